//
// Generated by NVIDIA NVVM Compiler
//
// Compiler Build ID: CL-36424714
// Cuda compilation tools, release 13.0, V13.0.88
// Based on NVVM 20.0.0
//

.version 9.0
.target sm_100
.address_size 64

	// .globl	_Z10jac_kernelPdiiiS_S_b
// _ZZN3cub18CUB_300001_SM_10006detail6reduce28DeviceReduceSingleTileKernelINS2_10policy_hubIdjN4cuda3__47maximumIdEEE10Policy1000EN6thrust24THRUST_300001_SM_1000_NS10device_ptrIdEEPfjS8_fdNS5_3std3__410__identityEEEvT0_T1_T2_T3_T4_T6_E12temp_storage has been demoted
// _ZZN3cub18CUB_300001_SM_10006detail6reduce18DeviceReduceKernelINS2_10policy_hubIdjN4cuda3__47maximumIdEEE10Policy1000EN6thrust24THRUST_300001_SM_1000_NS10device_ptrIdEEjS8_dNS5_3std3__410__identityEEEvT0_PT3_T1_NS0_13GridEvenShareISL_EET2_T4_E12temp_storage has been demoted
// _ZZN3cub18CUB_300001_SM_10006detail6reduce28DeviceReduceSingleTileKernelINS2_10policy_hubIdjN4cuda3__47maximumIdEEE10Policy1000EPdPfiS8_fdNS5_3std3__410__identityEEEvT0_T1_T2_T3_T4_T6_E12temp_storage has been demoted
// _ZZN3cub18CUB_300001_SM_10006detail6reduce28DeviceReduceSingleTileKernelINS2_10policy_hubIdyN4cuda3__47maximumIdEEE10Policy1000EN6thrust24THRUST_300001_SM_1000_NS10device_ptrIdEEPfyS8_fdNS5_3std3__410__identityEEEvT0_T1_T2_T3_T4_T6_E12temp_storage has been demoted
// _ZZN3cub18CUB_300001_SM_10006detail6reduce18DeviceReduceKernelINS2_10policy_hubIdyN4cuda3__47maximumIdEEE10Policy1000EN6thrust24THRUST_300001_SM_1000_NS10device_ptrIdEEyS8_dNS5_3std3__410__identityEEEvT0_PT3_T1_NS0_13GridEvenShareISL_EET2_T4_E12temp_storage has been demoted
// _ZZN3cub18CUB_300001_SM_10006detail6reduce28DeviceReduceSingleTileKernelINS2_10policy_hubIdyN4cuda3__47maximumIdEEE10Policy1000EPdPfiS8_fdNS5_3std3__410__identityEEEvT0_T1_T2_T3_T4_T6_E12temp_storage has been demoted
.global .align 1 .b8 _ZN31_INTERNAL_22c33ecd_4_k_cu_TRACE4cuda3std3__45__cpo5beginE[1];
.global .align 1 .b8 _ZN31_INTERNAL_22c33ecd_4_k_cu_TRACE4cuda3std3__45__cpo3endE[1];
.global .align 1 .b8 _ZN31_INTERNAL_22c33ecd_4_k_cu_TRACE4cuda3std3__45__cpo6cbeginE[1];
.global .align 1 .b8 _ZN31_INTERNAL_22c33ecd_4_k_cu_TRACE4cuda3std3__45__cpo4cendE[1];
.global .align 1 .b8 _ZN31_INTERNAL_22c33ecd_4_k_cu_TRACE4cuda3std3__45__cpo6rbeginE[1];
.global .align 1 .b8 _ZN31_INTERNAL_22c33ecd_4_k_cu_TRACE4cuda3std3__45__cpo4rendE[1];
.global .align 1 .b8 _ZN31_INTERNAL_22c33ecd_4_k_cu_TRACE4cuda3std3__45__cpo7crbeginE[1];
.global .align 1 .b8 _ZN31_INTERNAL_22c33ecd_4_k_cu_TRACE4cuda3std3__45__cpo5crendE[1];
.global .align 1 .b8 _ZN31_INTERNAL_22c33ecd_4_k_cu_TRACE4cuda3std3__433_GLOBAL__N__22c33ecd_4_k_cu_TRACE6ignoreE[1];
.global .align 1 .b8 _ZN31_INTERNAL_22c33ecd_4_k_cu_TRACE4cuda3std3__419piecewise_constructE[1];
.global .align 1 .b8 _ZN31_INTERNAL_22c33ecd_4_k_cu_TRACE4cuda3std3__48in_placeE[1];
.global .align 1 .b8 _ZN31_INTERNAL_22c33ecd_4_k_cu_TRACE4cuda3std3__420unreachable_sentinelE[1];
.global .align 1 .b8 _ZN31_INTERNAL_22c33ecd_4_k_cu_TRACE4cuda3std3__47nulloptE[1];
.global .align 1 .b8 _ZN31_INTERNAL_22c33ecd_4_k_cu_TRACE4cuda3std3__48unexpectE[1];
.global .align 1 .b8 _ZN31_INTERNAL_22c33ecd_4_k_cu_TRACE4cuda3std6ranges3__45__cpo4swapE[1];
.global .align 1 .b8 _ZN31_INTERNAL_22c33ecd_4_k_cu_TRACE4cuda3std6ranges3__45__cpo9iter_moveE[1];
.global .align 1 .b8 _ZN31_INTERNAL_22c33ecd_4_k_cu_TRACE4cuda3std6ranges3__45__cpo5beginE[1];
.global .align 1 .b8 _ZN31_INTERNAL_22c33ecd_4_k_cu_TRACE4cuda3std6ranges3__45__cpo3endE[1];
.global .align 1 .b8 _ZN31_INTERNAL_22c33ecd_4_k_cu_TRACE4cuda3std6ranges3__45__cpo6cbeginE[1];
.global .align 1 .b8 _ZN31_INTERNAL_22c33ecd_4_k_cu_TRACE4cuda3std6ranges3__45__cpo4cendE[1];
.global .align 1 .b8 _ZN31_INTERNAL_22c33ecd_4_k_cu_TRACE4cuda3std6ranges3__45__cpo7advanceE[1];
.global .align 1 .b8 _ZN31_INTERNAL_22c33ecd_4_k_cu_TRACE4cuda3std6ranges3__45__cpo9iter_swapE[1];
.global .align 1 .b8 _ZN31_INTERNAL_22c33ecd_4_k_cu_TRACE4cuda3std6ranges3__45__cpo4nextE[1];
.global .align 1 .b8 _ZN31_INTERNAL_22c33ecd_4_k_cu_TRACE4cuda3std6ranges3__45__cpo4prevE[1];
.global .align 1 .b8 _ZN31_INTERNAL_22c33ecd_4_k_cu_TRACE4cuda3std6ranges3__45__cpo4dataE[1];
.global .align 1 .b8 _ZN31_INTERNAL_22c33ecd_4_k_cu_TRACE4cuda3std6ranges3__45__cpo5cdataE[1];
.global .align 1 .b8 _ZN31_INTERNAL_22c33ecd_4_k_cu_TRACE4cuda3std6ranges3__45__cpo4sizeE[1];
.global .align 1 .b8 _ZN31_INTERNAL_22c33ecd_4_k_cu_TRACE4cuda3std6ranges3__45__cpo5ssizeE[1];
.global .align 1 .b8 _ZN31_INTERNAL_22c33ecd_4_k_cu_TRACE4cuda3std6ranges3__45__cpo8distanceE[1];
.global .align 1 .b8 _ZN31_INTERNAL_22c33ecd_4_k_cu_TRACE6thrust24THRUST_300001_SM_1000_NS8cuda_cub3parE[1];
.global .align 1 .b8 _ZN31_INTERNAL_22c33ecd_4_k_cu_TRACE6thrust24THRUST_300001_SM_1000_NS8cuda_cub10par_nosyncE[1];
.global .align 1 .b8 _ZN31_INTERNAL_22c33ecd_4_k_cu_TRACE6thrust24THRUST_300001_SM_1000_NS6system6detail10sequential3seqE[1];
.global .align 1 .b8 _ZN31_INTERNAL_22c33ecd_4_k_cu_TRACE6thrust24THRUST_300001_SM_1000_NS12placeholders2_1E[1];
.global .align 1 .b8 _ZN31_INTERNAL_22c33ecd_4_k_cu_TRACE6thrust24THRUST_300001_SM_1000_NS12placeholders2_2E[1];
.global .align 1 .b8 _ZN31_INTERNAL_22c33ecd_4_k_cu_TRACE6thrust24THRUST_300001_SM_1000_NS12placeholders2_3E[1];
.global .align 1 .b8 _ZN31_INTERNAL_22c33ecd_4_k_cu_TRACE6thrust24THRUST_300001_SM_1000_NS12placeholders2_4E[1];
.global .align 1 .b8 _ZN31_INTERNAL_22c33ecd_4_k_cu_TRACE6thrust24THRUST_300001_SM_1000_NS12placeholders2_5E[1];
.global .align 1 .b8 _ZN31_INTERNAL_22c33ecd_4_k_cu_TRACE6thrust24THRUST_300001_SM_1000_NS12placeholders2_6E[1];
.global .align 1 .b8 _ZN31_INTERNAL_22c33ecd_4_k_cu_TRACE6thrust24THRUST_300001_SM_1000_NS12placeholders2_7E[1];
.global .align 1 .b8 _ZN31_INTERNAL_22c33ecd_4_k_cu_TRACE6thrust24THRUST_300001_SM_1000_NS12placeholders2_8E[1];
.global .align 1 .b8 _ZN31_INTERNAL_22c33ecd_4_k_cu_TRACE6thrust24THRUST_300001_SM_1000_NS12placeholders2_9E[1];
.global .align 1 .b8 _ZN31_INTERNAL_22c33ecd_4_k_cu_TRACE6thrust24THRUST_300001_SM_1000_NS12placeholders3_10E[1];
.global .align 1 .b8 _ZN31_INTERNAL_22c33ecd_4_k_cu_TRACE6thrust24THRUST_300001_SM_1000_NS3seqE[1];

.visible .entry _Z10jac_kernelPdiiiS_S_b(
	.param .u64 .ptr .align 1 _Z10jac_kernelPdiiiS_S_b_param_0,
	.param .u32 _Z10jac_kernelPdiiiS_S_b_param_1,
	.param .u32 _Z10jac_kernelPdiiiS_S_b_param_2,
	.param .u32 _Z10jac_kernelPdiiiS_S_b_param_3,
	.param .u64 .ptr .align 1 _Z10jac_kernelPdiiiS_S_b_param_4,
	.param .u64 .ptr .align 1 _Z10jac_kernelPdiiiS_S_b_param_5,
	.param .u8 _Z10jac_kernelPdiiiS_S_b_param_6
)
{
	.reg .pred 	%p<21>;
	.reg .b16 	%rs<2>;
	.reg .b32 	%r<42>;
	.reg .b32 	%f<3>;
	.reg .b64 	%rd<30>;
	.reg .b64 	%fd<16>;

	ld.param.u64 	%rd2, [_Z10jac_kernelPdiiiS_S_b_param_0];
	ld.param.u32 	%r8, [_Z10jac_kernelPdiiiS_S_b_param_1];
	ld.param.u32 	%r6, [_Z10jac_kernelPdiiiS_S_b_param_2];
	ld.param.u32 	%r7, [_Z10jac_kernelPdiiiS_S_b_param_3];
	ld.param.u64 	%rd3, [_Z10jac_kernelPdiiiS_S_b_param_4];
	ld.param.u64 	%rd4, [_Z10jac_kernelPdiiiS_S_b_param_5];
	ld.param.s8 	%rs1, [_Z10jac_kernelPdiiiS_S_b_param_6];
	cvta.to.global.u64 	%rd1, %rd4;
	mov.u32 	%r10, %ctaid.x;
	mov.u32 	%r11, %ntid.x;
	mov.u32 	%r12, %tid.x;
	mad.lo.s32 	%r1, %r10, %r11, %r12;
	mov.u32 	%r13, %ctaid.y;
	mov.u32 	%r14, %ntid.y;
	mov.u32 	%r15, %tid.y;
	mad.lo.s32 	%r2, %r13, %r14, %r15;
	mov.u32 	%r16, %ctaid.z;
	mov.u32 	%r17, %ntid.z;
	mov.u32 	%r18, %tid.z;
	mad.lo.s32 	%r19, %r16, %r17, %r18;
	setp.eq.s32 	%p4, %r19, 0;
	add.s32 	%r4, %r8, -2;
	setp.gt.s32 	%p5, %r19, %r4;
	setp.eq.s32 	%p6, %r2, 0;
	or.pred  	%p7, %p4, %p6;
	mov.pred 	%p20, 0;
	or.pred  	%p8, %p7, %p5;
	@%p8 bra 	$L__BB0_2;
	add.s32 	%r20, %r6, -2;
	setp.le.s32 	%p20, %r2, %r20;
$L__BB0_2:
	setp.lt.s32 	%p9, %r1, 1;
	not.pred 	%p10, %p20;
	or.pred  	%p11, %p9, %p10;
	add.s32 	%r5, %r7, -2;
	setp.gt.s32 	%p12, %r1, %r5;
	or.pred  	%p13, %p11, %p12;
	@%p13 bra 	$L__BB0_7;
	cvta.to.global.u64 	%rd5, %rd2;
	add.s32 	%r21, %r19, -1;
	mul.lo.s32 	%r22, %r6, %r21;
	add.s32 	%r23, %r22, %r2;
	mad.lo.s32 	%r24, %r23, %r7, %r1;
	mul.wide.s32 	%rd6, %r24, 8;
	add.s64 	%rd7, %rd5, %rd6;
	ld.global.f64 	%fd2, [%rd7];
	shl.b32 	%r25, %r6, 1;
	add.s32 	%r26, %r22, %r25;
	add.s32 	%r27, %r26, %r2;
	mad.lo.s32 	%r28, %r27, %r7, %r1;
	mul.wide.s32 	%rd8, %r28, 8;
	add.s64 	%rd9, %rd5, %rd8;
	ld.global.f64 	%fd3, [%rd9];
	add.f64 	%fd4, %fd2, %fd3;
	sub.s32 	%r29, %r26, %r6;
	add.s32 	%r30, %r2, -1;
	add.s32 	%r31, %r29, %r30;
	mad.lo.s32 	%r32, %r31, %r7, %r1;
	mul.wide.s32 	%rd10, %r32, 8;
	add.s64 	%rd11, %rd5, %rd10;
	ld.global.f64 	%fd5, [%rd11];
	add.f64 	%fd6, %fd4, %fd5;
	add.s32 	%r33, %r31, 2;
	mad.lo.s32 	%r34, %r33, %r7, %r1;
	mul.wide.s32 	%rd12, %r34, 8;
	add.s64 	%rd13, %rd5, %rd12;
	ld.global.f64 	%fd7, [%rd13];
	add.f64 	%fd8, %fd6, %fd7;
	add.s32 	%r35, %r29, %r2;
	mul.lo.s32 	%r36, %r35, %r7;
	cvt.s64.s32 	%rd14, %r36;
	cvt.u64.u32 	%rd15, %r1;
	add.s64 	%rd16, %rd14, %rd15;
	shl.b64 	%rd17, %rd16, 3;
	add.s64 	%rd18, %rd5, %rd17;
	ld.global.f64 	%fd9, [%rd18+-8];
	add.f64 	%fd10, %fd8, %fd9;
	ld.global.f64 	%fd11, [%rd18+8];
	add.f64 	%fd12, %fd10, %fd11;
	div.rn.f64 	%fd1, %fd12, 0d4018000000000000;
	mul.wide.s32 	%rd19, %r7, 8;
	add.s64 	%rd20, %rd11, %rd19;
	ld.global.f64 	%fd13, [%rd20];
	sub.f64 	%fd14, %fd13, %fd1;
	cvt.rn.f32.f64 	%f1, %fd14;
	abs.f32 	%f2, %f1;
	cvt.f64.f32 	%fd15, %f2;
	add.s32 	%r37, %r6, -2;
	mad.lo.s32 	%r38, %r37, %r21, %r30;
	mul.lo.s32 	%r39, %r38, %r5;
	cvt.s64.s32 	%rd21, %r39;
	add.s64 	%rd22, %rd21, %rd15;
	cvta.to.global.u64 	%rd23, %rd3;
	shl.b64 	%rd24, %rd22, 3;
	add.s64 	%rd25, %rd23, %rd24;
	st.global.f64 	[%rd25+-8], %fd15;
	st.global.f64 	[%rd20], %fd1;
	setp.eq.s16 	%p14, %rs1, 0;
	setp.ne.s32 	%p15, %r19, %r4;
	or.pred  	%p16, %p14, %p15;
	@%p16 bra 	$L__BB0_5;
	mad.lo.s32 	%r41, %r7, %r2, %r1;
	mul.wide.s32 	%rd28, %r41, 8;
	add.s64 	%rd29, %rd1, %rd28;
	st.global.f64 	[%rd29], %fd1;
	bra.uni 	$L__BB0_7;
$L__BB0_5:
	setp.ne.s16 	%p17, %rs1, 0;
	setp.ne.s32 	%p18, %r19, 1;
	or.pred  	%p19, %p18, %p17;
	@%p19 bra 	$L__BB0_7;
	mad.lo.s32 	%r40, %r7, %r2, %r1;
	mul.wide.s32 	%rd26, %r40, 8;
	add.s64 	%rd27, %rd1, %rd26;
	st.global.f64 	[%rd27], %fd1;
$L__BB0_7:
	ret;

}
	// .globl	_Z18writeBorder_kernelPdiiS_i
.visible .entry _Z18writeBorder_kernelPdiiS_i(
	.param .u64 .ptr .align 1 _Z18writeBorder_kernelPdiiS_i_param_0,
	.param .u32 _Z18writeBorder_kernelPdiiS_i_param_1,
	.param .u32 _Z18writeBorder_kernelPdiiS_i_param_2,
	.param .u64 .ptr .align 1 _Z18writeBorder_kernelPdiiS_i_param_3,
	.param .u32 _Z18writeBorder_kernelPdiiS_i_param_4
)
{
	.reg .pred 	%p<6>;
	.reg .b32 	%r<19>;
	.reg .b64 	%rd<9>;
	.reg .b64 	%fd<2>;

	ld.param.u64 	%rd1, [_Z18writeBorder_kernelPdiiS_i_param_0];
	ld.param.u32 	%r3, [_Z18writeBorder_kernelPdiiS_i_param_1];
	ld.param.u32 	%r6, [_Z18writeBorder_kernelPdiiS_i_param_2];
	ld.param.u64 	%rd2, [_Z18writeBorder_kernelPdiiS_i_param_3];
	ld.param.u32 	%r5, [_Z18writeBorder_kernelPdiiS_i_param_4];
	mov.u32 	%r7, %ctaid.x;
	mov.u32 	%r8, %ntid.x;
	mov.u32 	%r9, %tid.x;
	mad.lo.s32 	%r10, %r7, %r8, %r9;
	mov.u32 	%r11, %ctaid.y;
	mov.u32 	%r12, %ntid.y;
	mov.u32 	%r13, %tid.y;
	mad.lo.s32 	%r2, %r11, %r12, %r13;
	add.s32 	%r14, %r3, -2;
	setp.gt.s32 	%p1, %r2, %r14;
	setp.lt.s32 	%p2, %r10, 1;
	add.s32 	%r15, %r6, -2;
	setp.gt.s32 	%p3, %r10, %r15;
	or.pred  	%p4, %p1, %p3;
	or.pred  	%p5, %p4, %p2;
	@%p5 bra 	$L__BB1_2;
	cvta.to.global.u64 	%rd3, %rd2;
	cvta.to.global.u64 	%rd4, %rd1;
	mad.lo.s32 	%r16, %r6, %r2, %r10;
	mul.wide.s32 	%rd5, %r16, 8;
	add.s64 	%rd6, %rd3, %rd5;
	ld.global.f64 	%fd1, [%rd6];
	mad.lo.s32 	%r17, %r5, %r3, %r2;
	mad.lo.s32 	%r18, %r17, %r6, %r10;
	mul.wide.s32 	%rd7, %r18, 8;
	add.s64 	%rd8, %rd4, %rd7;
	st.global.f64 	[%rd8], %fd1;
$L__BB1_2:
	ret;

}
	// .globl	_ZN3cub18CUB_300001_SM_10006detail11EmptyKernelIvEEvv
.visible .entry _ZN3cub18CUB_300001_SM_10006detail11EmptyKernelIvEEvv()
{


	ret;

}
	// .globl	_ZN3cub18CUB_300001_SM_10006detail6reduce28DeviceReduceSingleTileKernelINS2_10policy_hubIdjN4cuda3__47maximumIdEEE10Policy1000EN6thrust24THRUST_300001_SM_1000_NS10device_ptrIdEEPfjS8_fdNS5_3std3__410__identityEEEvT0_T1_T2_T3_T4_T6_
.visible .entry _ZN3cub18CUB_300001_SM_10006detail6reduce28DeviceReduceSingleTileKernelINS2_10policy_hubIdjN4cuda3__47maximumIdEEE10Policy1000EN6thrust24THRUST_300001_SM_1000_NS10device_ptrIdEEPfjS8_fdNS5_3std3__410__identityEEEvT0_T1_T2_T3_T4_T6_(
	.param .align 8 .b8 _ZN3cub18CUB_300001_SM_10006detail6reduce28DeviceReduceSingleTileKernelINS2_10policy_hubIdjN4cuda3__47maximumIdEEE10Policy1000EN6thrust24THRUST_300001_SM_1000_NS10device_ptrIdEEPfjS8_fdNS5_3std3__410__identityEEEvT0_T1_T2_T3_T4_T6__param_0[8],
	.param .u64 .ptr .align 1 _ZN3cub18CUB_300001_SM_10006detail6reduce28DeviceReduceSingleTileKernelINS2_10policy_hubIdjN4cuda3__47maximumIdEEE10Policy1000EN6thrust24THRUST_300001_SM_1000_NS10device_ptrIdEEPfjS8_fdNS5_3std3__410__identityEEEvT0_T1_T2_T3_T4_T6__param_1,
	.param .u32 _ZN3cub18CUB_300001_SM_10006detail6reduce28DeviceReduceSingleTileKernelINS2_10policy_hubIdjN4cuda3__47maximumIdEEE10Policy1000EN6thrust24THRUST_300001_SM_1000_NS10device_ptrIdEEPfjS8_fdNS5_3std3__410__identityEEEvT0_T1_T2_T3_T4_T6__param_2,
	.param .align 1 .b8 _ZN3cub18CUB_300001_SM_10006detail6reduce28DeviceReduceSingleTileKernelINS2_10policy_hubIdjN4cuda3__47maximumIdEEE10Policy1000EN6thrust24THRUST_300001_SM_1000_NS10device_ptrIdEEPfjS8_fdNS5_3std3__410__identityEEEvT0_T1_T2_T3_T4_T6__param_3[1],
	.param .f32 _ZN3cub18CUB_300001_SM_10006detail6reduce28DeviceReduceSingleTileKernelINS2_10policy_hubIdjN4cuda3__47maximumIdEEE10Policy1000EN6thrust24THRUST_300001_SM_1000_NS10device_ptrIdEEPfjS8_fdNS5_3std3__410__identityEEEvT0_T1_T2_T3_T4_T6__param_4,
	.param .align 1 .b8 _ZN3cub18CUB_300001_SM_10006detail6reduce28DeviceReduceSingleTileKernelINS2_10policy_hubIdjN4cuda3__47maximumIdEEE10Policy1000EN6thrust24THRUST_300001_SM_1000_NS10device_ptrIdEEPfjS8_fdNS5_3std3__410__identityEEEvT0_T1_T2_T3_T4_T6__param_5[1]
)
.maxntid 256
.minnctapersm 1
{
	.reg .pred 	%p<169>;
	.reg .b32 	%r<286>;
	.reg .b32 	%f<4>;
	.reg .b64 	%rd<114>;
	.reg .b64 	%fd<308>;
	// demoted variable
	.shared .align 8 .b8 _ZZN3cub18CUB_300001_SM_10006detail6reduce28DeviceReduceSingleTileKernelINS2_10policy_hubIdjN4cuda3__47maximumIdEEE10Policy1000EN6thrust24THRUST_300001_SM_1000_NS10device_ptrIdEEPfjS8_fdNS5_3std3__410__identityEEEvT0_T1_T2_T3_T4_T6_E12temp_storage[80];
	ld.param.u64 	%rd9, [_ZN3cub18CUB_300001_SM_10006detail6reduce28DeviceReduceSingleTileKernelINS2_10policy_hubIdjN4cuda3__47maximumIdEEE10Policy1000EN6thrust24THRUST_300001_SM_1000_NS10device_ptrIdEEPfjS8_fdNS5_3std3__410__identityEEEvT0_T1_T2_T3_T4_T6__param_0];
	ld.param.u64 	%rd10, [_ZN3cub18CUB_300001_SM_10006detail6reduce28DeviceReduceSingleTileKernelINS2_10policy_hubIdjN4cuda3__47maximumIdEEE10Policy1000EN6thrust24THRUST_300001_SM_1000_NS10device_ptrIdEEPfjS8_fdNS5_3std3__410__identityEEEvT0_T1_T2_T3_T4_T6__param_1];
	ld.param.u32 	%r51, [_ZN3cub18CUB_300001_SM_10006detail6reduce28DeviceReduceSingleTileKernelINS2_10policy_hubIdjN4cuda3__47maximumIdEEE10Policy1000EN6thrust24THRUST_300001_SM_1000_NS10device_ptrIdEEPfjS8_fdNS5_3std3__410__identityEEEvT0_T1_T2_T3_T4_T6__param_2];
	ld.param.f32 	%f1, [_ZN3cub18CUB_300001_SM_10006detail6reduce28DeviceReduceSingleTileKernelINS2_10policy_hubIdjN4cuda3__47maximumIdEEE10Policy1000EN6thrust24THRUST_300001_SM_1000_NS10device_ptrIdEEPfjS8_fdNS5_3std3__410__identityEEEvT0_T1_T2_T3_T4_T6__param_4];
	cvta.to.global.u64 	%rd1, %rd10;
	setp.ne.s32 	%p1, %r51, 0;
	@%p1 bra 	$L__BB3_3;
	mov.u32 	%r268, %tid.x;
	setp.ne.s32 	%p168, %r268, 0;
	@%p168 bra 	$L__BB3_52;
	st.global.f32 	[%rd1], %f1;
	bra.uni 	$L__BB3_52;
$L__BB3_3:
	cvta.to.global.u64 	%rd2, %rd9;
	setp.gt.u32 	%p2, %r51, 2047;
	@%p2 bra 	$L__BB3_28;
	mov.u32 	%r1, %tid.x;
	setp.ge.u32 	%p80, %r1, %r51;
	mov.f64 	%fd295, 0d0000000000000000;
	mov.u32 	%r272, %r1;
	@%p80 bra 	$L__BB3_6;
	mul.wide.u32 	%rd83, %r1, 8;
	add.s64 	%rd84, %rd2, %rd83;
	ld.global.f64 	%fd295, [%rd84];
	add.s32 	%r272, %r1, 256;
$L__BB3_6:
	setp.ge.u32 	%p81, %r272, %r51;
	@%p81 bra 	$L__BB3_19;
	not.b32 	%r145, %r272;
	add.s32 	%r146, %r51, %r145;
	shr.u32 	%r147, %r146, 8;
	add.s32 	%r4, %r147, 1;
	and.b32  	%r5, %r4, 15;
	setp.lt.u32 	%p82, %r146, 3840;
	@%p82 bra 	$L__BB3_10;
	and.b32  	%r148, %r4, 33554416;
	neg.s32 	%r270, %r148;
	mul.wide.u32 	%rd85, %r272, 8;
	add.s64 	%rd86, %rd85, %rd2;
	add.s64 	%rd112, %rd86, 16384;
$L__BB3_9:
	.pragma "nounroll";
	ld.global.f64 	%fd156, [%rd112+-16384];
	setp.lt.f64 	%p83, %fd295, %fd156;
	selp.f64 	%fd157, %fd156, %fd295, %p83;
	ld.global.f64 	%fd158, [%rd112+-14336];
	setp.lt.f64 	%p84, %fd157, %fd158;
	selp.f64 	%fd159, %fd158, %fd157, %p84;
	ld.global.f64 	%fd160, [%rd112+-12288];
	setp.lt.f64 	%p85, %fd159, %fd160;
	selp.f64 	%fd161, %fd160, %fd159, %p85;
	ld.global.f64 	%fd162, [%rd112+-10240];
	setp.lt.f64 	%p86, %fd161, %fd162;
	selp.f64 	%fd163, %fd162, %fd161, %p86;
	ld.global.f64 	%fd164, [%rd112+-8192];
	setp.lt.f64 	%p87, %fd163, %fd164;
	selp.f64 	%fd165, %fd164, %fd163, %p87;
	ld.global.f64 	%fd166, [%rd112+-6144];
	setp.lt.f64 	%p88, %fd165, %fd166;
	selp.f64 	%fd167, %fd166, %fd165, %p88;
	ld.global.f64 	%fd168, [%rd112+-4096];
	setp.lt.f64 	%p89, %fd167, %fd168;
	selp.f64 	%fd169, %fd168, %fd167, %p89;
	ld.global.f64 	%fd170, [%rd112+-2048];
	setp.lt.f64 	%p90, %fd169, %fd170;
	selp.f64 	%fd171, %fd170, %fd169, %p90;
	ld.global.f64 	%fd172, [%rd112];
	setp.lt.f64 	%p91, %fd171, %fd172;
	selp.f64 	%fd173, %fd172, %fd171, %p91;
	ld.global.f64 	%fd174, [%rd112+2048];
	setp.lt.f64 	%p92, %fd173, %fd174;
	selp.f64 	%fd175, %fd174, %fd173, %p92;
	ld.global.f64 	%fd176, [%rd112+4096];
	setp.lt.f64 	%p93, %fd175, %fd176;
	selp.f64 	%fd177, %fd176, %fd175, %p93;
	ld.global.f64 	%fd178, [%rd112+6144];
	setp.lt.f64 	%p94, %fd177, %fd178;
	selp.f64 	%fd179, %fd178, %fd177, %p94;
	ld.global.f64 	%fd180, [%rd112+8192];
	setp.lt.f64 	%p95, %fd179, %fd180;
	selp.f64 	%fd181, %fd180, %fd179, %p95;
	ld.global.f64 	%fd182, [%rd112+10240];
	setp.lt.f64 	%p96, %fd181, %fd182;
	selp.f64 	%fd183, %fd182, %fd181, %p96;
	ld.global.f64 	%fd184, [%rd112+12288];
	setp.lt.f64 	%p97, %fd183, %fd184;
	selp.f64 	%fd185, %fd184, %fd183, %p97;
	ld.global.f64 	%fd186, [%rd112+14336];
	setp.lt.f64 	%p98, %fd185, %fd186;
	selp.f64 	%fd295, %fd186, %fd185, %p98;
	add.s32 	%r272, %r272, 4096;
	add.s32 	%r270, %r270, 16;
	add.s64 	%rd112, %rd112, 32768;
	setp.ne.s32 	%p99, %r270, 0;
	@%p99 bra 	$L__BB3_9;
$L__BB3_10:
	setp.eq.s32 	%p100, %r5, 0;
	@%p100 bra 	$L__BB3_19;
	and.b32  	%r12, %r4, 7;
	setp.lt.u32 	%p101, %r5, 8;
	@%p101 bra 	$L__BB3_13;
	mul.wide.u32 	%rd87, %r272, 8;
	add.s64 	%rd88, %rd2, %rd87;
	ld.global.f64 	%fd188, [%rd88];
	setp.lt.f64 	%p102, %fd295, %fd188;
	selp.f64 	%fd189, %fd188, %fd295, %p102;
	ld.global.f64 	%fd190, [%rd88+2048];
	setp.lt.f64 	%p103, %fd189, %fd190;
	selp.f64 	%fd191, %fd190, %fd189, %p103;
	ld.global.f64 	%fd192, [%rd88+4096];
	setp.lt.f64 	%p104, %fd191, %fd192;
	selp.f64 	%fd193, %fd192, %fd191, %p104;
	ld.global.f64 	%fd194, [%rd88+6144];
	setp.lt.f64 	%p105, %fd193, %fd194;
	selp.f64 	%fd195, %fd194, %fd193, %p105;
	ld.global.f64 	%fd196, [%rd88+8192];
	setp.lt.f64 	%p106, %fd195, %fd196;
	selp.f64 	%fd197, %fd196, %fd195, %p106;
	ld.global.f64 	%fd198, [%rd88+10240];
	setp.lt.f64 	%p107, %fd197, %fd198;
	selp.f64 	%fd199, %fd198, %fd197, %p107;
	ld.global.f64 	%fd200, [%rd88+12288];
	setp.lt.f64 	%p108, %fd199, %fd200;
	selp.f64 	%fd201, %fd200, %fd199, %p108;
	ld.global.f64 	%fd202, [%rd88+14336];
	setp.lt.f64 	%p109, %fd201, %fd202;
	selp.f64 	%fd295, %fd202, %fd201, %p109;
	add.s32 	%r272, %r272, 2048;
$L__BB3_13:
	setp.eq.s32 	%p110, %r12, 0;
	@%p110 bra 	$L__BB3_19;
	and.b32  	%r15, %r4, 3;
	setp.lt.u32 	%p111, %r12, 4;
	@%p111 bra 	$L__BB3_16;
	mul.wide.u32 	%rd89, %r272, 8;
	add.s64 	%rd90, %rd2, %rd89;
	ld.global.f64 	%fd204, [%rd90];
	setp.lt.f64 	%p112, %fd295, %fd204;
	selp.f64 	%fd205, %fd204, %fd295, %p112;
	ld.global.f64 	%fd206, [%rd90+2048];
	setp.lt.f64 	%p113, %fd205, %fd206;
	selp.f64 	%fd207, %fd206, %fd205, %p113;
	ld.global.f64 	%fd208, [%rd90+4096];
	setp.lt.f64 	%p114, %fd207, %fd208;
	selp.f64 	%fd209, %fd208, %fd207, %p114;
	ld.global.f64 	%fd210, [%rd90+6144];
	setp.lt.f64 	%p115, %fd209, %fd210;
	selp.f64 	%fd295, %fd210, %fd209, %p115;
	add.s32 	%r272, %r272, 1024;
$L__BB3_16:
	setp.eq.s32 	%p116, %r15, 0;
	@%p116 bra 	$L__BB3_19;
	mul.wide.u32 	%rd91, %r272, 8;
	add.s64 	%rd113, %rd2, %rd91;
	neg.s32 	%r275, %r15;
$L__BB3_18:
	.pragma "nounroll";
	ld.global.f64 	%fd211, [%rd113];
	setp.lt.f64 	%p117, %fd295, %fd211;
	selp.f64 	%fd295, %fd211, %fd295, %p117;
	add.s64 	%rd113, %rd113, 2048;
	add.s32 	%r275, %r275, 1;
	setp.ne.s32 	%p118, %r275, 0;
	@%p118 bra 	$L__BB3_18;
$L__BB3_19:
	setp.lt.u32 	%p119, %r51, 256;
	@%p119 bra 	$L__BB3_24;
	// begin inline asm
	mov.u32 %r212, %laneid;
	// end inline asm
	mov.b64 	%rd102, %fd295;
	mov.b64 	{%r214, %r219}, %rd102;
	mov.b32 	%r220, 1;
	mov.b32 	%r261, 31;
	mov.b32 	%r262, -1;
	// begin inline asm
	shfl.sync.down.b32 %r213, %r214, %r220, %r261, %r262;
	// end inline asm
	// begin inline asm
	shfl.sync.down.b32 %r218, %r219, %r220, %r261, %r262;
	// end inline asm
	mov.b64 	%rd103, {%r213, %r218};
	mov.b64 	%fd259, %rd103;
	setp.gt.s32 	%p147, %r212, 30;
	setp.lt.f64 	%p148, %fd295, %fd259;
	selp.f64 	%fd260, %fd259, %fd295, %p148;
	selp.f64 	%fd261, %fd295, %fd260, %p147;
	mov.b64 	%rd104, %fd261;
	mov.b64 	{%r224, %r229}, %rd104;
	mov.b32 	%r230, 2;
	// begin inline asm
	shfl.sync.down.b32 %r223, %r224, %r230, %r261, %r262;
	// end inline asm
	// begin inline asm
	shfl.sync.down.b32 %r228, %r229, %r230, %r261, %r262;
	// end inline asm
	mov.b64 	%rd105, {%r223, %r228};
	mov.b64 	%fd262, %rd105;
	setp.gt.s32 	%p149, %r212, 29;
	setp.lt.f64 	%p150, %fd261, %fd262;
	selp.f64 	%fd263, %fd262, %fd261, %p150;
	selp.f64 	%fd264, %fd261, %fd263, %p149;
	mov.b64 	%rd106, %fd264;
	mov.b64 	{%r234, %r239}, %rd106;
	mov.b32 	%r240, 4;
	// begin inline asm
	shfl.sync.down.b32 %r233, %r234, %r240, %r261, %r262;
	// end inline asm
	// begin inline asm
	shfl.sync.down.b32 %r238, %r239, %r240, %r261, %r262;
	// end inline asm
	mov.b64 	%rd107, {%r233, %r238};
	mov.b64 	%fd265, %rd107;
	setp.gt.s32 	%p151, %r212, 27;
	setp.lt.f64 	%p152, %fd264, %fd265;
	selp.f64 	%fd266, %fd265, %fd264, %p152;
	selp.f64 	%fd267, %fd264, %fd266, %p151;
	mov.b64 	%rd108, %fd267;
	mov.b64 	{%r244, %r249}, %rd108;
	mov.b32 	%r250, 8;
	// begin inline asm
	shfl.sync.down.b32 %r243, %r244, %r250, %r261, %r262;
	// end inline asm
	// begin inline asm
	shfl.sync.down.b32 %r248, %r249, %r250, %r261, %r262;
	// end inline asm
	mov.b64 	%rd109, {%r243, %r248};
	mov.b64 	%fd268, %rd109;
	setp.gt.s32 	%p153, %r212, 23;
	setp.lt.f64 	%p154, %fd267, %fd268;
	selp.f64 	%fd269, %fd268, %fd267, %p154;
	selp.f64 	%fd270, %fd267, %fd269, %p153;
	mov.b64 	%rd110, %fd270;
	mov.b64 	{%r254, %r259}, %rd110;
	mov.b32 	%r260, 16;
	// begin inline asm
	shfl.sync.down.b32 %r253, %r254, %r260, %r261, %r262;
	// end inline asm
	// begin inline asm
	shfl.sync.down.b32 %r258, %r259, %r260, %r261, %r262;
	// end inline asm
	mov.b64 	%rd111, {%r253, %r258};
	mov.b64 	%fd271, %rd111;
	setp.gt.s32 	%p155, %r212, 15;
	setp.lt.f64 	%p156, %fd270, %fd271;
	selp.f64 	%fd16, %fd271, %fd270, %p156;
	selp.f64 	%fd307, %fd270, %fd16, %p155;
	setp.ne.s32 	%p157, %r212, 0;
	@%p157 bra 	$L__BB3_22;
	shr.u32 	%r263, %r1, 2;
	and.b32  	%r264, %r263, 248;
	mov.u32 	%r265, _ZZN3cub18CUB_300001_SM_10006detail6reduce28DeviceReduceSingleTileKernelINS2_10policy_hubIdjN4cuda3__47maximumIdEEE10Policy1000EN6thrust24THRUST_300001_SM_1000_NS10device_ptrIdEEPfjS8_fdNS5_3std3__410__identityEEEvT0_T1_T2_T3_T4_T6_E12temp_storage;
	add.s32 	%r266, %r265, %r264;
	st.shared.f64 	[%r266+8], %fd16;
$L__BB3_22:
	bar.sync 	0;
	setp.ne.s32 	%p158, %r1, 0;
	@%p158 bra 	$L__BB3_50;
	ld.shared.f64 	%fd272, [_ZZN3cub18CUB_300001_SM_10006detail6reduce28DeviceReduceSingleTileKernelINS2_10policy_hubIdjN4cuda3__47maximumIdEEE10Policy1000EN6thrust24THRUST_300001_SM_1000_NS10device_ptrIdEEPfjS8_fdNS5_3std3__410__identityEEEvT0_T1_T2_T3_T4_T6_E12temp_storage+16];
	setp.lt.f64 	%p159, %fd307, %fd272;
	selp.f64 	%fd273, %fd272, %fd307, %p159;
	ld.shared.f64 	%fd274, [_ZZN3cub18CUB_300001_SM_10006detail6reduce28DeviceReduceSingleTileKernelINS2_10policy_hubIdjN4cuda3__47maximumIdEEE10Policy1000EN6thrust24THRUST_300001_SM_1000_NS10device_ptrIdEEPfjS8_fdNS5_3std3__410__identityEEEvT0_T1_T2_T3_T4_T6_E12temp_storage+24];
	setp.lt.f64 	%p160, %fd273, %fd274;
	selp.f64 	%fd275, %fd274, %fd273, %p160;
	ld.shared.f64 	%fd276, [_ZZN3cub18CUB_300001_SM_10006detail6reduce28DeviceReduceSingleTileKernelINS2_10policy_hubIdjN4cuda3__47maximumIdEEE10Policy1000EN6thrust24THRUST_300001_SM_1000_NS10device_ptrIdEEPfjS8_fdNS5_3std3__410__identityEEEvT0_T1_T2_T3_T4_T6_E12temp_storage+32];
	setp.lt.f64 	%p161, %fd275, %fd276;
	selp.f64 	%fd277, %fd276, %fd275, %p161;
	ld.shared.f64 	%fd278, [_ZZN3cub18CUB_300001_SM_10006detail6reduce28DeviceReduceSingleTileKernelINS2_10policy_hubIdjN4cuda3__47maximumIdEEE10Policy1000EN6thrust24THRUST_300001_SM_1000_NS10device_ptrIdEEPfjS8_fdNS5_3std3__410__identityEEEvT0_T1_T2_T3_T4_T6_E12temp_storage+40];
	setp.lt.f64 	%p162, %fd277, %fd278;
	selp.f64 	%fd279, %fd278, %fd277, %p162;
	ld.shared.f64 	%fd280, [_ZZN3cub18CUB_300001_SM_10006detail6reduce28DeviceReduceSingleTileKernelINS2_10policy_hubIdjN4cuda3__47maximumIdEEE10Policy1000EN6thrust24THRUST_300001_SM_1000_NS10device_ptrIdEEPfjS8_fdNS5_3std3__410__identityEEEvT0_T1_T2_T3_T4_T6_E12temp_storage+48];
	setp.lt.f64 	%p163, %fd279, %fd280;
	selp.f64 	%fd281, %fd280, %fd279, %p163;
	ld.shared.f64 	%fd282, [_ZZN3cub18CUB_300001_SM_10006detail6reduce28DeviceReduceSingleTileKernelINS2_10policy_hubIdjN4cuda3__47maximumIdEEE10Policy1000EN6thrust24THRUST_300001_SM_1000_NS10device_ptrIdEEPfjS8_fdNS5_3std3__410__identityEEEvT0_T1_T2_T3_T4_T6_E12temp_storage+56];
	setp.lt.f64 	%p164, %fd281, %fd282;
	selp.f64 	%fd283, %fd282, %fd281, %p164;
	ld.shared.f64 	%fd284, [_ZZN3cub18CUB_300001_SM_10006detail6reduce28DeviceReduceSingleTileKernelINS2_10policy_hubIdjN4cuda3__47maximumIdEEE10Policy1000EN6thrust24THRUST_300001_SM_1000_NS10device_ptrIdEEPfjS8_fdNS5_3std3__410__identityEEEvT0_T1_T2_T3_T4_T6_E12temp_storage+64];
	setp.lt.f64 	%p165, %fd283, %fd284;
	selp.f64 	%fd307, %fd284, %fd283, %p165;
	bra.uni 	$L__BB3_50;
$L__BB3_24:
	// begin inline asm
	mov.u32 %r149, %laneid;
	// end inline asm
	and.b32  	%r200, %r1, 992;
	add.s32 	%r201, %r200, 32;
	setp.gt.u32 	%p120, %r201, %r51;
	not.b32 	%r202, %r200;
	add.s32 	%r203, %r51, %r202;
	selp.b32 	%r198, %r203, 31, %p120;
	mov.b64 	%rd92, %fd295;
	mov.b64 	{%r151, %r156}, %rd92;
	mov.b32 	%r157, 1;
	mov.b32 	%r199, -1;
	// begin inline asm
	shfl.sync.down.b32 %r150, %r151, %r157, %r198, %r199;
	// end inline asm
	// begin inline asm
	shfl.sync.down.b32 %r155, %r156, %r157, %r198, %r199;
	// end inline asm
	mov.b64 	%rd93, {%r150, %r155};
	mov.b64 	%fd212, %rd93;
	setp.lt.s32 	%p121, %r149, %r198;
	setp.lt.f64 	%p122, %fd295, %fd212;
	selp.f64 	%fd213, %fd212, %fd295, %p122;
	selp.f64 	%fd214, %fd213, %fd295, %p121;
	mov.b64 	%rd94, %fd214;
	mov.b64 	{%r161, %r166}, %rd94;
	mov.b32 	%r167, 2;
	// begin inline asm
	shfl.sync.down.b32 %r160, %r161, %r167, %r198, %r199;
	// end inline asm
	// begin inline asm
	shfl.sync.down.b32 %r165, %r166, %r167, %r198, %r199;
	// end inline asm
	mov.b64 	%rd95, {%r160, %r165};
	mov.b64 	%fd215, %rd95;
	add.s32 	%r204, %r149, 2;
	setp.gt.s32 	%p123, %r204, %r198;
	setp.lt.f64 	%p124, %fd214, %fd215;
	selp.f64 	%fd216, %fd215, %fd214, %p124;
	selp.f64 	%fd217, %fd214, %fd216, %p123;
	mov.b64 	%rd96, %fd217;
	mov.b64 	{%r171, %r176}, %rd96;
	mov.b32 	%r177, 4;
	// begin inline asm
	shfl.sync.down.b32 %r170, %r171, %r177, %r198, %r199;
	// end inline asm
	// begin inline asm
	shfl.sync.down.b32 %r175, %r176, %r177, %r198, %r199;
	// end inline asm
	mov.b64 	%rd97, {%r170, %r175};
	mov.b64 	%fd218, %rd97;
	add.s32 	%r205, %r149, 4;
	setp.gt.s32 	%p125, %r205, %r198;
	setp.lt.f64 	%p126, %fd217, %fd218;
	selp.f64 	%fd219, %fd218, %fd217, %p126;
	selp.f64 	%fd220, %fd217, %fd219, %p125;
	mov.b64 	%rd98, %fd220;
	mov.b64 	{%r181, %r186}, %rd98;
	mov.b32 	%r187, 8;
	// begin inline asm
	shfl.sync.down.b32 %r180, %r181, %r187, %r198, %r199;
	// end inline asm
	// begin inline asm
	shfl.sync.down.b32 %r185, %r186, %r187, %r198, %r199;
	// end inline asm
	mov.b64 	%rd99, {%r180, %r185};
	mov.b64 	%fd221, %rd99;
	add.s32 	%r206, %r149, 8;
	setp.gt.s32 	%p127, %r206, %r198;
	setp.lt.f64 	%p128, %fd220, %fd221;
	selp.f64 	%fd222, %fd221, %fd220, %p128;
	selp.f64 	%fd223, %fd220, %fd222, %p127;
	mov.b64 	%rd100, %fd223;
	mov.b64 	{%r191, %r196}, %rd100;
	mov.b32 	%r197, 16;
	// begin inline asm
	shfl.sync.down.b32 %r190, %r191, %r197, %r198, %r199;
	// end inline asm
	// begin inline asm
	shfl.sync.down.b32 %r195, %r196, %r197, %r198, %r199;
	// end inline asm
	mov.b64 	%rd101, {%r190, %r195};
	mov.b64 	%fd224, %rd101;
	add.s32 	%r207, %r149, 16;
	setp.gt.s32 	%p129, %r207, %r198;
	setp.lt.f64 	%p130, %fd223, %fd224;
	selp.f64 	%fd225, %fd224, %fd223, %p130;
	selp.f64 	%fd307, %fd223, %fd225, %p129;
	setp.ne.s32 	%p131, %r149, 0;
	@%p131 bra 	$L__BB3_26;
	shr.u32 	%r208, %r1, 2;
	and.b32  	%r209, %r208, 248;
	mov.u32 	%r210, _ZZN3cub18CUB_300001_SM_10006detail6reduce28DeviceReduceSingleTileKernelINS2_10policy_hubIdjN4cuda3__47maximumIdEEE10Policy1000EN6thrust24THRUST_300001_SM_1000_NS10device_ptrIdEEPfjS8_fdNS5_3std3__410__identityEEEvT0_T1_T2_T3_T4_T6_E12temp_storage;
	add.s32 	%r211, %r210, %r209;
	st.shared.f64 	[%r211+8], %fd307;
$L__BB3_26:
	bar.sync 	0;
	setp.ne.s32 	%p132, %r1, 0;
	@%p132 bra 	$L__BB3_50;
	setp.gt.u32 	%p133, %r51, 32;
	ld.shared.f64 	%fd226, [_ZZN3cub18CUB_300001_SM_10006detail6reduce28DeviceReduceSingleTileKernelINS2_10policy_hubIdjN4cuda3__47maximumIdEEE10Policy1000EN6thrust24THRUST_300001_SM_1000_NS10device_ptrIdEEPfjS8_fdNS5_3std3__410__identityEEEvT0_T1_T2_T3_T4_T6_E12temp_storage+16];
	setp.lt.f64 	%p134, %fd307, %fd226;
	selp.f64 	%fd228, %fd226, %fd307, %p134;
	selp.f64 	%fd229, %fd228, %fd307, %p133;
	setp.gt.u32 	%p135, %r51, 64;
	ld.shared.f64 	%fd231, [_ZZN3cub18CUB_300001_SM_10006detail6reduce28DeviceReduceSingleTileKernelINS2_10policy_hubIdjN4cuda3__47maximumIdEEE10Policy1000EN6thrust24THRUST_300001_SM_1000_NS10device_ptrIdEEPfjS8_fdNS5_3std3__410__identityEEEvT0_T1_T2_T3_T4_T6_E12temp_storage+24];
	setp.lt.f64 	%p136, %fd229, %fd231;
	selp.f64 	%fd233, %fd231, %fd229, %p136;
	selp.f64 	%fd234, %fd233, %fd229, %p135;
	setp.gt.u32 	%p137, %r51, 96;
	ld.shared.f64 	%fd236, [_ZZN3cub18CUB_300001_SM_10006detail6reduce28DeviceReduceSingleTileKernelINS2_10policy_hubIdjN4cuda3__47maximumIdEEE10Policy1000EN6thrust24THRUST_300001_SM_1000_NS10device_ptrIdEEPfjS8_fdNS5_3std3__410__identityEEEvT0_T1_T2_T3_T4_T6_E12temp_storage+32];
	setp.lt.f64 	%p138, %fd234, %fd236;
	selp.f64 	%fd238, %fd236, %fd234, %p138;
	selp.f64 	%fd239, %fd238, %fd234, %p137;
	setp.gt.u32 	%p139, %r51, 128;
	ld.shared.f64 	%fd241, [_ZZN3cub18CUB_300001_SM_10006detail6reduce28DeviceReduceSingleTileKernelINS2_10policy_hubIdjN4cuda3__47maximumIdEEE10Policy1000EN6thrust24THRUST_300001_SM_1000_NS10device_ptrIdEEPfjS8_fdNS5_3std3__410__identityEEEvT0_T1_T2_T3_T4_T6_E12temp_storage+40];
	setp.lt.f64 	%p140, %fd239, %fd241;
	selp.f64 	%fd243, %fd241, %fd239, %p140;
	selp.f64 	%fd244, %fd243, %fd239, %p139;
	setp.gt.u32 	%p141, %r51, 160;
	ld.shared.f64 	%fd246, [_ZZN3cub18CUB_300001_SM_10006detail6reduce28DeviceReduceSingleTileKernelINS2_10policy_hubIdjN4cuda3__47maximumIdEEE10Policy1000EN6thrust24THRUST_300001_SM_1000_NS10device_ptrIdEEPfjS8_fdNS5_3std3__410__identityEEEvT0_T1_T2_T3_T4_T6_E12temp_storage+48];
	setp.lt.f64 	%p142, %fd244, %fd246;
	selp.f64 	%fd248, %fd246, %fd244, %p142;
	selp.f64 	%fd249, %fd248, %fd244, %p141;
	setp.gt.u32 	%p143, %r51, 192;
	ld.shared.f64 	%fd251, [_ZZN3cub18CUB_300001_SM_10006detail6reduce28DeviceReduceSingleTileKernelINS2_10policy_hubIdjN4cuda3__47maximumIdEEE10Policy1000EN6thrust24THRUST_300001_SM_1000_NS10device_ptrIdEEPfjS8_fdNS5_3std3__410__identityEEEvT0_T1_T2_T3_T4_T6_E12temp_storage+56];
	setp.lt.f64 	%p144, %fd249, %fd251;
	selp.f64 	%fd253, %fd251, %fd249, %p144;
	selp.f64 	%fd254, %fd253, %fd249, %p143;
	setp.gt.u32 	%p145, %r51, 224;
	ld.shared.f64 	%fd256, [_ZZN3cub18CUB_300001_SM_10006detail6reduce28DeviceReduceSingleTileKernelINS2_10policy_hubIdjN4cuda3__47maximumIdEEE10Policy1000EN6thrust24THRUST_300001_SM_1000_NS10device_ptrIdEEPfjS8_fdNS5_3std3__410__identityEEEvT0_T1_T2_T3_T4_T6_E12temp_storage+64];
	setp.lt.f64 	%p146, %fd254, %fd256;
	selp.f64 	%fd258, %fd256, %fd254, %p146;
	selp.f64 	%fd307, %fd258, %fd254, %p145;
	bra.uni 	$L__BB3_50;
$L__BB3_28:
	mov.u32 	%r21, %tid.x;
	mul.wide.u32 	%rd11, %r21, 8;
	add.s64 	%rd12, %rd2, %rd11;
	ld.global.f64 	%fd42, [%rd12];
	ld.global.f64 	%fd43, [%rd12+2048];
	ld.global.f64 	%fd44, [%rd12+4096];
	ld.global.f64 	%fd45, [%rd12+6144];
	ld.global.f64 	%fd46, [%rd12+8192];
	ld.global.f64 	%fd47, [%rd12+10240];
	ld.global.f64 	%fd48, [%rd12+12288];
	ld.global.f64 	%fd49, [%rd12+14336];
	setp.lt.f64 	%p3, %fd42, %fd43;
	selp.f64 	%fd50, %fd43, %fd42, %p3;
	setp.lt.f64 	%p4, %fd50, %fd44;
	selp.f64 	%fd51, %fd44, %fd50, %p4;
	setp.lt.f64 	%p5, %fd51, %fd45;
	selp.f64 	%fd52, %fd45, %fd51, %p5;
	setp.lt.f64 	%p6, %fd52, %fd46;
	selp.f64 	%fd53, %fd46, %fd52, %p6;
	setp.lt.f64 	%p7, %fd53, %fd47;
	selp.f64 	%fd54, %fd47, %fd53, %p7;
	setp.lt.f64 	%p8, %fd54, %fd48;
	selp.f64 	%fd55, %fd48, %fd54, %p8;
	setp.lt.f64 	%p9, %fd55, %fd49;
	selp.f64 	%fd306, %fd49, %fd55, %p9;
	add.s32 	%r22, %r51, -2048;
	setp.lt.u32 	%p10, %r22, 2048;
	mov.b32 	%r277, 2048;
	@%p10 bra 	$L__BB3_32;
	mov.b32 	%r277, 2048;
$L__BB3_30:
	add.s32 	%r54, %r21, %r277;
	mul.wide.u32 	%rd13, %r54, 8;
	add.s64 	%rd14, %rd2, %rd13;
	ld.global.f64 	%fd56, [%rd14];
	ld.global.f64 	%fd57, [%rd14+2048];
	ld.global.f64 	%fd58, [%rd14+4096];
	ld.global.f64 	%fd59, [%rd14+6144];
	ld.global.f64 	%fd60, [%rd14+8192];
	ld.global.f64 	%fd61, [%rd14+10240];
	ld.global.f64 	%fd62, [%rd14+12288];
	ld.global.f64 	%fd63, [%rd14+14336];
	setp.lt.f64 	%p11, %fd306, %fd56;
	selp.f64 	%fd64, %fd56, %fd306, %p11;
	setp.lt.f64 	%p12, %fd64, %fd57;
	selp.f64 	%fd65, %fd57, %fd64, %p12;
	setp.lt.f64 	%p13, %fd65, %fd58;
	selp.f64 	%fd66, %fd58, %fd65, %p13;
	setp.lt.f64 	%p14, %fd66, %fd59;
	selp.f64 	%fd67, %fd59, %fd66, %p14;
	setp.lt.f64 	%p15, %fd67, %fd60;
	selp.f64 	%fd68, %fd60, %fd67, %p15;
	setp.lt.f64 	%p16, %fd68, %fd61;
	selp.f64 	%fd69, %fd61, %fd68, %p16;
	setp.lt.f64 	%p17, %fd69, %fd62;
	selp.f64 	%fd70, %fd62, %fd69, %p17;
	setp.lt.f64 	%p18, %fd70, %fd63;
	selp.f64 	%fd306, %fd63, %fd70, %p18;
	sub.s32 	%r55, %r51, %r277;
	setp.lt.u32 	%p19, %r55, 2048;
	@%p19 bra 	$L__BB3_46;
	add.s32 	%r277, %r277, 2048;
	setp.le.u32 	%p20, %r277, %r22;
	@%p20 bra 	$L__BB3_30;
$L__BB3_32:
	setp.le.u32 	%p21, %r51, %r277;
	sub.s32 	%r56, %r51, %r277;
	setp.ge.s32 	%p22, %r21, %r56;
	or.pred  	%p23, %p21, %p22;
	@%p23 bra 	$L__BB3_46;
	not.b32 	%r58, %r21;
	add.s32 	%r59, %r51, %r58;
	sub.s32 	%r60, %r59, %r277;
	shr.u32 	%r61, %r60, 8;
	add.s32 	%r26, %r61, 1;
	and.b32  	%r27, %r26, 15;
	setp.lt.u32 	%p24, %r60, 3840;
	mov.u32 	%r282, %r21;
	@%p24 bra 	$L__BB3_37;
	or.b32  	%r280, %r21, 2048;
	add.s32 	%r279, %r21, %r277;
	and.b32  	%r62, %r26, 33554416;
	neg.s32 	%r278, %r62;
$L__BB3_35:
	.pragma "nounroll";
	mul.wide.u32 	%rd15, %r279, 8;
	add.s64 	%rd16, %rd2, %rd15;
	ld.global.f64 	%fd72, [%rd16];
	setp.lt.f64 	%p25, %fd306, %fd72;
	selp.f64 	%fd73, %fd72, %fd306, %p25;
	add.s32 	%r63, %r279, 256;
	mul.wide.u32 	%rd17, %r63, 8;
	add.s64 	%rd18, %rd2, %rd17;
	ld.global.f64 	%fd74, [%rd18];
	setp.lt.f64 	%p26, %fd73, %fd74;
	selp.f64 	%fd75, %fd74, %fd73, %p26;
	add.s32 	%r64, %r279, 512;
	mul.wide.u32 	%rd19, %r64, 8;
	add.s64 	%rd20, %rd2, %rd19;
	ld.global.f64 	%fd76, [%rd20];
	setp.lt.f64 	%p27, %fd75, %fd76;
	selp.f64 	%fd77, %fd76, %fd75, %p27;
	add.s32 	%r65, %r279, 768;
	mul.wide.u32 	%rd21, %r65, 8;
	add.s64 	%rd22, %rd2, %rd21;
	ld.global.f64 	%fd78, [%rd22];
	setp.lt.f64 	%p28, %fd77, %fd78;
	selp.f64 	%fd79, %fd78, %fd77, %p28;
	add.s32 	%r66, %r279, 1024;
	mul.wide.u32 	%rd23, %r66, 8;
	add.s64 	%rd24, %rd2, %rd23;
	ld.global.f64 	%fd80, [%rd24];
	setp.lt.f64 	%p29, %fd79, %fd80;
	selp.f64 	%fd81, %fd80, %fd79, %p29;
	add.s32 	%r67, %r279, 1280;
	mul.wide.u32 	%rd25, %r67, 8;
	add.s64 	%rd26, %rd2, %rd25;
	ld.global.f64 	%fd82, [%rd26];
	setp.lt.f64 	%p30, %fd81, %fd82;
	selp.f64 	%fd83, %fd82, %fd81, %p30;
	add.s32 	%r68, %r279, 1536;
	mul.wide.u32 	%rd27, %r68, 8;
	add.s64 	%rd28, %rd2, %rd27;
	ld.global.f64 	%fd84, [%rd28];
	setp.lt.f64 	%p31, %fd83, %fd84;
	selp.f64 	%fd85, %fd84, %fd83, %p31;
	add.s32 	%r69, %r279, 1792;
	mul.wide.u32 	%rd29, %r69, 8;
	add.s64 	%rd30, %rd2, %rd29;
	ld.global.f64 	%fd86, [%rd30];
	setp.lt.f64 	%p32, %fd85, %fd86;
	selp.f64 	%fd87, %fd86, %fd85, %p32;
	add.s32 	%r70, %r279, 2048;
	mul.wide.u32 	%rd31, %r70, 8;
	add.s64 	%rd32, %rd2, %rd31;
	ld.global.f64 	%fd88, [%rd32];
	setp.lt.f64 	%p33, %fd87, %fd88;
	selp.f64 	%fd89, %fd88, %fd87, %p33;
	add.s32 	%r71, %r279, 2304;
	mul.wide.u32 	%rd33, %r71, 8;
	add.s64 	%rd34, %rd2, %rd33;
	ld.global.f64 	%fd90, [%rd34];
	setp.lt.f64 	%p34, %fd89, %fd90;
	selp.f64 	%fd91, %fd90, %fd89, %p34;
	add.s32 	%r72, %r279, 2560;
	mul.wide.u32 	%rd35, %r72, 8;
	add.s64 	%rd36, %rd2, %rd35;
	ld.global.f64 	%fd92, [%rd36];
	setp.lt.f64 	%p35, %fd91, %fd92;
	selp.f64 	%fd93, %fd92, %fd91, %p35;
	add.s32 	%r73, %r279, 2816;
	mul.wide.u32 	%rd37, %r73, 8;
	add.s64 	%rd38, %rd2, %rd37;
	ld.global.f64 	%fd94, [%rd38];
	setp.lt.f64 	%p36, %fd93, %fd94;
	selp.f64 	%fd95, %fd94, %fd93, %p36;
	add.s32 	%r74, %r279, 3072;
	mul.wide.u32 	%rd39, %r74, 8;
	add.s64 	%rd40, %rd2, %rd39;
	ld.global.f64 	%fd96, [%rd40];
	setp.lt.f64 	%p37, %fd95, %fd96;
	selp.f64 	%fd97, %fd96, %fd95, %p37;
	add.s32 	%r75, %r279, 3328;
	mul.wide.u32 	%rd41, %r75, 8;
	add.s64 	%rd42, %rd2, %rd41;
	ld.global.f64 	%fd98, [%rd42];
	setp.lt.f64 	%p38, %fd97, %fd98;
	selp.f64 	%fd99, %fd98, %fd97, %p38;
	add.s32 	%r76, %r279, 3584;
	mul.wide.u32 	%rd43, %r76, 8;
	add.s64 	%rd44, %rd2, %rd43;
	ld.global.f64 	%fd100, [%rd44];
	setp.lt.f64 	%p39, %fd99, %fd100;
	selp.f64 	%fd101, %fd100, %fd99, %p39;
	add.s32 	%r77, %r279, 3840;
	mul.wide.u32 	%rd45, %r77, 8;
	add.s64 	%rd46, %rd2, %rd45;
	ld.global.f64 	%fd102, [%rd46];
	setp.lt.f64 	%p40, %fd101, %fd102;
	selp.f64 	%fd306, %fd102, %fd101, %p40;
	add.s32 	%r280, %r280, 4096;
	add.s32 	%r279, %r279, 4096;
	add.s32 	%r278, %r278, 16;
	setp.ne.s32 	%p41, %r278, 0;
	@%p41 bra 	$L__BB3_35;
	add.s32 	%r282, %r280, -2048;
$L__BB3_37:
	setp.eq.s32 	%p42, %r27, 0;
	@%p42 bra 	$L__BB3_46;
	and.b32  	%r39, %r26, 7;
	setp.lt.u32 	%p43, %r27, 8;
	@%p43 bra 	$L__BB3_40;
	add.s32 	%r78, %r282, %r277;
	mul.wide.u32 	%rd47, %r78, 8;
	add.s64 	%rd48, %rd2, %rd47;
	ld.global.f64 	%fd104, [%rd48];
	setp.lt.f64 	%p44, %fd306, %fd104;
	selp.f64 	%fd105, %fd104, %fd306, %p44;
	add.s32 	%r79, %r78, 256;
	mul.wide.u32 	%rd49, %r79, 8;
	add.s64 	%rd50, %rd2, %rd49;
	ld.global.f64 	%fd106, [%rd50];
	setp.lt.f64 	%p45, %fd105, %fd106;
	selp.f64 	%fd107, %fd106, %fd105, %p45;
	add.s32 	%r80, %r78, 512;
	mul.wide.u32 	%rd51, %r80, 8;
	add.s64 	%rd52, %rd2, %rd51;
	ld.global.f64 	%fd108, [%rd52];
	setp.lt.f64 	%p46, %fd107, %fd108;
	selp.f64 	%fd109, %fd108, %fd107, %p46;
	add.s32 	%r81, %r78, 768;
	mul.wide.u32 	%rd53, %r81, 8;
	add.s64 	%rd54, %rd2, %rd53;
	ld.global.f64 	%fd110, [%rd54];
	setp.lt.f64 	%p47, %fd109, %fd110;
	selp.f64 	%fd111, %fd110, %fd109, %p47;
	add.s32 	%r82, %r78, 1024;
	mul.wide.u32 	%rd55, %r82, 8;
	add.s64 	%rd56, %rd2, %rd55;
	ld.global.f64 	%fd112, [%rd56];
	setp.lt.f64 	%p48, %fd111, %fd112;
	selp.f64 	%fd113, %fd112, %fd111, %p48;
	add.s32 	%r83, %r78, 1280;
	mul.wide.u32 	%rd57, %r83, 8;
	add.s64 	%rd58, %rd2, %rd57;
	ld.global.f64 	%fd114, [%rd58];
	setp.lt.f64 	%p49, %fd113, %fd114;
	selp.f64 	%fd115, %fd114, %fd113, %p49;
	add.s32 	%r84, %r78, 1536;
	mul.wide.u32 	%rd59, %r84, 8;
	add.s64 	%rd60, %rd2, %rd59;
	ld.global.f64 	%fd116, [%rd60];
	setp.lt.f64 	%p50, %fd115, %fd116;
	selp.f64 	%fd117, %fd116, %fd115, %p50;
	add.s32 	%r85, %r78, 1792;
	mul.wide.u32 	%rd61, %r85, 8;
	add.s64 	%rd62, %rd2, %rd61;
	ld.global.f64 	%fd118, [%rd62];
	setp.lt.f64 	%p51, %fd117, %fd118;
	selp.f64 	%fd306, %fd118, %fd117, %p51;
	add.s32 	%r282, %r282, 2048;
$L__BB3_40:
	setp.eq.s32 	%p52, %r39, 0;
	@%p52 bra 	$L__BB3_46;
	and.b32  	%r42, %r26, 3;
	setp.lt.u32 	%p53, %r39, 4;
	@%p53 bra 	$L__BB3_43;
	add.s32 	%r86, %r282, %r277;
	mul.wide.u32 	%rd63, %r86, 8;
	add.s64 	%rd64, %rd2, %rd63;
	ld.global.f64 	%fd120, [%rd64];
	setp.lt.f64 	%p54, %fd306, %fd120;
	selp.f64 	%fd121, %fd120, %fd306, %p54;
	add.s32 	%r87, %r86, 256;
	mul.wide.u32 	%rd65, %r87, 8;
	add.s64 	%rd66, %rd2, %rd65;
	ld.global.f64 	%fd122, [%rd66];
	setp.lt.f64 	%p55, %fd121, %fd122;
	selp.f64 	%fd123, %fd122, %fd121, %p55;
	add.s32 	%r88, %r86, 512;
	mul.wide.u32 	%rd67, %r88, 8;
	add.s64 	%rd68, %rd2, %rd67;
	ld.global.f64 	%fd124, [%rd68];
	setp.lt.f64 	%p56, %fd123, %fd124;
	selp.f64 	%fd125, %fd124, %fd123, %p56;
	add.s32 	%r89, %r86, 768;
	mul.wide.u32 	%rd69, %r89, 8;
	add.s64 	%rd70, %rd2, %rd69;
	ld.global.f64 	%fd126, [%rd70];
	setp.lt.f64 	%p57, %fd125, %fd126;
	selp.f64 	%fd306, %fd126, %fd125, %p57;
	add.s32 	%r282, %r282, 1024;
$L__BB3_43:
	setp.eq.s32 	%p58, %r42, 0;
	@%p58 bra 	$L__BB3_46;
	add.s32 	%r285, %r282, %r277;
	neg.s32 	%r284, %r42;
$L__BB3_45:
	.pragma "nounroll";
	mul.wide.u32 	%rd71, %r285, 8;
	add.s64 	%rd72, %rd2, %rd71;
	ld.global.f64 	%fd127, [%rd72];
	setp.lt.f64 	%p59, %fd306, %fd127;
	selp.f64 	%fd306, %fd127, %fd306, %p59;
	add.s32 	%r285, %r285, 256;
	add.s32 	%r284, %r284, 1;
	setp.ne.s32 	%p60, %r284, 0;
	@%p60 bra 	$L__BB3_45;
$L__BB3_46:
	// begin inline asm
	mov.u32 %r90, %laneid;
	// end inline asm
	mov.b64 	%rd73, %fd306;
	mov.b64 	{%r92, %r97}, %rd73;
	mov.b32 	%r98, 1;
	mov.b32 	%r139, 31;
	mov.b32 	%r140, -1;
	// begin inline asm
	shfl.sync.down.b32 %r91, %r92, %r98, %r139, %r140;
	// end inline asm
	// begin inline asm
	shfl.sync.down.b32 %r96, %r97, %r98, %r139, %r140;
	// end inline asm
	mov.b64 	%rd74, {%r91, %r96};
	mov.b64 	%fd128, %rd74;
	setp.gt.s32 	%p61, %r90, 30;
	setp.lt.f64 	%p62, %fd306, %fd128;
	selp.f64 	%fd129, %fd128, %fd306, %p62;
	selp.f64 	%fd130, %fd306, %fd129, %p61;
	mov.b64 	%rd75, %fd130;
	mov.b64 	{%r102, %r107}, %rd75;
	mov.b32 	%r108, 2;
	// begin inline asm
	shfl.sync.down.b32 %r101, %r102, %r108, %r139, %r140;
	// end inline asm
	// begin inline asm
	shfl.sync.down.b32 %r106, %r107, %r108, %r139, %r140;
	// end inline asm
	mov.b64 	%rd76, {%r101, %r106};
	mov.b64 	%fd131, %rd76;
	setp.gt.s32 	%p63, %r90, 29;
	setp.lt.f64 	%p64, %fd130, %fd131;
	selp.f64 	%fd132, %fd131, %fd130, %p64;
	selp.f64 	%fd133, %fd130, %fd132, %p63;
	mov.b64 	%rd77, %fd133;
	mov.b64 	{%r112, %r117}, %rd77;
	mov.b32 	%r118, 4;
	// begin inline asm
	shfl.sync.down.b32 %r111, %r112, %r118, %r139, %r140;
	// end inline asm
	// begin inline asm
	shfl.sync.down.b32 %r116, %r117, %r118, %r139, %r140;
	// end inline asm
	mov.b64 	%rd78, {%r111, %r116};
	mov.b64 	%fd134, %rd78;
	setp.gt.s32 	%p65, %r90, 27;
	setp.lt.f64 	%p66, %fd133, %fd134;
	selp.f64 	%fd135, %fd134, %fd133, %p66;
	selp.f64 	%fd136, %fd133, %fd135, %p65;
	mov.b64 	%rd79, %fd136;
	mov.b64 	{%r122, %r127}, %rd79;
	mov.b32 	%r128, 8;
	// begin inline asm
	shfl.sync.down.b32 %r121, %r122, %r128, %r139, %r140;
	// end inline asm
	// begin inline asm
	shfl.sync.down.b32 %r126, %r127, %r128, %r139, %r140;
	// end inline asm
	mov.b64 	%rd80, {%r121, %r126};
	mov.b64 	%fd137, %rd80;
	setp.gt.s32 	%p67, %r90, 23;
	setp.lt.f64 	%p68, %fd136, %fd137;
	selp.f64 	%fd138, %fd137, %fd136, %p68;
	selp.f64 	%fd139, %fd136, %fd138, %p67;
	mov.b64 	%rd81, %fd139;
	mov.b64 	{%r132, %r137}, %rd81;
	mov.b32 	%r138, 16;
	// begin inline asm
	shfl.sync.down.b32 %r131, %r132, %r138, %r139, %r140;
	// end inline asm
	// begin inline asm
	shfl.sync.down.b32 %r136, %r137, %r138, %r139, %r140;
	// end inline asm
	mov.b64 	%rd82, {%r131, %r136};
	mov.b64 	%fd140, %rd82;
	setp.gt.s32 	%p69, %r90, 15;
	setp.lt.f64 	%p70, %fd139, %fd140;
	selp.f64 	%fd38, %fd140, %fd139, %p70;
	selp.f64 	%fd307, %fd139, %fd38, %p69;
	setp.ne.s32 	%p71, %r90, 0;
	@%p71 bra 	$L__BB3_48;
	shr.u32 	%r141, %r21, 2;
	and.b32  	%r142, %r141, 248;
	mov.u32 	%r143, _ZZN3cub18CUB_300001_SM_10006detail6reduce28DeviceReduceSingleTileKernelINS2_10policy_hubIdjN4cuda3__47maximumIdEEE10Policy1000EN6thrust24THRUST_300001_SM_1000_NS10device_ptrIdEEPfjS8_fdNS5_3std3__410__identityEEEvT0_T1_T2_T3_T4_T6_E12temp_storage;
	add.s32 	%r144, %r143, %r142;
	st.shared.f64 	[%r144+8], %fd38;
$L__BB3_48:
	bar.sync 	0;
	setp.ne.s32 	%p72, %r21, 0;
	@%p72 bra 	$L__BB3_50;
	ld.shared.f64 	%fd141, [_ZZN3cub18CUB_300001_SM_10006detail6reduce28DeviceReduceSingleTileKernelINS2_10policy_hubIdjN4cuda3__47maximumIdEEE10Policy1000EN6thrust24THRUST_300001_SM_1000_NS10device_ptrIdEEPfjS8_fdNS5_3std3__410__identityEEEvT0_T1_T2_T3_T4_T6_E12temp_storage+16];
	setp.lt.f64 	%p73, %fd307, %fd141;
	selp.f64 	%fd142, %fd141, %fd307, %p73;
	ld.shared.f64 	%fd143, [_ZZN3cub18CUB_300001_SM_10006detail6reduce28DeviceReduceSingleTileKernelINS2_10policy_hubIdjN4cuda3__47maximumIdEEE10Policy1000EN6thrust24THRUST_300001_SM_1000_NS10device_ptrIdEEPfjS8_fdNS5_3std3__410__identityEEEvT0_T1_T2_T3_T4_T6_E12temp_storage+24];
	setp.lt.f64 	%p74, %fd142, %fd143;
	selp.f64 	%fd144, %fd143, %fd142, %p74;
	ld.shared.f64 	%fd145, [_ZZN3cub18CUB_300001_SM_10006detail6reduce28DeviceReduceSingleTileKernelINS2_10policy_hubIdjN4cuda3__47maximumIdEEE10Policy1000EN6thrust24THRUST_300001_SM_1000_NS10device_ptrIdEEPfjS8_fdNS5_3std3__410__identityEEEvT0_T1_T2_T3_T4_T6_E12temp_storage+32];
	setp.lt.f64 	%p75, %fd144, %fd145;
	selp.f64 	%fd146, %fd145, %fd144, %p75;
	ld.shared.f64 	%fd147, [_ZZN3cub18CUB_300001_SM_10006detail6reduce28DeviceReduceSingleTileKernelINS2_10policy_hubIdjN4cuda3__47maximumIdEEE10Policy1000EN6thrust24THRUST_300001_SM_1000_NS10device_ptrIdEEPfjS8_fdNS5_3std3__410__identityEEEvT0_T1_T2_T3_T4_T6_E12temp_storage+40];
	setp.lt.f64 	%p76, %fd146, %fd147;
	selp.f64 	%fd148, %fd147, %fd146, %p76;
	ld.shared.f64 	%fd149, [_ZZN3cub18CUB_300001_SM_10006detail6reduce28DeviceReduceSingleTileKernelINS2_10policy_hubIdjN4cuda3__47maximumIdEEE10Policy1000EN6thrust24THRUST_300001_SM_1000_NS10device_ptrIdEEPfjS8_fdNS5_3std3__410__identityEEEvT0_T1_T2_T3_T4_T6_E12temp_storage+48];
	setp.lt.f64 	%p77, %fd148, %fd149;
	selp.f64 	%fd150, %fd149, %fd148, %p77;
	ld.shared.f64 	%fd151, [_ZZN3cub18CUB_300001_SM_10006detail6reduce28DeviceReduceSingleTileKernelINS2_10policy_hubIdjN4cuda3__47maximumIdEEE10Policy1000EN6thrust24THRUST_300001_SM_1000_NS10device_ptrIdEEPfjS8_fdNS5_3std3__410__identityEEEvT0_T1_T2_T3_T4_T6_E12temp_storage+56];
	setp.lt.f64 	%p78, %fd150, %fd151;
	selp.f64 	%fd152, %fd151, %fd150, %p78;
	ld.shared.f64 	%fd153, [_ZZN3cub18CUB_300001_SM_10006detail6reduce28DeviceReduceSingleTileKernelINS2_10policy_hubIdjN4cuda3__47maximumIdEEE10Policy1000EN6thrust24THRUST_300001_SM_1000_NS10device_ptrIdEEPfjS8_fdNS5_3std3__410__identityEEEvT0_T1_T2_T3_T4_T6_E12temp_storage+64];
	setp.lt.f64 	%p79, %fd152, %fd153;
	selp.f64 	%fd307, %fd153, %fd152, %p79;
$L__BB3_50:
	mov.u32 	%r267, %tid.x;
	setp.ne.s32 	%p166, %r267, 0;
	@%p166 bra 	$L__BB3_52;
	cvt.f64.f32 	%fd285, %f1;
	setp.gt.f64 	%p167, %fd307, %fd285;
	cvt.rn.f32.f64 	%f2, %fd307;
	selp.f32 	%f3, %f2, %f1, %p167;
	st.global.f32 	[%rd1], %f3;
$L__BB3_52:
	ret;

}
	// .globl	_ZN3cub18CUB_300001_SM_10006detail6reduce18DeviceReduceKernelINS2_10policy_hubIdjN4cuda3__47maximumIdEEE10Policy1000EN6thrust24THRUST_300001_SM_1000_NS10device_ptrIdEEjS8_dNS5_3std3__410__identityEEEvT0_PT3_T1_NS0_13GridEvenShareISL_EET2_T4_
.visible .entry _ZN3cub18CUB_300001_SM_10006detail6reduce18DeviceReduceKernelINS2_10policy_hubIdjN4cuda3__47maximumIdEEE10Policy1000EN6thrust24THRUST_300001_SM_1000_NS10device_ptrIdEEjS8_dNS5_3std3__410__identityEEEvT0_PT3_T1_NS0_13GridEvenShareISL_EET2_T4_(
	.param .align 8 .b8 _ZN3cub18CUB_300001_SM_10006detail6reduce18DeviceReduceKernelINS2_10policy_hubIdjN4cuda3__47maximumIdEEE10Policy1000EN6thrust24THRUST_300001_SM_1000_NS10device_ptrIdEEjS8_dNS5_3std3__410__identityEEEvT0_PT3_T1_NS0_13GridEvenShareISL_EET2_T4__param_0[8],
	.param .u64 .ptr .align 1 _ZN3cub18CUB_300001_SM_10006detail6reduce18DeviceReduceKernelINS2_10policy_hubIdjN4cuda3__47maximumIdEEE10Policy1000EN6thrust24THRUST_300001_SM_1000_NS10device_ptrIdEEjS8_dNS5_3std3__410__identityEEEvT0_PT3_T1_NS0_13GridEvenShareISL_EET2_T4__param_1,
	.param .u32 _ZN3cub18CUB_300001_SM_10006detail6reduce18DeviceReduceKernelINS2_10policy_hubIdjN4cuda3__47maximumIdEEE10Policy1000EN6thrust24THRUST_300001_SM_1000_NS10device_ptrIdEEjS8_dNS5_3std3__410__identityEEEvT0_PT3_T1_NS0_13GridEvenShareISL_EET2_T4__param_2,
	.param .align 4 .b8 _ZN3cub18CUB_300001_SM_10006detail6reduce18DeviceReduceKernelINS2_10policy_hubIdjN4cuda3__47maximumIdEEE10Policy1000EN6thrust24THRUST_300001_SM_1000_NS10device_ptrIdEEjS8_dNS5_3std3__410__identityEEEvT0_PT3_T1_NS0_13GridEvenShareISL_EET2_T4__param_3[40],
	.param .align 1 .b8 _ZN3cub18CUB_300001_SM_10006detail6reduce18DeviceReduceKernelINS2_10policy_hubIdjN4cuda3__47maximumIdEEE10Policy1000EN6thrust24THRUST_300001_SM_1000_NS10device_ptrIdEEjS8_dNS5_3std3__410__identityEEEvT0_PT3_T1_NS0_13GridEvenShareISL_EET2_T4__param_4[1],
	.param .align 1 .b8 _ZN3cub18CUB_300001_SM_10006detail6reduce18DeviceReduceKernelINS2_10policy_hubIdjN4cuda3__47maximumIdEEE10Policy1000EN6thrust24THRUST_300001_SM_1000_NS10device_ptrIdEEjS8_dNS5_3std3__410__identityEEEvT0_PT3_T1_NS0_13GridEvenShareISL_EET2_T4__param_5[1]
)
.maxntid 256
{
	.reg .pred 	%p<166>;
	.reg .b16 	%rs<4>;
	.reg .b32 	%r<354>;
	.reg .b64 	%rd<160>;
	.reg .b64 	%fd<305>;
	// demoted variable
	.shared .align 8 .b8 _ZZN3cub18CUB_300001_SM_10006detail6reduce18DeviceReduceKernelINS2_10policy_hubIdjN4cuda3__47maximumIdEEE10Policy1000EN6thrust24THRUST_300001_SM_1000_NS10device_ptrIdEEjS8_dNS5_3std3__410__identityEEEvT0_PT3_T1_NS0_13GridEvenShareISL_EET2_T4_E12temp_storage[80];
	ld.param.u32 	%r1, [_ZN3cub18CUB_300001_SM_10006detail6reduce18DeviceReduceKernelINS2_10policy_hubIdjN4cuda3__47maximumIdEEE10Policy1000EN6thrust24THRUST_300001_SM_1000_NS10device_ptrIdEEjS8_dNS5_3std3__410__identityEEEvT0_PT3_T1_NS0_13GridEvenShareISL_EET2_T4__param_3+20];
	ld.param.u32 	%r2, [_ZN3cub18CUB_300001_SM_10006detail6reduce18DeviceReduceKernelINS2_10policy_hubIdjN4cuda3__47maximumIdEEE10Policy1000EN6thrust24THRUST_300001_SM_1000_NS10device_ptrIdEEjS8_dNS5_3std3__410__identityEEEvT0_PT3_T1_NS0_13GridEvenShareISL_EET2_T4__param_3+24];
	ld.param.u64 	%rd3, [_ZN3cub18CUB_300001_SM_10006detail6reduce18DeviceReduceKernelINS2_10policy_hubIdjN4cuda3__47maximumIdEEE10Policy1000EN6thrust24THRUST_300001_SM_1000_NS10device_ptrIdEEjS8_dNS5_3std3__410__identityEEEvT0_PT3_T1_NS0_13GridEvenShareISL_EET2_T4__param_0];
	cvta.to.global.u64 	%rd1, %rd3;
	mov.u32 	%r3, %ctaid.x;
	shl.b32 	%r4, %r2, 11;
	shl.b32 	%r345, %r3, 11;
	sub.s32 	%r6, %r1, %r345;
	setp.gt.u32 	%p1, %r6, 2047;
	@%p1 bra 	$L__BB4_26;
	mov.u32 	%r7, %tid.x;
	setp.ge.u32 	%p79, %r7, %r6;
	mov.f64 	%fd293, 0d0000000000000000;
	mov.u32 	%r336, %r7;
	@%p79 bra 	$L__BB4_3;
	add.s32 	%r180, %r345, %r7;
	mul.wide.u32 	%rd76, %r180, 8;
	add.s64 	%rd77, %rd1, %rd76;
	ld.global.f64 	%fd293, [%rd77];
	add.s32 	%r336, %r7, 256;
$L__BB4_3:
	setp.ge.u32 	%p80, %r336, %r6;
	@%p80 bra 	$L__BB4_17;
	not.b32 	%r181, %r336;
	add.s32 	%r182, %r1, %r181;
	sub.s32 	%r183, %r182, %r345;
	shr.u32 	%r184, %r183, 8;
	add.s32 	%r10, %r184, 1;
	and.b32  	%r11, %r10, 15;
	setp.lt.u32 	%p81, %r183, 3840;
	@%p81 bra 	$L__BB4_8;
	or.b32  	%r335, %r336, 2048;
	add.s32 	%r334, %r336, %r345;
	and.b32  	%r185, %r10, 33554416;
	neg.s32 	%r333, %r185;
$L__BB4_6:
	.pragma "nounroll";
	mul.wide.u32 	%rd78, %r334, 8;
	add.s64 	%rd79, %rd1, %rd78;
	ld.global.f64 	%fd155, [%rd79];
	setp.lt.f64 	%p82, %fd293, %fd155;
	selp.f64 	%fd156, %fd155, %fd293, %p82;
	add.s32 	%r186, %r334, 256;
	mul.wide.u32 	%rd80, %r186, 8;
	add.s64 	%rd81, %rd1, %rd80;
	ld.global.f64 	%fd157, [%rd81];
	setp.lt.f64 	%p83, %fd156, %fd157;
	selp.f64 	%fd158, %fd157, %fd156, %p83;
	add.s32 	%r187, %r334, 512;
	mul.wide.u32 	%rd82, %r187, 8;
	add.s64 	%rd83, %rd1, %rd82;
	ld.global.f64 	%fd159, [%rd83];
	setp.lt.f64 	%p84, %fd158, %fd159;
	selp.f64 	%fd160, %fd159, %fd158, %p84;
	add.s32 	%r188, %r334, 768;
	mul.wide.u32 	%rd84, %r188, 8;
	add.s64 	%rd85, %rd1, %rd84;
	ld.global.f64 	%fd161, [%rd85];
	setp.lt.f64 	%p85, %fd160, %fd161;
	selp.f64 	%fd162, %fd161, %fd160, %p85;
	add.s32 	%r189, %r334, 1024;
	mul.wide.u32 	%rd86, %r189, 8;
	add.s64 	%rd87, %rd1, %rd86;
	ld.global.f64 	%fd163, [%rd87];
	setp.lt.f64 	%p86, %fd162, %fd163;
	selp.f64 	%fd164, %fd163, %fd162, %p86;
	add.s32 	%r190, %r334, 1280;
	mul.wide.u32 	%rd88, %r190, 8;
	add.s64 	%rd89, %rd1, %rd88;
	ld.global.f64 	%fd165, [%rd89];
	setp.lt.f64 	%p87, %fd164, %fd165;
	selp.f64 	%fd166, %fd165, %fd164, %p87;
	add.s32 	%r191, %r334, 1536;
	mul.wide.u32 	%rd90, %r191, 8;
	add.s64 	%rd91, %rd1, %rd90;
	ld.global.f64 	%fd167, [%rd91];
	setp.lt.f64 	%p88, %fd166, %fd167;
	selp.f64 	%fd168, %fd167, %fd166, %p88;
	add.s32 	%r192, %r334, 1792;
	mul.wide.u32 	%rd92, %r192, 8;
	add.s64 	%rd93, %rd1, %rd92;
	ld.global.f64 	%fd169, [%rd93];
	setp.lt.f64 	%p89, %fd168, %fd169;
	selp.f64 	%fd170, %fd169, %fd168, %p89;
	add.s32 	%r193, %r334, 2048;
	mul.wide.u32 	%rd94, %r193, 8;
	add.s64 	%rd95, %rd1, %rd94;
	ld.global.f64 	%fd171, [%rd95];
	setp.lt.f64 	%p90, %fd170, %fd171;
	selp.f64 	%fd172, %fd171, %fd170, %p90;
	add.s32 	%r194, %r334, 2304;
	mul.wide.u32 	%rd96, %r194, 8;
	add.s64 	%rd97, %rd1, %rd96;
	ld.global.f64 	%fd173, [%rd97];
	setp.lt.f64 	%p91, %fd172, %fd173;
	selp.f64 	%fd174, %fd173, %fd172, %p91;
	add.s32 	%r195, %r334, 2560;
	mul.wide.u32 	%rd98, %r195, 8;
	add.s64 	%rd99, %rd1, %rd98;
	ld.global.f64 	%fd175, [%rd99];
	setp.lt.f64 	%p92, %fd174, %fd175;
	selp.f64 	%fd176, %fd175, %fd174, %p92;
	add.s32 	%r196, %r334, 2816;
	mul.wide.u32 	%rd100, %r196, 8;
	add.s64 	%rd101, %rd1, %rd100;
	ld.global.f64 	%fd177, [%rd101];
	setp.lt.f64 	%p93, %fd176, %fd177;
	selp.f64 	%fd178, %fd177, %fd176, %p93;
	add.s32 	%r197, %r334, 3072;
	mul.wide.u32 	%rd102, %r197, 8;
	add.s64 	%rd103, %rd1, %rd102;
	ld.global.f64 	%fd179, [%rd103];
	setp.lt.f64 	%p94, %fd178, %fd179;
	selp.f64 	%fd180, %fd179, %fd178, %p94;
	add.s32 	%r198, %r334, 3328;
	mul.wide.u32 	%rd104, %r198, 8;
	add.s64 	%rd105, %rd1, %rd104;
	ld.global.f64 	%fd181, [%rd105];
	setp.lt.f64 	%p95, %fd180, %fd181;
	selp.f64 	%fd182, %fd181, %fd180, %p95;
	add.s32 	%r199, %r334, 3584;
	mul.wide.u32 	%rd106, %r199, 8;
	add.s64 	%rd107, %rd1, %rd106;
	ld.global.f64 	%fd183, [%rd107];
	setp.lt.f64 	%p96, %fd182, %fd183;
	selp.f64 	%fd184, %fd183, %fd182, %p96;
	add.s32 	%r200, %r334, 3840;
	mul.wide.u32 	%rd108, %r200, 8;
	add.s64 	%rd109, %rd1, %rd108;
	ld.global.f64 	%fd185, [%rd109];
	setp.lt.f64 	%p97, %fd184, %fd185;
	selp.f64 	%fd293, %fd185, %fd184, %p97;
	add.s32 	%r335, %r335, 4096;
	add.s32 	%r334, %r334, 4096;
	add.s32 	%r333, %r333, 16;
	setp.ne.s32 	%p98, %r333, 0;
	@%p98 bra 	$L__BB4_6;
	add.s32 	%r336, %r335, -2048;
$L__BB4_8:
	setp.eq.s32 	%p99, %r11, 0;
	@%p99 bra 	$L__BB4_17;
	and.b32  	%r23, %r10, 7;
	setp.lt.u32 	%p100, %r11, 8;
	@%p100 bra 	$L__BB4_11;
	add.s32 	%r201, %r345, %r336;
	mul.wide.u32 	%rd110, %r201, 8;
	add.s64 	%rd111, %rd1, %rd110;
	ld.global.f64 	%fd187, [%rd111];
	setp.lt.f64 	%p101, %fd293, %fd187;
	selp.f64 	%fd188, %fd187, %fd293, %p101;
	add.s32 	%r202, %r201, 256;
	mul.wide.u32 	%rd112, %r202, 8;
	add.s64 	%rd113, %rd1, %rd112;
	ld.global.f64 	%fd189, [%rd113];
	setp.lt.f64 	%p102, %fd188, %fd189;
	selp.f64 	%fd190, %fd189, %fd188, %p102;
	add.s32 	%r203, %r201, 512;
	mul.wide.u32 	%rd114, %r203, 8;
	add.s64 	%rd115, %rd1, %rd114;
	ld.global.f64 	%fd191, [%rd115];
	setp.lt.f64 	%p103, %fd190, %fd191;
	selp.f64 	%fd192, %fd191, %fd190, %p103;
	add.s32 	%r204, %r201, 768;
	mul.wide.u32 	%rd116, %r204, 8;
	add.s64 	%rd117, %rd1, %rd116;
	ld.global.f64 	%fd193, [%rd117];
	setp.lt.f64 	%p104, %fd192, %fd193;
	selp.f64 	%fd194, %fd193, %fd192, %p104;
	add.s32 	%r205, %r201, 1024;
	mul.wide.u32 	%rd118, %r205, 8;
	add.s64 	%rd119, %rd1, %rd118;
	ld.global.f64 	%fd195, [%rd119];
	setp.lt.f64 	%p105, %fd194, %fd195;
	selp.f64 	%fd196, %fd195, %fd194, %p105;
	add.s32 	%r206, %r201, 1280;
	mul.wide.u32 	%rd120, %r206, 8;
	add.s64 	%rd121, %rd1, %rd120;
	ld.global.f64 	%fd197, [%rd121];
	setp.lt.f64 	%p106, %fd196, %fd197;
	selp.f64 	%fd198, %fd197, %fd196, %p106;
	add.s32 	%r207, %r201, 1536;
	mul.wide.u32 	%rd122, %r207, 8;
	add.s64 	%rd123, %rd1, %rd122;
	ld.global.f64 	%fd199, [%rd123];
	setp.lt.f64 	%p107, %fd198, %fd199;
	selp.f64 	%fd200, %fd199, %fd198, %p107;
	add.s32 	%r208, %r201, 1792;
	mul.wide.u32 	%rd124, %r208, 8;
	add.s64 	%rd125, %rd1, %rd124;
	ld.global.f64 	%fd201, [%rd125];
	setp.lt.f64 	%p108, %fd200, %fd201;
	selp.f64 	%fd293, %fd201, %fd200, %p108;
	add.s32 	%r336, %r336, 2048;
$L__BB4_11:
	setp.eq.s32 	%p109, %r23, 0;
	@%p109 bra 	$L__BB4_17;
	and.b32  	%r26, %r10, 3;
	setp.lt.u32 	%p110, %r23, 4;
	@%p110 bra 	$L__BB4_14;
	add.s32 	%r209, %r345, %r336;
	mul.wide.u32 	%rd126, %r209, 8;
	add.s64 	%rd127, %rd1, %rd126;
	ld.global.f64 	%fd203, [%rd127];
	setp.lt.f64 	%p111, %fd293, %fd203;
	selp.f64 	%fd204, %fd203, %fd293, %p111;
	add.s32 	%r210, %r209, 256;
	mul.wide.u32 	%rd128, %r210, 8;
	add.s64 	%rd129, %rd1, %rd128;
	ld.global.f64 	%fd205, [%rd129];
	setp.lt.f64 	%p112, %fd204, %fd205;
	selp.f64 	%fd206, %fd205, %fd204, %p112;
	add.s32 	%r211, %r209, 512;
	mul.wide.u32 	%rd130, %r211, 8;
	add.s64 	%rd131, %rd1, %rd130;
	ld.global.f64 	%fd207, [%rd131];
	setp.lt.f64 	%p113, %fd206, %fd207;
	selp.f64 	%fd208, %fd207, %fd206, %p113;
	add.s32 	%r212, %r209, 768;
	mul.wide.u32 	%rd132, %r212, 8;
	add.s64 	%rd133, %rd1, %rd132;
	ld.global.f64 	%fd209, [%rd133];
	setp.lt.f64 	%p114, %fd208, %fd209;
	selp.f64 	%fd293, %fd209, %fd208, %p114;
	add.s32 	%r336, %r336, 1024;
$L__BB4_14:
	setp.eq.s32 	%p115, %r26, 0;
	@%p115 bra 	$L__BB4_17;
	add.s32 	%r340, %r336, %r345;
	neg.s32 	%r339, %r26;
$L__BB4_16:
	.pragma "nounroll";
	mul.wide.u32 	%rd134, %r340, 8;
	add.s64 	%rd135, %rd1, %rd134;
	ld.global.f64 	%fd210, [%rd135];
	setp.lt.f64 	%p116, %fd293, %fd210;
	selp.f64 	%fd293, %fd210, %fd293, %p116;
	add.s32 	%r340, %r340, 256;
	add.s32 	%r339, %r339, 1;
	setp.ne.s32 	%p117, %r339, 0;
	@%p117 bra 	$L__BB4_16;
$L__BB4_17:
	setp.lt.u32 	%p118, %r6, 256;
	@%p118 bra 	$L__BB4_22;
	// begin inline asm
	mov.u32 %r276, %laneid;
	// end inline asm
	mov.b64 	%rd146, %fd293;
	mov.b64 	{%r278, %r283}, %rd146;
	mov.b32 	%r284, 1;
	mov.b32 	%r325, 31;
	mov.b32 	%r326, -1;
	// begin inline asm
	shfl.sync.down.b32 %r277, %r278, %r284, %r325, %r326;
	// end inline asm
	// begin inline asm
	shfl.sync.down.b32 %r282, %r283, %r284, %r325, %r326;
	// end inline asm
	mov.b64 	%rd147, {%r277, %r282};
	mov.b64 	%fd258, %rd147;
	setp.gt.s32 	%p146, %r276, 30;
	setp.lt.f64 	%p147, %fd293, %fd258;
	selp.f64 	%fd259, %fd258, %fd293, %p147;
	selp.f64 	%fd260, %fd293, %fd259, %p146;
	mov.b64 	%rd148, %fd260;
	mov.b64 	{%r288, %r293}, %rd148;
	mov.b32 	%r294, 2;
	// begin inline asm
	shfl.sync.down.b32 %r287, %r288, %r294, %r325, %r326;
	// end inline asm
	// begin inline asm
	shfl.sync.down.b32 %r292, %r293, %r294, %r325, %r326;
	// end inline asm
	mov.b64 	%rd149, {%r287, %r292};
	mov.b64 	%fd261, %rd149;
	setp.gt.s32 	%p148, %r276, 29;
	setp.lt.f64 	%p149, %fd260, %fd261;
	selp.f64 	%fd262, %fd261, %fd260, %p149;
	selp.f64 	%fd263, %fd260, %fd262, %p148;
	mov.b64 	%rd150, %fd263;
	mov.b64 	{%r298, %r303}, %rd150;
	mov.b32 	%r304, 4;
	// begin inline asm
	shfl.sync.down.b32 %r297, %r298, %r304, %r325, %r326;
	// end inline asm
	// begin inline asm
	shfl.sync.down.b32 %r302, %r303, %r304, %r325, %r326;
	// end inline asm
	mov.b64 	%rd151, {%r297, %r302};
	mov.b64 	%fd264, %rd151;
	setp.gt.s32 	%p150, %r276, 27;
	setp.lt.f64 	%p151, %fd263, %fd264;
	selp.f64 	%fd265, %fd264, %fd263, %p151;
	selp.f64 	%fd266, %fd263, %fd265, %p150;
	mov.b64 	%rd152, %fd266;
	mov.b64 	{%r308, %r313}, %rd152;
	mov.b32 	%r314, 8;
	// begin inline asm
	shfl.sync.down.b32 %r307, %r308, %r314, %r325, %r326;
	// end inline asm
	// begin inline asm
	shfl.sync.down.b32 %r312, %r313, %r314, %r325, %r326;
	// end inline asm
	mov.b64 	%rd153, {%r307, %r312};
	mov.b64 	%fd267, %rd153;
	setp.gt.s32 	%p152, %r276, 23;
	setp.lt.f64 	%p153, %fd266, %fd267;
	selp.f64 	%fd268, %fd267, %fd266, %p153;
	selp.f64 	%fd269, %fd266, %fd268, %p152;
	mov.b64 	%rd154, %fd269;
	mov.b64 	{%r318, %r323}, %rd154;
	mov.b32 	%r324, 16;
	// begin inline asm
	shfl.sync.down.b32 %r317, %r318, %r324, %r325, %r326;
	// end inline asm
	// begin inline asm
	shfl.sync.down.b32 %r322, %r323, %r324, %r325, %r326;
	// end inline asm
	mov.b64 	%rd155, {%r317, %r322};
	mov.b64 	%fd270, %rd155;
	setp.gt.s32 	%p154, %r276, 15;
	setp.lt.f64 	%p155, %fd269, %fd270;
	selp.f64 	%fd16, %fd270, %fd269, %p155;
	selp.f64 	%fd304, %fd269, %fd16, %p154;
	setp.ne.s32 	%p156, %r276, 0;
	@%p156 bra 	$L__BB4_20;
	shr.u32 	%r327, %r7, 2;
	and.b32  	%r328, %r327, 248;
	mov.u32 	%r329, _ZZN3cub18CUB_300001_SM_10006detail6reduce18DeviceReduceKernelINS2_10policy_hubIdjN4cuda3__47maximumIdEEE10Policy1000EN6thrust24THRUST_300001_SM_1000_NS10device_ptrIdEEjS8_dNS5_3std3__410__identityEEEvT0_PT3_T1_NS0_13GridEvenShareISL_EET2_T4_E12temp_storage;
	add.s32 	%r330, %r329, %r328;
	st.shared.f64 	[%r330+8], %fd16;
$L__BB4_20:
	bar.sync 	0;
	setp.ne.s32 	%p157, %r7, 0;
	@%p157 bra 	$L__BB4_48;
	ld.shared.f64 	%fd271, [_ZZN3cub18CUB_300001_SM_10006detail6reduce18DeviceReduceKernelINS2_10policy_hubIdjN4cuda3__47maximumIdEEE10Policy1000EN6thrust24THRUST_300001_SM_1000_NS10device_ptrIdEEjS8_dNS5_3std3__410__identityEEEvT0_PT3_T1_NS0_13GridEvenShareISL_EET2_T4_E12temp_storage+16];
	setp.lt.f64 	%p158, %fd304, %fd271;
	selp.f64 	%fd272, %fd271, %fd304, %p158;
	ld.shared.f64 	%fd273, [_ZZN3cub18CUB_300001_SM_10006detail6reduce18DeviceReduceKernelINS2_10policy_hubIdjN4cuda3__47maximumIdEEE10Policy1000EN6thrust24THRUST_300001_SM_1000_NS10device_ptrIdEEjS8_dNS5_3std3__410__identityEEEvT0_PT3_T1_NS0_13GridEvenShareISL_EET2_T4_E12temp_storage+24];
	setp.lt.f64 	%p159, %fd272, %fd273;
	selp.f64 	%fd274, %fd273, %fd272, %p159;
	ld.shared.f64 	%fd275, [_ZZN3cub18CUB_300001_SM_10006detail6reduce18DeviceReduceKernelINS2_10policy_hubIdjN4cuda3__47maximumIdEEE10Policy1000EN6thrust24THRUST_300001_SM_1000_NS10device_ptrIdEEjS8_dNS5_3std3__410__identityEEEvT0_PT3_T1_NS0_13GridEvenShareISL_EET2_T4_E12temp_storage+32];
	setp.lt.f64 	%p160, %fd274, %fd275;
	selp.f64 	%fd276, %fd275, %fd274, %p160;
	ld.shared.f64 	%fd277, [_ZZN3cub18CUB_300001_SM_10006detail6reduce18DeviceReduceKernelINS2_10policy_hubIdjN4cuda3__47maximumIdEEE10Policy1000EN6thrust24THRUST_300001_SM_1000_NS10device_ptrIdEEjS8_dNS5_3std3__410__identityEEEvT0_PT3_T1_NS0_13GridEvenShareISL_EET2_T4_E12temp_storage+40];
	setp.lt.f64 	%p161, %fd276, %fd277;
	selp.f64 	%fd278, %fd277, %fd276, %p161;
	ld.shared.f64 	%fd279, [_ZZN3cub18CUB_300001_SM_10006detail6reduce18DeviceReduceKernelINS2_10policy_hubIdjN4cuda3__47maximumIdEEE10Policy1000EN6thrust24THRUST_300001_SM_1000_NS10device_ptrIdEEjS8_dNS5_3std3__410__identityEEEvT0_PT3_T1_NS0_13GridEvenShareISL_EET2_T4_E12temp_storage+48];
	setp.lt.f64 	%p162, %fd278, %fd279;
	selp.f64 	%fd280, %fd279, %fd278, %p162;
	ld.shared.f64 	%fd281, [_ZZN3cub18CUB_300001_SM_10006detail6reduce18DeviceReduceKernelINS2_10policy_hubIdjN4cuda3__47maximumIdEEE10Policy1000EN6thrust24THRUST_300001_SM_1000_NS10device_ptrIdEEjS8_dNS5_3std3__410__identityEEEvT0_PT3_T1_NS0_13GridEvenShareISL_EET2_T4_E12temp_storage+56];
	setp.lt.f64 	%p163, %fd280, %fd281;
	selp.f64 	%fd282, %fd281, %fd280, %p163;
	ld.shared.f64 	%fd283, [_ZZN3cub18CUB_300001_SM_10006detail6reduce18DeviceReduceKernelINS2_10policy_hubIdjN4cuda3__47maximumIdEEE10Policy1000EN6thrust24THRUST_300001_SM_1000_NS10device_ptrIdEEjS8_dNS5_3std3__410__identityEEEvT0_PT3_T1_NS0_13GridEvenShareISL_EET2_T4_E12temp_storage+64];
	setp.lt.f64 	%p164, %fd282, %fd283;
	selp.f64 	%fd304, %fd283, %fd282, %p164;
	bra.uni 	$L__BB4_48;
$L__BB4_22:
	// begin inline asm
	mov.u32 %r213, %laneid;
	// end inline asm
	and.b32  	%r264, %r7, 992;
	add.s32 	%r265, %r264, 32;
	setp.gt.u32 	%p119, %r265, %r6;
	not.b32 	%r266, %r264;
	add.s32 	%r267, %r6, %r266;
	selp.b32 	%r262, %r267, 31, %p119;
	mov.b64 	%rd136, %fd293;
	mov.b64 	{%r215, %r220}, %rd136;
	mov.b32 	%r221, 1;
	mov.b32 	%r263, -1;
	// begin inline asm
	shfl.sync.down.b32 %r214, %r215, %r221, %r262, %r263;
	// end inline asm
	// begin inline asm
	shfl.sync.down.b32 %r219, %r220, %r221, %r262, %r263;
	// end inline asm
	mov.b64 	%rd137, {%r214, %r219};
	mov.b64 	%fd211, %rd137;
	setp.lt.s32 	%p120, %r213, %r262;
	setp.lt.f64 	%p121, %fd293, %fd211;
	selp.f64 	%fd212, %fd211, %fd293, %p121;
	selp.f64 	%fd213, %fd212, %fd293, %p120;
	mov.b64 	%rd138, %fd213;
	mov.b64 	{%r225, %r230}, %rd138;
	mov.b32 	%r231, 2;
	// begin inline asm
	shfl.sync.down.b32 %r224, %r225, %r231, %r262, %r263;
	// end inline asm
	// begin inline asm
	shfl.sync.down.b32 %r229, %r230, %r231, %r262, %r263;
	// end inline asm
	mov.b64 	%rd139, {%r224, %r229};
	mov.b64 	%fd214, %rd139;
	add.s32 	%r268, %r213, 2;
	setp.gt.s32 	%p122, %r268, %r262;
	setp.lt.f64 	%p123, %fd213, %fd214;
	selp.f64 	%fd215, %fd214, %fd213, %p123;
	selp.f64 	%fd216, %fd213, %fd215, %p122;
	mov.b64 	%rd140, %fd216;
	mov.b64 	{%r235, %r240}, %rd140;
	mov.b32 	%r241, 4;
	// begin inline asm
	shfl.sync.down.b32 %r234, %r235, %r241, %r262, %r263;
	// end inline asm
	// begin inline asm
	shfl.sync.down.b32 %r239, %r240, %r241, %r262, %r263;
	// end inline asm
	mov.b64 	%rd141, {%r234, %r239};
	mov.b64 	%fd217, %rd141;
	add.s32 	%r269, %r213, 4;
	setp.gt.s32 	%p124, %r269, %r262;
	setp.lt.f64 	%p125, %fd216, %fd217;
	selp.f64 	%fd218, %fd217, %fd216, %p125;
	selp.f64 	%fd219, %fd216, %fd218, %p124;
	mov.b64 	%rd142, %fd219;
	mov.b64 	{%r245, %r250}, %rd142;
	mov.b32 	%r251, 8;
	// begin inline asm
	shfl.sync.down.b32 %r244, %r245, %r251, %r262, %r263;
	// end inline asm
	// begin inline asm
	shfl.sync.down.b32 %r249, %r250, %r251, %r262, %r263;
	// end inline asm
	mov.b64 	%rd143, {%r244, %r249};
	mov.b64 	%fd220, %rd143;
	add.s32 	%r270, %r213, 8;
	setp.gt.s32 	%p126, %r270, %r262;
	setp.lt.f64 	%p127, %fd219, %fd220;
	selp.f64 	%fd221, %fd220, %fd219, %p127;
	selp.f64 	%fd222, %fd219, %fd221, %p126;
	mov.b64 	%rd144, %fd222;
	mov.b64 	{%r255, %r260}, %rd144;
	mov.b32 	%r261, 16;
	// begin inline asm
	shfl.sync.down.b32 %r254, %r255, %r261, %r262, %r263;
	// end inline asm
	// begin inline asm
	shfl.sync.down.b32 %r259, %r260, %r261, %r262, %r263;
	// end inline asm
	mov.b64 	%rd145, {%r254, %r259};
	mov.b64 	%fd223, %rd145;
	add.s32 	%r271, %r213, 16;
	setp.gt.s32 	%p128, %r271, %r262;
	setp.lt.f64 	%p129, %fd222, %fd223;
	selp.f64 	%fd224, %fd223, %fd222, %p129;
	selp.f64 	%fd304, %fd222, %fd224, %p128;
	setp.ne.s32 	%p130, %r213, 0;
	@%p130 bra 	$L__BB4_24;
	shr.u32 	%r272, %r7, 2;
	and.b32  	%r273, %r272, 248;
	mov.u32 	%r274, _ZZN3cub18CUB_300001_SM_10006detail6reduce18DeviceReduceKernelINS2_10policy_hubIdjN4cuda3__47maximumIdEEE10Policy1000EN6thrust24THRUST_300001_SM_1000_NS10device_ptrIdEEjS8_dNS5_3std3__410__identityEEEvT0_PT3_T1_NS0_13GridEvenShareISL_EET2_T4_E12temp_storage;
	add.s32 	%r275, %r274, %r273;
	st.shared.f64 	[%r275+8], %fd304;
$L__BB4_24:
	bar.sync 	0;
	setp.ne.s32 	%p131, %r7, 0;
	@%p131 bra 	$L__BB4_48;
	setp.gt.u32 	%p132, %r6, 32;
	ld.shared.f64 	%fd225, [_ZZN3cub18CUB_300001_SM_10006detail6reduce18DeviceReduceKernelINS2_10policy_hubIdjN4cuda3__47maximumIdEEE10Policy1000EN6thrust24THRUST_300001_SM_1000_NS10device_ptrIdEEjS8_dNS5_3std3__410__identityEEEvT0_PT3_T1_NS0_13GridEvenShareISL_EET2_T4_E12temp_storage+16];
	setp.lt.f64 	%p133, %fd304, %fd225;
	selp.f64 	%fd227, %fd225, %fd304, %p133;
	selp.f64 	%fd228, %fd227, %fd304, %p132;
	setp.gt.u32 	%p134, %r6, 64;
	ld.shared.f64 	%fd230, [_ZZN3cub18CUB_300001_SM_10006detail6reduce18DeviceReduceKernelINS2_10policy_hubIdjN4cuda3__47maximumIdEEE10Policy1000EN6thrust24THRUST_300001_SM_1000_NS10device_ptrIdEEjS8_dNS5_3std3__410__identityEEEvT0_PT3_T1_NS0_13GridEvenShareISL_EET2_T4_E12temp_storage+24];
	setp.lt.f64 	%p135, %fd228, %fd230;
	selp.f64 	%fd232, %fd230, %fd228, %p135;
	selp.f64 	%fd233, %fd232, %fd228, %p134;
	setp.gt.u32 	%p136, %r6, 96;
	ld.shared.f64 	%fd235, [_ZZN3cub18CUB_300001_SM_10006detail6reduce18DeviceReduceKernelINS2_10policy_hubIdjN4cuda3__47maximumIdEEE10Policy1000EN6thrust24THRUST_300001_SM_1000_NS10device_ptrIdEEjS8_dNS5_3std3__410__identityEEEvT0_PT3_T1_NS0_13GridEvenShareISL_EET2_T4_E12temp_storage+32];
	setp.lt.f64 	%p137, %fd233, %fd235;
	selp.f64 	%fd237, %fd235, %fd233, %p137;
	selp.f64 	%fd238, %fd237, %fd233, %p136;
	setp.gt.u32 	%p138, %r6, 128;
	ld.shared.f64 	%fd240, [_ZZN3cub18CUB_300001_SM_10006detail6reduce18DeviceReduceKernelINS2_10policy_hubIdjN4cuda3__47maximumIdEEE10Policy1000EN6thrust24THRUST_300001_SM_1000_NS10device_ptrIdEEjS8_dNS5_3std3__410__identityEEEvT0_PT3_T1_NS0_13GridEvenShareISL_EET2_T4_E12temp_storage+40];
	setp.lt.f64 	%p139, %fd238, %fd240;
	selp.f64 	%fd242, %fd240, %fd238, %p139;
	selp.f64 	%fd243, %fd242, %fd238, %p138;
	setp.gt.u32 	%p140, %r6, 160;
	ld.shared.f64 	%fd245, [_ZZN3cub18CUB_300001_SM_10006detail6reduce18DeviceReduceKernelINS2_10policy_hubIdjN4cuda3__47maximumIdEEE10Policy1000EN6thrust24THRUST_300001_SM_1000_NS10device_ptrIdEEjS8_dNS5_3std3__410__identityEEEvT0_PT3_T1_NS0_13GridEvenShareISL_EET2_T4_E12temp_storage+48];
	setp.lt.f64 	%p141, %fd243, %fd245;
	selp.f64 	%fd247, %fd245, %fd243, %p141;
	selp.f64 	%fd248, %fd247, %fd243, %p140;
	setp.gt.u32 	%p142, %r6, 192;
	ld.shared.f64 	%fd250, [_ZZN3cub18CUB_300001_SM_10006detail6reduce18DeviceReduceKernelINS2_10policy_hubIdjN4cuda3__47maximumIdEEE10Policy1000EN6thrust24THRUST_300001_SM_1000_NS10device_ptrIdEEjS8_dNS5_3std3__410__identityEEEvT0_PT3_T1_NS0_13GridEvenShareISL_EET2_T4_E12temp_storage+56];
	setp.lt.f64 	%p143, %fd248, %fd250;
	selp.f64 	%fd252, %fd250, %fd248, %p143;
	selp.f64 	%fd253, %fd252, %fd248, %p142;
	setp.gt.u32 	%p144, %r6, 224;
	ld.shared.f64 	%fd255, [_ZZN3cub18CUB_300001_SM_10006detail6reduce18DeviceReduceKernelINS2_10policy_hubIdjN4cuda3__47maximumIdEEE10Policy1000EN6thrust24THRUST_300001_SM_1000_NS10device_ptrIdEEjS8_dNS5_3std3__410__identityEEEvT0_PT3_T1_NS0_13GridEvenShareISL_EET2_T4_E12temp_storage+64];
	setp.lt.f64 	%p145, %fd253, %fd255;
	selp.f64 	%fd257, %fd255, %fd253, %p145;
	selp.f64 	%fd304, %fd257, %fd253, %p144;
	bra.uni 	$L__BB4_48;
$L__BB4_26:
	mov.u32 	%r35, %tid.x;
	add.s32 	%r72, %r35, %r345;
	mul.wide.u32 	%rd4, %r72, 8;
	add.s64 	%rd5, %rd1, %rd4;
	ld.global.f64 	%fd41, [%rd5];
	ld.global.f64 	%fd42, [%rd5+2048];
	ld.global.f64 	%fd43, [%rd5+4096];
	ld.global.f64 	%fd44, [%rd5+6144];
	ld.global.f64 	%fd45, [%rd5+8192];
	ld.global.f64 	%fd46, [%rd5+10240];
	ld.global.f64 	%fd47, [%rd5+12288];
	ld.global.f64 	%fd48, [%rd5+14336];
	setp.lt.f64 	%p2, %fd41, %fd42;
	selp.f64 	%fd49, %fd42, %fd41, %p2;
	setp.lt.f64 	%p3, %fd49, %fd43;
	selp.f64 	%fd50, %fd43, %fd49, %p3;
	setp.lt.f64 	%p4, %fd50, %fd44;
	selp.f64 	%fd51, %fd44, %fd50, %p4;
	setp.lt.f64 	%p5, %fd51, %fd45;
	selp.f64 	%fd52, %fd45, %fd51, %p5;
	setp.lt.f64 	%p6, %fd52, %fd46;
	selp.f64 	%fd53, %fd46, %fd52, %p6;
	setp.lt.f64 	%p7, %fd53, %fd47;
	selp.f64 	%fd54, %fd47, %fd53, %p7;
	setp.lt.f64 	%p8, %fd54, %fd48;
	selp.f64 	%fd303, %fd48, %fd54, %p8;
	setp.lt.u32 	%p9, %r6, %r4;
	@%p9 bra 	$L__BB4_44;
	add.s32 	%r36, %r4, %r345;
	not.b32 	%r74, %r35;
	add.s32 	%r75, %r74, %r1;
	sub.s32 	%r76, %r75, %r4;
	sub.s32 	%r342, %r76, %r345;
	add.s32 	%r77, %r36, %r35;
	add.s32 	%r341, %r77, 2048;
	mov.b32 	%r344, 0;
	mov.u32 	%r343, %r36;
$L__BB4_28:
	shl.b32 	%r78, %r2, 11;
	add.s32 	%r345, %r345, %r78;
	add.s32 	%r79, %r1, -2048;
	setp.gt.u32 	%p10, %r345, %r79;
	@%p10 bra 	$L__BB4_30;
	add.s32 	%r80, %r35, %r345;
	mul.wide.u32 	%rd6, %r80, 8;
	add.s64 	%rd7, %rd1, %rd6;
	ld.global.f64 	%fd55, [%rd7];
	ld.global.f64 	%fd56, [%rd7+2048];
	ld.global.f64 	%fd57, [%rd7+4096];
	ld.global.f64 	%fd58, [%rd7+6144];
	ld.global.f64 	%fd59, [%rd7+8192];
	ld.global.f64 	%fd60, [%rd7+10240];
	ld.global.f64 	%fd61, [%rd7+12288];
	ld.global.f64 	%fd62, [%rd7+14336];
	setp.lt.f64 	%p11, %fd303, %fd55;
	selp.f64 	%fd63, %fd55, %fd303, %p11;
	setp.lt.f64 	%p12, %fd63, %fd56;
	selp.f64 	%fd64, %fd56, %fd63, %p12;
	setp.lt.f64 	%p13, %fd64, %fd57;
	selp.f64 	%fd65, %fd57, %fd64, %p13;
	setp.lt.f64 	%p14, %fd65, %fd58;
	selp.f64 	%fd66, %fd58, %fd65, %p14;
	setp.lt.f64 	%p15, %fd66, %fd59;
	selp.f64 	%fd67, %fd59, %fd66, %p15;
	setp.lt.f64 	%p16, %fd67, %fd60;
	selp.f64 	%fd68, %fd60, %fd67, %p16;
	setp.lt.f64 	%p17, %fd68, %fd61;
	selp.f64 	%fd69, %fd61, %fd68, %p17;
	setp.lt.f64 	%p18, %fd69, %fd62;
	selp.f64 	%fd303, %fd62, %fd69, %p18;
	sub.s32 	%r81, %r1, %r345;
	shl.b32 	%r82, %r2, 11;
	setp.lt.u32 	%p19, %r81, %r82;
	add.s32 	%r344, %r344, 1;
	add.s32 	%r343, %r343, %r82;
	sub.s32 	%r342, %r342, %r82;
	add.s32 	%r341, %r341, %r82;
	@%p19 bra 	$L__BB4_44;
	bra.uni 	$L__BB4_28;
$L__BB4_30:
	setp.le.u32 	%p20, %r1, %r345;
	sub.s32 	%r83, %r1, %r345;
	setp.ge.s32 	%p21, %r35, %r83;
	or.pred  	%p22, %p20, %p21;
	@%p22 bra 	$L__BB4_44;
	not.b32 	%r85, %r35;
	add.s32 	%r86, %r1, %r85;
	sub.s32 	%r87, %r86, %r36;
	mul.lo.s32 	%r88, %r2, %r344;
	shl.b32 	%r89, %r88, 11;
	sub.s32 	%r90, %r87, %r89;
	shr.u32 	%r91, %r90, 8;
	add.s32 	%r49, %r91, 1;
	and.b32  	%r50, %r49, 15;
	setp.lt.u32 	%p23, %r90, 3840;
	mov.u32 	%r350, %r35;
	@%p23 bra 	$L__BB4_35;
	or.b32  	%r348, %r35, 2048;
	shr.u32 	%r92, %r342, 8;
	add.s32 	%r93, %r92, 1;
	and.b32  	%r94, %r93, 33554416;
	neg.s32 	%r346, %r94;
$L__BB4_33:
	.pragma "nounroll";
	add.s32 	%r95, %r341, -2048;
	mul.wide.u32 	%rd8, %r95, 8;
	add.s64 	%rd9, %rd1, %rd8;
	ld.global.f64 	%fd71, [%rd9];
	setp.lt.f64 	%p24, %fd303, %fd71;
	selp.f64 	%fd72, %fd71, %fd303, %p24;
	add.s32 	%r96, %r341, -1792;
	mul.wide.u32 	%rd10, %r96, 8;
	add.s64 	%rd11, %rd1, %rd10;
	ld.global.f64 	%fd73, [%rd11];
	setp.lt.f64 	%p25, %fd72, %fd73;
	selp.f64 	%fd74, %fd73, %fd72, %p25;
	add.s32 	%r97, %r341, -1536;
	mul.wide.u32 	%rd12, %r97, 8;
	add.s64 	%rd13, %rd1, %rd12;
	ld.global.f64 	%fd75, [%rd13];
	setp.lt.f64 	%p26, %fd74, %fd75;
	selp.f64 	%fd76, %fd75, %fd74, %p26;
	add.s32 	%r98, %r341, -1280;
	mul.wide.u32 	%rd14, %r98, 8;
	add.s64 	%rd15, %rd1, %rd14;
	ld.global.f64 	%fd77, [%rd15];
	setp.lt.f64 	%p27, %fd76, %fd77;
	selp.f64 	%fd78, %fd77, %fd76, %p27;
	add.s32 	%r99, %r341, -1024;
	mul.wide.u32 	%rd16, %r99, 8;
	add.s64 	%rd17, %rd1, %rd16;
	ld.global.f64 	%fd79, [%rd17];
	setp.lt.f64 	%p28, %fd78, %fd79;
	selp.f64 	%fd80, %fd79, %fd78, %p28;
	add.s32 	%r100, %r341, -768;
	mul.wide.u32 	%rd18, %r100, 8;
	add.s64 	%rd19, %rd1, %rd18;
	ld.global.f64 	%fd81, [%rd19];
	setp.lt.f64 	%p29, %fd80, %fd81;
	selp.f64 	%fd82, %fd81, %fd80, %p29;
	add.s32 	%r101, %r341, -512;
	mul.wide.u32 	%rd20, %r101, 8;
	add.s64 	%rd21, %rd1, %rd20;
	ld.global.f64 	%fd83, [%rd21];
	setp.lt.f64 	%p30, %fd82, %fd83;
	selp.f64 	%fd84, %fd83, %fd82, %p30;
	add.s32 	%r102, %r341, 1792;
	add.s32 	%r103, %r341, -256;
	mul.wide.u32 	%rd22, %r103, 8;
	add.s64 	%rd23, %rd1, %rd22;
	ld.global.f64 	%fd85, [%rd23];
	setp.lt.f64 	%p31, %fd84, %fd85;
	selp.f64 	%fd86, %fd85, %fd84, %p31;
	mul.wide.u32 	%rd24, %r341, 8;
	add.s64 	%rd25, %rd1, %rd24;
	ld.global.f64 	%fd87, [%rd25];
	setp.lt.f64 	%p32, %fd86, %fd87;
	selp.f64 	%fd88, %fd87, %fd86, %p32;
	add.s32 	%r104, %r341, 256;
	mul.wide.u32 	%rd26, %r104, 8;
	add.s64 	%rd27, %rd1, %rd26;
	ld.global.f64 	%fd89, [%rd27];
	setp.lt.f64 	%p33, %fd88, %fd89;
	selp.f64 	%fd90, %fd89, %fd88, %p33;
	add.s32 	%r105, %r341, 512;
	mul.wide.u32 	%rd28, %r105, 8;
	add.s64 	%rd29, %rd1, %rd28;
	ld.global.f64 	%fd91, [%rd29];
	setp.lt.f64 	%p34, %fd90, %fd91;
	selp.f64 	%fd92, %fd91, %fd90, %p34;
	add.s32 	%r106, %r341, 768;
	mul.wide.u32 	%rd30, %r106, 8;
	add.s64 	%rd31, %rd1, %rd30;
	ld.global.f64 	%fd93, [%rd31];
	setp.lt.f64 	%p35, %fd92, %fd93;
	selp.f64 	%fd94, %fd93, %fd92, %p35;
	add.s32 	%r107, %r341, 1024;
	mul.wide.u32 	%rd32, %r107, 8;
	add.s64 	%rd33, %rd1, %rd32;
	ld.global.f64 	%fd95, [%rd33];
	setp.lt.f64 	%p36, %fd94, %fd95;
	selp.f64 	%fd96, %fd95, %fd94, %p36;
	add.s32 	%r108, %r341, 1280;
	mul.wide.u32 	%rd34, %r108, 8;
	add.s64 	%rd35, %rd1, %rd34;
	ld.global.f64 	%fd97, [%rd35];
	setp.lt.f64 	%p37, %fd96, %fd97;
	selp.f64 	%fd98, %fd97, %fd96, %p37;
	add.s32 	%r109, %r341, 1536;
	mul.wide.u32 	%rd36, %r109, 8;
	add.s64 	%rd37, %rd1, %rd36;
	ld.global.f64 	%fd99, [%rd37];
	setp.lt.f64 	%p38, %fd98, %fd99;
	selp.f64 	%fd100, %fd99, %fd98, %p38;
	mul.wide.u32 	%rd38, %r102, 8;
	add.s64 	%rd39, %rd1, %rd38;
	ld.global.f64 	%fd101, [%rd39];
	setp.lt.f64 	%p39, %fd100, %fd101;
	selp.f64 	%fd303, %fd101, %fd100, %p39;
	add.s32 	%r348, %r348, 4096;
	add.s32 	%r341, %r341, 4096;
	add.s32 	%r346, %r346, 16;
	setp.ne.s32 	%p40, %r346, 0;
	@%p40 bra 	$L__BB4_33;
	add.s32 	%r350, %r348, -2048;
$L__BB4_35:
	setp.eq.s32 	%p41, %r50, 0;
	@%p41 bra 	$L__BB4_44;
	and.b32  	%r61, %r49, 7;
	setp.lt.u32 	%p42, %r50, 8;
	@%p42 bra 	$L__BB4_38;
	add.s32 	%r110, %r350, %r345;
	mul.wide.u32 	%rd40, %r110, 8;
	add.s64 	%rd41, %rd1, %rd40;
	ld.global.f64 	%fd103, [%rd41];
	setp.lt.f64 	%p43, %fd303, %fd103;
	selp.f64 	%fd104, %fd103, %fd303, %p43;
	add.s32 	%r111, %r110, 256;
	mul.wide.u32 	%rd42, %r111, 8;
	add.s64 	%rd43, %rd1, %rd42;
	ld.global.f64 	%fd105, [%rd43];
	setp.lt.f64 	%p44, %fd104, %fd105;
	selp.f64 	%fd106, %fd105, %fd104, %p44;
	add.s32 	%r112, %r110, 512;
	mul.wide.u32 	%rd44, %r112, 8;
	add.s64 	%rd45, %rd1, %rd44;
	ld.global.f64 	%fd107, [%rd45];
	setp.lt.f64 	%p45, %fd106, %fd107;
	selp.f64 	%fd108, %fd107, %fd106, %p45;
	add.s32 	%r113, %r110, 768;
	mul.wide.u32 	%rd46, %r113, 8;
	add.s64 	%rd47, %rd1, %rd46;
	ld.global.f64 	%fd109, [%rd47];
	setp.lt.f64 	%p46, %fd108, %fd109;
	selp.f64 	%fd110, %fd109, %fd108, %p46;
	add.s32 	%r114, %r110, 1024;
	mul.wide.u32 	%rd48, %r114, 8;
	add.s64 	%rd49, %rd1, %rd48;
	ld.global.f64 	%fd111, [%rd49];
	setp.lt.f64 	%p47, %fd110, %fd111;
	selp.f64 	%fd112, %fd111, %fd110, %p47;
	add.s32 	%r115, %r110, 1280;
	mul.wide.u32 	%rd50, %r115, 8;
	add.s64 	%rd51, %rd1, %rd50;
	ld.global.f64 	%fd113, [%rd51];
	setp.lt.f64 	%p48, %fd112, %fd113;
	selp.f64 	%fd114, %fd113, %fd112, %p48;
	add.s32 	%r116, %r110, 1536;
	mul.wide.u32 	%rd52, %r116, 8;
	add.s64 	%rd53, %rd1, %rd52;
	ld.global.f64 	%fd115, [%rd53];
	setp.lt.f64 	%p49, %fd114, %fd115;
	selp.f64 	%fd116, %fd115, %fd114, %p49;
	add.s32 	%r117, %r110, 1792;
	mul.wide.u32 	%rd54, %r117, 8;
	add.s64 	%rd55, %rd1, %rd54;
	ld.global.f64 	%fd117, [%rd55];
	setp.lt.f64 	%p50, %fd116, %fd117;
	selp.f64 	%fd303, %fd117, %fd116, %p50;
	add.s32 	%r350, %r350, 2048;
$L__BB4_38:
	setp.eq.s32 	%p51, %r61, 0;
	@%p51 bra 	$L__BB4_44;
	setp.lt.u32 	%p52, %r61, 4;
	@%p52 bra 	$L__BB4_41;
	add.s32 	%r118, %r350, %r345;
	mul.wide.u32 	%rd56, %r118, 8;
	add.s64 	%rd57, %rd1, %rd56;
	ld.global.f64 	%fd119, [%rd57];
	setp.lt.f64 	%p53, %fd303, %fd119;
	selp.f64 	%fd120, %fd119, %fd303, %p53;
	add.s32 	%r119, %r118, 256;
	mul.wide.u32 	%rd58, %r119, 8;
	add.s64 	%rd59, %rd1, %rd58;
	ld.global.f64 	%fd121, [%rd59];
	setp.lt.f64 	%p54, %fd120, %fd121;
	selp.f64 	%fd122, %fd121, %fd120, %p54;
	add.s32 	%r120, %r118, 512;
	mul.wide.u32 	%rd60, %r120, 8;
	add.s64 	%rd61, %rd1, %rd60;
	ld.global.f64 	%fd123, [%rd61];
	setp.lt.f64 	%p55, %fd122, %fd123;
	selp.f64 	%fd124, %fd123, %fd122, %p55;
	add.s32 	%r121, %r118, 768;
	mul.wide.u32 	%rd62, %r121, 8;
	add.s64 	%rd63, %rd1, %rd62;
	ld.global.f64 	%fd125, [%rd63];
	setp.lt.f64 	%p56, %fd124, %fd125;
	selp.f64 	%fd303, %fd125, %fd124, %p56;
	add.s32 	%r350, %r350, 1024;
$L__BB4_41:
	and.b32  	%r122, %r49, 3;
	setp.eq.s32 	%p57, %r122, 0;
	@%p57 bra 	$L__BB4_44;
	add.s32 	%r353, %r350, %r343;
	cvt.u16.u32 	%rs1, %r342;
	shr.u16 	%rs2, %rs1, 8;
	add.s16 	%rs3, %rs2, 1;
	cvt.u32.u16 	%r123, %rs3;
	and.b32  	%r124, %r123, 3;
	neg.s32 	%r352, %r124;
$L__BB4_43:
	.pragma "nounroll";
	mul.wide.u32 	%rd64, %r353, 8;
	add.s64 	%rd65, %rd1, %rd64;
	ld.global.f64 	%fd126, [%rd65];
	setp.lt.f64 	%p58, %fd303, %fd126;
	selp.f64 	%fd303, %fd126, %fd303, %p58;
	add.s32 	%r353, %r353, 256;
	add.s32 	%r352, %r352, 1;
	setp.ne.s32 	%p59, %r352, 0;
	@%p59 bra 	$L__BB4_43;
$L__BB4_44:
	// begin inline asm
	mov.u32 %r125, %laneid;
	// end inline asm
	mov.b64 	%rd66, %fd303;
	mov.b64 	{%r127, %r132}, %rd66;
	mov.b32 	%r133, 1;
	mov.b32 	%r174, 31;
	mov.b32 	%r175, -1;
	// begin inline asm
	shfl.sync.down.b32 %r126, %r127, %r133, %r174, %r175;
	// end inline asm
	// begin inline asm
	shfl.sync.down.b32 %r131, %r132, %r133, %r174, %r175;
	// end inline asm
	mov.b64 	%rd67, {%r126, %r131};
	mov.b64 	%fd127, %rd67;
	setp.gt.s32 	%p60, %r125, 30;
	setp.lt.f64 	%p61, %fd303, %fd127;
	selp.f64 	%fd128, %fd127, %fd303, %p61;
	selp.f64 	%fd129, %fd303, %fd128, %p60;
	mov.b64 	%rd68, %fd129;
	mov.b64 	{%r137, %r142}, %rd68;
	mov.b32 	%r143, 2;
	// begin inline asm
	shfl.sync.down.b32 %r136, %r137, %r143, %r174, %r175;
	// end inline asm
	// begin inline asm
	shfl.sync.down.b32 %r141, %r142, %r143, %r174, %r175;
	// end inline asm
	mov.b64 	%rd69, {%r136, %r141};
	mov.b64 	%fd130, %rd69;
	setp.gt.s32 	%p62, %r125, 29;
	setp.lt.f64 	%p63, %fd129, %fd130;
	selp.f64 	%fd131, %fd130, %fd129, %p63;
	selp.f64 	%fd132, %fd129, %fd131, %p62;
	mov.b64 	%rd70, %fd132;
	mov.b64 	{%r147, %r152}, %rd70;
	mov.b32 	%r153, 4;
	// begin inline asm
	shfl.sync.down.b32 %r146, %r147, %r153, %r174, %r175;
	// end inline asm
	// begin inline asm
	shfl.sync.down.b32 %r151, %r152, %r153, %r174, %r175;
	// end inline asm
	mov.b64 	%rd71, {%r146, %r151};
	mov.b64 	%fd133, %rd71;
	setp.gt.s32 	%p64, %r125, 27;
	setp.lt.f64 	%p65, %fd132, %fd133;
	selp.f64 	%fd134, %fd133, %fd132, %p65;
	selp.f64 	%fd135, %fd132, %fd134, %p64;
	mov.b64 	%rd72, %fd135;
	mov.b64 	{%r157, %r162}, %rd72;
	mov.b32 	%r163, 8;
	// begin inline asm
	shfl.sync.down.b32 %r156, %r157, %r163, %r174, %r175;
	// end inline asm
	// begin inline asm
	shfl.sync.down.b32 %r161, %r162, %r163, %r174, %r175;
	// end inline asm
	mov.b64 	%rd73, {%r156, %r161};
	mov.b64 	%fd136, %rd73;
	setp.gt.s32 	%p66, %r125, 23;
	setp.lt.f64 	%p67, %fd135, %fd136;
	selp.f64 	%fd137, %fd136, %fd135, %p67;
	selp.f64 	%fd138, %fd135, %fd137, %p66;
	mov.b64 	%rd74, %fd138;
	mov.b64 	{%r167, %r172}, %rd74;
	mov.b32 	%r173, 16;
	// begin inline asm
	shfl.sync.down.b32 %r166, %r167, %r173, %r174, %r175;
	// end inline asm
	// begin inline asm
	shfl.sync.down.b32 %r171, %r172, %r173, %r174, %r175;
	// end inline asm
	mov.b64 	%rd75, {%r166, %r171};
	mov.b64 	%fd139, %rd75;
	setp.gt.s32 	%p68, %r125, 15;
	setp.lt.f64 	%p69, %fd138, %fd139;
	selp.f64 	%fd37, %fd139, %fd138, %p69;
	selp.f64 	%fd304, %fd138, %fd37, %p68;
	setp.ne.s32 	%p70, %r125, 0;
	@%p70 bra 	$L__BB4_46;
	shr.u32 	%r176, %r35, 2;
	and.b32  	%r177, %r176, 248;
	mov.u32 	%r178, _ZZN3cub18CUB_300001_SM_10006detail6reduce18DeviceReduceKernelINS2_10policy_hubIdjN4cuda3__47maximumIdEEE10Policy1000EN6thrust24THRUST_300001_SM_1000_NS10device_ptrIdEEjS8_dNS5_3std3__410__identityEEEvT0_PT3_T1_NS0_13GridEvenShareISL_EET2_T4_E12temp_storage;
	add.s32 	%r179, %r178, %r177;
	st.shared.f64 	[%r179+8], %fd37;
$L__BB4_46:
	bar.sync 	0;
	setp.ne.s32 	%p71, %r35, 0;
	@%p71 bra 	$L__BB4_48;
	ld.shared.f64 	%fd140, [_ZZN3cub18CUB_300001_SM_10006detail6reduce18DeviceReduceKernelINS2_10policy_hubIdjN4cuda3__47maximumIdEEE10Policy1000EN6thrust24THRUST_300001_SM_1000_NS10device_ptrIdEEjS8_dNS5_3std3__410__identityEEEvT0_PT3_T1_NS0_13GridEvenShareISL_EET2_T4_E12temp_storage+16];
	setp.lt.f64 	%p72, %fd304, %fd140;
	selp.f64 	%fd141, %fd140, %fd304, %p72;
	ld.shared.f64 	%fd142, [_ZZN3cub18CUB_300001_SM_10006detail6reduce18DeviceReduceKernelINS2_10policy_hubIdjN4cuda3__47maximumIdEEE10Policy1000EN6thrust24THRUST_300001_SM_1000_NS10device_ptrIdEEjS8_dNS5_3std3__410__identityEEEvT0_PT3_T1_NS0_13GridEvenShareISL_EET2_T4_E12temp_storage+24];
	setp.lt.f64 	%p73, %fd141, %fd142;
	selp.f64 	%fd143, %fd142, %fd141, %p73;
	ld.shared.f64 	%fd144, [_ZZN3cub18CUB_300001_SM_10006detail6reduce18DeviceReduceKernelINS2_10policy_hubIdjN4cuda3__47maximumIdEEE10Policy1000EN6thrust24THRUST_300001_SM_1000_NS10device_ptrIdEEjS8_dNS5_3std3__410__identityEEEvT0_PT3_T1_NS0_13GridEvenShareISL_EET2_T4_E12temp_storage+32];
	setp.lt.f64 	%p74, %fd143, %fd144;
	selp.f64 	%fd145, %fd144, %fd143, %p74;
	ld.shared.f64 	%fd146, [_ZZN3cub18CUB_300001_SM_10006detail6reduce18DeviceReduceKernelINS2_10policy_hubIdjN4cuda3__47maximumIdEEE10Policy1000EN6thrust24THRUST_300001_SM_1000_NS10device_ptrIdEEjS8_dNS5_3std3__410__identityEEEvT0_PT3_T1_NS0_13GridEvenShareISL_EET2_T4_E12temp_storage+40];
	setp.lt.f64 	%p75, %fd145, %fd146;
	selp.f64 	%fd147, %fd146, %fd145, %p75;
	ld.shared.f64 	%fd148, [_ZZN3cub18CUB_300001_SM_10006detail6reduce18DeviceReduceKernelINS2_10policy_hubIdjN4cuda3__47maximumIdEEE10Policy1000EN6thrust24THRUST_300001_SM_1000_NS10device_ptrIdEEjS8_dNS5_3std3__410__identityEEEvT0_PT3_T1_NS0_13GridEvenShareISL_EET2_T4_E12temp_storage+48];
	setp.lt.f64 	%p76, %fd147, %fd148;
	selp.f64 	%fd149, %fd148, %fd147, %p76;
	ld.shared.f64 	%fd150, [_ZZN3cub18CUB_300001_SM_10006detail6reduce18DeviceReduceKernelINS2_10policy_hubIdjN4cuda3__47maximumIdEEE10Policy1000EN6thrust24THRUST_300001_SM_1000_NS10device_ptrIdEEjS8_dNS5_3std3__410__identityEEEvT0_PT3_T1_NS0_13GridEvenShareISL_EET2_T4_E12temp_storage+56];
	setp.lt.f64 	%p77, %fd149, %fd150;
	selp.f64 	%fd151, %fd150, %fd149, %p77;
	ld.shared.f64 	%fd152, [_ZZN3cub18CUB_300001_SM_10006detail6reduce18DeviceReduceKernelINS2_10policy_hubIdjN4cuda3__47maximumIdEEE10Policy1000EN6thrust24THRUST_300001_SM_1000_NS10device_ptrIdEEjS8_dNS5_3std3__410__identityEEEvT0_PT3_T1_NS0_13GridEvenShareISL_EET2_T4_E12temp_storage+64];
	setp.lt.f64 	%p78, %fd151, %fd152;
	selp.f64 	%fd304, %fd152, %fd151, %p78;
$L__BB4_48:
	mov.u32 	%r331, %tid.x;
	setp.ne.s32 	%p165, %r331, 0;
	@%p165 bra 	$L__BB4_50;
	ld.param.u64 	%rd159, [_ZN3cub18CUB_300001_SM_10006detail6reduce18DeviceReduceKernelINS2_10policy_hubIdjN4cuda3__47maximumIdEEE10Policy1000EN6thrust24THRUST_300001_SM_1000_NS10device_ptrIdEEjS8_dNS5_3std3__410__identityEEEvT0_PT3_T1_NS0_13GridEvenShareISL_EET2_T4__param_1];
	cvta.to.global.u64 	%rd156, %rd159;
	mul.wide.u32 	%rd157, %r3, 8;
	add.s64 	%rd158, %rd156, %rd157;
	st.global.f64 	[%rd158], %fd304;
$L__BB4_50:
	ret;

}
	// .globl	_ZN3cub18CUB_300001_SM_10006detail6reduce28DeviceReduceSingleTileKernelINS2_10policy_hubIdjN4cuda3__47maximumIdEEE10Policy1000EPdPfiS8_fdNS5_3std3__410__identityEEEvT0_T1_T2_T3_T4_T6_
.visible .entry _ZN3cub18CUB_300001_SM_10006detail6reduce28DeviceReduceSingleTileKernelINS2_10policy_hubIdjN4cuda3__47maximumIdEEE10Policy1000EPdPfiS8_fdNS5_3std3__410__identityEEEvT0_T1_T2_T3_T4_T6_(
	.param .u64 .ptr .align 1 _ZN3cub18CUB_300001_SM_10006detail6reduce28DeviceReduceSingleTileKernelINS2_10policy_hubIdjN4cuda3__47maximumIdEEE10Policy1000EPdPfiS8_fdNS5_3std3__410__identityEEEvT0_T1_T2_T3_T4_T6__param_0,
	.param .u64 .ptr .align 1 _ZN3cub18CUB_300001_SM_10006detail6reduce28DeviceReduceSingleTileKernelINS2_10policy_hubIdjN4cuda3__47maximumIdEEE10Policy1000EPdPfiS8_fdNS5_3std3__410__identityEEEvT0_T1_T2_T3_T4_T6__param_1,
	.param .u32 _ZN3cub18CUB_300001_SM_10006detail6reduce28DeviceReduceSingleTileKernelINS2_10policy_hubIdjN4cuda3__47maximumIdEEE10Policy1000EPdPfiS8_fdNS5_3std3__410__identityEEEvT0_T1_T2_T3_T4_T6__param_2,
	.param .align 1 .b8 _ZN3cub18CUB_300001_SM_10006detail6reduce28DeviceReduceSingleTileKernelINS2_10policy_hubIdjN4cuda3__47maximumIdEEE10Policy1000EPdPfiS8_fdNS5_3std3__410__identityEEEvT0_T1_T2_T3_T4_T6__param_3[1],
	.param .f32 _ZN3cub18CUB_300001_SM_10006detail6reduce28DeviceReduceSingleTileKernelINS2_10policy_hubIdjN4cuda3__47maximumIdEEE10Policy1000EPdPfiS8_fdNS5_3std3__410__identityEEEvT0_T1_T2_T3_T4_T6__param_4,
	.param .align 1 .b8 _ZN3cub18CUB_300001_SM_10006detail6reduce28DeviceReduceSingleTileKernelINS2_10policy_hubIdjN4cuda3__47maximumIdEEE10Policy1000EPdPfiS8_fdNS5_3std3__410__identityEEEvT0_T1_T2_T3_T4_T6__param_5[1]
)
.maxntid 256
.minnctapersm 1
{
	.reg .pred 	%p<220>;
	.reg .b32 	%r<472>;
	.reg .b32 	%f<4>;
	.reg .b64 	%rd<206>;
	.reg .b64 	%fd<380>;
	// demoted variable
	.shared .align 8 .b8 _ZZN3cub18CUB_300001_SM_10006detail6reduce28DeviceReduceSingleTileKernelINS2_10policy_hubIdjN4cuda3__47maximumIdEEE10Policy1000EPdPfiS8_fdNS5_3std3__410__identityEEEvT0_T1_T2_T3_T4_T6_E12temp_storage[80];
	ld.param.u64 	%rd15, [_ZN3cub18CUB_300001_SM_10006detail6reduce28DeviceReduceSingleTileKernelINS2_10policy_hubIdjN4cuda3__47maximumIdEEE10Policy1000EPdPfiS8_fdNS5_3std3__410__identityEEEvT0_T1_T2_T3_T4_T6__param_0];
	ld.param.u64 	%rd16, [_ZN3cub18CUB_300001_SM_10006detail6reduce28DeviceReduceSingleTileKernelINS2_10policy_hubIdjN4cuda3__47maximumIdEEE10Policy1000EPdPfiS8_fdNS5_3std3__410__identityEEEvT0_T1_T2_T3_T4_T6__param_1];
	ld.param.u32 	%r68, [_ZN3cub18CUB_300001_SM_10006detail6reduce28DeviceReduceSingleTileKernelINS2_10policy_hubIdjN4cuda3__47maximumIdEEE10Policy1000EPdPfiS8_fdNS5_3std3__410__identityEEEvT0_T1_T2_T3_T4_T6__param_2];
	ld.param.f32 	%f1, [_ZN3cub18CUB_300001_SM_10006detail6reduce28DeviceReduceSingleTileKernelINS2_10policy_hubIdjN4cuda3__47maximumIdEEE10Policy1000EPdPfiS8_fdNS5_3std3__410__identityEEEvT0_T1_T2_T3_T4_T6__param_4];
	cvta.to.global.u64 	%rd1, %rd16;
	setp.ne.s32 	%p1, %r68, 0;
	@%p1 bra 	$L__BB5_3;
	mov.u32 	%r445, %tid.x;
	setp.ne.s32 	%p219, %r445, 0;
	@%p219 bra 	$L__BB5_74;
	st.global.f32 	[%rd1], %f1;
	bra.uni 	$L__BB5_74;
$L__BB5_3:
	and.b64  	%rd17, %rd15, 31;
	setp.ne.s64 	%p2, %rd17, 0;
	@%p2 bra 	$L__BB5_38;
	setp.gt.s32 	%p110, %r68, 2047;
	@%p110 bra 	$L__BB5_22;
	mov.u32 	%r1, %tid.x;
	setp.ge.s32 	%p159, %r1, %r68;
	mov.f64 	%fd358, 0d0000000000000000;
	mov.u32 	%r449, %r1;
	@%p159 bra 	$L__BB5_7;
	mul.wide.u32 	%rd169, %r1, 8;
	add.s64 	%rd168, %rd15, %rd169;
	// begin inline asm
	ld.global.nc.u64 %rd167, [%rd168];
	// end inline asm
	mov.b64 	%fd358, %rd167;
	add.s32 	%r449, %r1, 256;
$L__BB5_7:
	setp.ge.s32 	%p160, %r449, %r68;
	@%p160 bra 	$L__BB5_13;
	not.b32 	%r321, %r449;
	add.s32 	%r4, %r68, %r321;
	and.b32  	%r322, %r4, 768;
	setp.eq.s32 	%p161, %r322, 768;
	@%p161 bra 	$L__BB5_11;
	mul.wide.u32 	%rd170, %r449, 8;
	add.s64 	%rd202, %rd15, %rd170;
	shr.u32 	%r323, %r4, 8;
	add.s32 	%r324, %r323, 1;
	and.b32  	%r325, %r324, 3;
	neg.s32 	%r447, %r325;
$L__BB5_10:
	.pragma "nounroll";
	// begin inline asm
	ld.global.nc.u64 %rd171, [%rd202];
	// end inline asm
	mov.b64 	%fd271, %rd171;
	setp.lt.f64 	%p162, %fd358, %fd271;
	selp.f64 	%fd358, %fd271, %fd358, %p162;
	add.s32 	%r449, %r449, 256;
	add.s64 	%rd202, %rd202, 2048;
	add.s32 	%r447, %r447, 1;
	setp.ne.s32 	%p163, %r447, 0;
	@%p163 bra 	$L__BB5_10;
$L__BB5_11:
	setp.lt.u32 	%p164, %r4, 768;
	@%p164 bra 	$L__BB5_13;
$L__BB5_12:
	mul.wide.s32 	%rd181, %r449, 8;
	add.s64 	%rd174, %rd15, %rd181;
	// begin inline asm
	ld.global.nc.u64 %rd173, [%rd174];
	// end inline asm
	mov.b64 	%fd272, %rd173;
	setp.lt.f64 	%p165, %fd358, %fd272;
	selp.f64 	%fd273, %fd272, %fd358, %p165;
	add.s64 	%rd176, %rd174, 2048;
	// begin inline asm
	ld.global.nc.u64 %rd175, [%rd176];
	// end inline asm
	mov.b64 	%fd274, %rd175;
	setp.lt.f64 	%p166, %fd273, %fd274;
	selp.f64 	%fd275, %fd274, %fd273, %p166;
	add.s64 	%rd178, %rd174, 4096;
	// begin inline asm
	ld.global.nc.u64 %rd177, [%rd178];
	// end inline asm
	mov.b64 	%fd276, %rd177;
	setp.lt.f64 	%p167, %fd275, %fd276;
	selp.f64 	%fd277, %fd276, %fd275, %p167;
	add.s64 	%rd180, %rd174, 6144;
	// begin inline asm
	ld.global.nc.u64 %rd179, [%rd180];
	// end inline asm
	mov.b64 	%fd278, %rd179;
	setp.lt.f64 	%p168, %fd277, %fd278;
	selp.f64 	%fd358, %fd278, %fd277, %p168;
	add.s32 	%r449, %r449, 1024;
	setp.lt.s32 	%p169, %r449, %r68;
	@%p169 bra 	$L__BB5_12;
$L__BB5_13:
	setp.lt.s32 	%p170, %r68, 256;
	@%p170 bra 	$L__BB5_18;
	// begin inline asm
	mov.u32 %r389, %laneid;
	// end inline asm
	mov.b64 	%rd192, %fd358;
	mov.b64 	{%r391, %r396}, %rd192;
	mov.b32 	%r397, 1;
	mov.b32 	%r438, 31;
	mov.b32 	%r439, -1;
	// begin inline asm
	shfl.sync.down.b32 %r390, %r391, %r397, %r438, %r439;
	// end inline asm
	// begin inline asm
	shfl.sync.down.b32 %r395, %r396, %r397, %r438, %r439;
	// end inline asm
	mov.b64 	%rd193, {%r390, %r395};
	mov.b64 	%fd326, %rd193;
	setp.gt.s32 	%p198, %r389, 30;
	setp.lt.f64 	%p199, %fd358, %fd326;
	selp.f64 	%fd327, %fd326, %fd358, %p199;
	selp.f64 	%fd328, %fd358, %fd327, %p198;
	mov.b64 	%rd194, %fd328;
	mov.b64 	{%r401, %r406}, %rd194;
	mov.b32 	%r407, 2;
	// begin inline asm
	shfl.sync.down.b32 %r400, %r401, %r407, %r438, %r439;
	// end inline asm
	// begin inline asm
	shfl.sync.down.b32 %r405, %r406, %r407, %r438, %r439;
	// end inline asm
	mov.b64 	%rd195, {%r400, %r405};
	mov.b64 	%fd329, %rd195;
	setp.gt.s32 	%p200, %r389, 29;
	setp.lt.f64 	%p201, %fd328, %fd329;
	selp.f64 	%fd330, %fd329, %fd328, %p201;
	selp.f64 	%fd331, %fd328, %fd330, %p200;
	mov.b64 	%rd196, %fd331;
	mov.b64 	{%r411, %r416}, %rd196;
	mov.b32 	%r417, 4;
	// begin inline asm
	shfl.sync.down.b32 %r410, %r411, %r417, %r438, %r439;
	// end inline asm
	// begin inline asm
	shfl.sync.down.b32 %r415, %r416, %r417, %r438, %r439;
	// end inline asm
	mov.b64 	%rd197, {%r410, %r415};
	mov.b64 	%fd332, %rd197;
	setp.gt.s32 	%p202, %r389, 27;
	setp.lt.f64 	%p203, %fd331, %fd332;
	selp.f64 	%fd333, %fd332, %fd331, %p203;
	selp.f64 	%fd334, %fd331, %fd333, %p202;
	mov.b64 	%rd198, %fd334;
	mov.b64 	{%r421, %r426}, %rd198;
	mov.b32 	%r427, 8;
	// begin inline asm
	shfl.sync.down.b32 %r420, %r421, %r427, %r438, %r439;
	// end inline asm
	// begin inline asm
	shfl.sync.down.b32 %r425, %r426, %r427, %r438, %r439;
	// end inline asm
	mov.b64 	%rd199, {%r420, %r425};
	mov.b64 	%fd335, %rd199;
	setp.gt.s32 	%p204, %r389, 23;
	setp.lt.f64 	%p205, %fd334, %fd335;
	selp.f64 	%fd336, %fd335, %fd334, %p205;
	selp.f64 	%fd337, %fd334, %fd336, %p204;
	mov.b64 	%rd200, %fd337;
	mov.b64 	{%r431, %r436}, %rd200;
	mov.b32 	%r437, 16;
	// begin inline asm
	shfl.sync.down.b32 %r430, %r431, %r437, %r438, %r439;
	// end inline asm
	// begin inline asm
	shfl.sync.down.b32 %r435, %r436, %r437, %r438, %r439;
	// end inline asm
	mov.b64 	%rd201, {%r430, %r435};
	mov.b64 	%fd338, %rd201;
	setp.gt.s32 	%p206, %r389, 15;
	setp.lt.f64 	%p207, %fd337, %fd338;
	selp.f64 	%fd10, %fd338, %fd337, %p207;
	selp.f64 	%fd379, %fd337, %fd10, %p206;
	setp.ne.s32 	%p208, %r389, 0;
	@%p208 bra 	$L__BB5_16;
	shr.u32 	%r440, %r1, 2;
	and.b32  	%r441, %r440, 248;
	mov.u32 	%r442, _ZZN3cub18CUB_300001_SM_10006detail6reduce28DeviceReduceSingleTileKernelINS2_10policy_hubIdjN4cuda3__47maximumIdEEE10Policy1000EPdPfiS8_fdNS5_3std3__410__identityEEEvT0_T1_T2_T3_T4_T6_E12temp_storage;
	add.s32 	%r443, %r442, %r441;
	st.shared.f64 	[%r443+8], %fd10;
$L__BB5_16:
	bar.sync 	0;
	setp.ne.s32 	%p209, %r1, 0;
	@%p209 bra 	$L__BB5_72;
	ld.shared.f64 	%fd339, [_ZZN3cub18CUB_300001_SM_10006detail6reduce28DeviceReduceSingleTileKernelINS2_10policy_hubIdjN4cuda3__47maximumIdEEE10Policy1000EPdPfiS8_fdNS5_3std3__410__identityEEEvT0_T1_T2_T3_T4_T6_E12temp_storage+16];
	setp.lt.f64 	%p210, %fd379, %fd339;
	selp.f64 	%fd340, %fd339, %fd379, %p210;
	ld.shared.f64 	%fd341, [_ZZN3cub18CUB_300001_SM_10006detail6reduce28DeviceReduceSingleTileKernelINS2_10policy_hubIdjN4cuda3__47maximumIdEEE10Policy1000EPdPfiS8_fdNS5_3std3__410__identityEEEvT0_T1_T2_T3_T4_T6_E12temp_storage+24];
	setp.lt.f64 	%p211, %fd340, %fd341;
	selp.f64 	%fd342, %fd341, %fd340, %p211;
	ld.shared.f64 	%fd343, [_ZZN3cub18CUB_300001_SM_10006detail6reduce28DeviceReduceSingleTileKernelINS2_10policy_hubIdjN4cuda3__47maximumIdEEE10Policy1000EPdPfiS8_fdNS5_3std3__410__identityEEEvT0_T1_T2_T3_T4_T6_E12temp_storage+32];
	setp.lt.f64 	%p212, %fd342, %fd343;
	selp.f64 	%fd344, %fd343, %fd342, %p212;
	ld.shared.f64 	%fd345, [_ZZN3cub18CUB_300001_SM_10006detail6reduce28DeviceReduceSingleTileKernelINS2_10policy_hubIdjN4cuda3__47maximumIdEEE10Policy1000EPdPfiS8_fdNS5_3std3__410__identityEEEvT0_T1_T2_T3_T4_T6_E12temp_storage+40];
	setp.lt.f64 	%p213, %fd344, %fd345;
	selp.f64 	%fd346, %fd345, %fd344, %p213;
	ld.shared.f64 	%fd347, [_ZZN3cub18CUB_300001_SM_10006detail6reduce28DeviceReduceSingleTileKernelINS2_10policy_hubIdjN4cuda3__47maximumIdEEE10Policy1000EPdPfiS8_fdNS5_3std3__410__identityEEEvT0_T1_T2_T3_T4_T6_E12temp_storage+48];
	setp.lt.f64 	%p214, %fd346, %fd347;
	selp.f64 	%fd348, %fd347, %fd346, %p214;
	ld.shared.f64 	%fd349, [_ZZN3cub18CUB_300001_SM_10006detail6reduce28DeviceReduceSingleTileKernelINS2_10policy_hubIdjN4cuda3__47maximumIdEEE10Policy1000EPdPfiS8_fdNS5_3std3__410__identityEEEvT0_T1_T2_T3_T4_T6_E12temp_storage+56];
	setp.lt.f64 	%p215, %fd348, %fd349;
	selp.f64 	%fd350, %fd349, %fd348, %p215;
	ld.shared.f64 	%fd351, [_ZZN3cub18CUB_300001_SM_10006detail6reduce28DeviceReduceSingleTileKernelINS2_10policy_hubIdjN4cuda3__47maximumIdEEE10Policy1000EPdPfiS8_fdNS5_3std3__410__identityEEEvT0_T1_T2_T3_T4_T6_E12temp_storage+64];
	setp.lt.f64 	%p216, %fd350, %fd351;
	selp.f64 	%fd379, %fd351, %fd350, %p216;
	bra.uni 	$L__BB5_72;
$L__BB5_18:
	// begin inline asm
	mov.u32 %r326, %laneid;
	// end inline asm
	and.b32  	%r377, %r1, 992;
	add.s32 	%r378, %r377, 32;
	setp.gt.s32 	%p171, %r378, %r68;
	not.b32 	%r379, %r377;
	add.s32 	%r380, %r68, %r379;
	selp.b32 	%r375, %r380, 31, %p171;
	mov.b64 	%rd182, %fd358;
	mov.b64 	{%r328, %r333}, %rd182;
	mov.b32 	%r334, 1;
	mov.b32 	%r376, -1;
	// begin inline asm
	shfl.sync.down.b32 %r327, %r328, %r334, %r375, %r376;
	// end inline asm
	// begin inline asm
	shfl.sync.down.b32 %r332, %r333, %r334, %r375, %r376;
	// end inline asm
	mov.b64 	%rd183, {%r327, %r332};
	mov.b64 	%fd279, %rd183;
	setp.lt.s32 	%p172, %r326, %r375;
	setp.lt.f64 	%p173, %fd358, %fd279;
	selp.f64 	%fd280, %fd279, %fd358, %p173;
	selp.f64 	%fd281, %fd280, %fd358, %p172;
	mov.b64 	%rd184, %fd281;
	mov.b64 	{%r338, %r343}, %rd184;
	mov.b32 	%r344, 2;
	// begin inline asm
	shfl.sync.down.b32 %r337, %r338, %r344, %r375, %r376;
	// end inline asm
	// begin inline asm
	shfl.sync.down.b32 %r342, %r343, %r344, %r375, %r376;
	// end inline asm
	mov.b64 	%rd185, {%r337, %r342};
	mov.b64 	%fd282, %rd185;
	add.s32 	%r381, %r326, 2;
	setp.gt.s32 	%p174, %r381, %r375;
	setp.lt.f64 	%p175, %fd281, %fd282;
	selp.f64 	%fd283, %fd282, %fd281, %p175;
	selp.f64 	%fd284, %fd281, %fd283, %p174;
	mov.b64 	%rd186, %fd284;
	mov.b64 	{%r348, %r353}, %rd186;
	mov.b32 	%r354, 4;
	// begin inline asm
	shfl.sync.down.b32 %r347, %r348, %r354, %r375, %r376;
	// end inline asm
	// begin inline asm
	shfl.sync.down.b32 %r352, %r353, %r354, %r375, %r376;
	// end inline asm
	mov.b64 	%rd187, {%r347, %r352};
	mov.b64 	%fd285, %rd187;
	add.s32 	%r382, %r326, 4;
	setp.gt.s32 	%p176, %r382, %r375;
	setp.lt.f64 	%p177, %fd284, %fd285;
	selp.f64 	%fd286, %fd285, %fd284, %p177;
	selp.f64 	%fd287, %fd284, %fd286, %p176;
	mov.b64 	%rd188, %fd287;
	mov.b64 	{%r358, %r363}, %rd188;
	mov.b32 	%r364, 8;
	// begin inline asm
	shfl.sync.down.b32 %r357, %r358, %r364, %r375, %r376;
	// end inline asm
	// begin inline asm
	shfl.sync.down.b32 %r362, %r363, %r364, %r375, %r376;
	// end inline asm
	mov.b64 	%rd189, {%r357, %r362};
	mov.b64 	%fd288, %rd189;
	add.s32 	%r383, %r326, 8;
	setp.gt.s32 	%p178, %r383, %r375;
	setp.lt.f64 	%p179, %fd287, %fd288;
	selp.f64 	%fd289, %fd288, %fd287, %p179;
	selp.f64 	%fd290, %fd287, %fd289, %p178;
	mov.b64 	%rd190, %fd290;
	mov.b64 	{%r368, %r373}, %rd190;
	mov.b32 	%r374, 16;
	// begin inline asm
	shfl.sync.down.b32 %r367, %r368, %r374, %r375, %r376;
	// end inline asm
	// begin inline asm
	shfl.sync.down.b32 %r372, %r373, %r374, %r375, %r376;
	// end inline asm
	mov.b64 	%rd191, {%r367, %r372};
	mov.b64 	%fd291, %rd191;
	add.s32 	%r384, %r326, 16;
	setp.gt.s32 	%p180, %r384, %r375;
	setp.lt.f64 	%p181, %fd290, %fd291;
	selp.f64 	%fd292, %fd291, %fd290, %p181;
	selp.f64 	%fd379, %fd290, %fd292, %p180;
	setp.ne.s32 	%p182, %r326, 0;
	@%p182 bra 	$L__BB5_20;
	shr.u32 	%r385, %r1, 2;
	and.b32  	%r386, %r385, 248;
	mov.u32 	%r387, _ZZN3cub18CUB_300001_SM_10006detail6reduce28DeviceReduceSingleTileKernelINS2_10policy_hubIdjN4cuda3__47maximumIdEEE10Policy1000EPdPfiS8_fdNS5_3std3__410__identityEEEvT0_T1_T2_T3_T4_T6_E12temp_storage;
	add.s32 	%r388, %r387, %r386;
	st.shared.f64 	[%r388+8], %fd379;
$L__BB5_20:
	bar.sync 	0;
	setp.ne.s32 	%p183, %r1, 0;
	@%p183 bra 	$L__BB5_72;
	setp.gt.s32 	%p184, %r68, 32;
	ld.shared.f64 	%fd293, [_ZZN3cub18CUB_300001_SM_10006detail6reduce28DeviceReduceSingleTileKernelINS2_10policy_hubIdjN4cuda3__47maximumIdEEE10Policy1000EPdPfiS8_fdNS5_3std3__410__identityEEEvT0_T1_T2_T3_T4_T6_E12temp_storage+16];
	setp.lt.f64 	%p185, %fd379, %fd293;
	selp.f64 	%fd295, %fd293, %fd379, %p185;
	selp.f64 	%fd296, %fd295, %fd379, %p184;
	setp.gt.s32 	%p186, %r68, 64;
	ld.shared.f64 	%fd298, [_ZZN3cub18CUB_300001_SM_10006detail6reduce28DeviceReduceSingleTileKernelINS2_10policy_hubIdjN4cuda3__47maximumIdEEE10Policy1000EPdPfiS8_fdNS5_3std3__410__identityEEEvT0_T1_T2_T3_T4_T6_E12temp_storage+24];
	setp.lt.f64 	%p187, %fd296, %fd298;
	selp.f64 	%fd300, %fd298, %fd296, %p187;
	selp.f64 	%fd301, %fd300, %fd296, %p186;
	setp.gt.s32 	%p188, %r68, 96;
	ld.shared.f64 	%fd303, [_ZZN3cub18CUB_300001_SM_10006detail6reduce28DeviceReduceSingleTileKernelINS2_10policy_hubIdjN4cuda3__47maximumIdEEE10Policy1000EPdPfiS8_fdNS5_3std3__410__identityEEEvT0_T1_T2_T3_T4_T6_E12temp_storage+32];
	setp.lt.f64 	%p189, %fd301, %fd303;
	selp.f64 	%fd305, %fd303, %fd301, %p189;
	selp.f64 	%fd306, %fd305, %fd301, %p188;
	setp.gt.s32 	%p190, %r68, 128;
	ld.shared.f64 	%fd308, [_ZZN3cub18CUB_300001_SM_10006detail6reduce28DeviceReduceSingleTileKernelINS2_10policy_hubIdjN4cuda3__47maximumIdEEE10Policy1000EPdPfiS8_fdNS5_3std3__410__identityEEEvT0_T1_T2_T3_T4_T6_E12temp_storage+40];
	setp.lt.f64 	%p191, %fd306, %fd308;
	selp.f64 	%fd310, %fd308, %fd306, %p191;
	selp.f64 	%fd311, %fd310, %fd306, %p190;
	setp.gt.s32 	%p192, %r68, 160;
	ld.shared.f64 	%fd313, [_ZZN3cub18CUB_300001_SM_10006detail6reduce28DeviceReduceSingleTileKernelINS2_10policy_hubIdjN4cuda3__47maximumIdEEE10Policy1000EPdPfiS8_fdNS5_3std3__410__identityEEEvT0_T1_T2_T3_T4_T6_E12temp_storage+48];
	setp.lt.f64 	%p193, %fd311, %fd313;
	selp.f64 	%fd315, %fd313, %fd311, %p193;
	selp.f64 	%fd316, %fd315, %fd311, %p192;
	setp.gt.s32 	%p194, %r68, 192;
	ld.shared.f64 	%fd318, [_ZZN3cub18CUB_300001_SM_10006detail6reduce28DeviceReduceSingleTileKernelINS2_10policy_hubIdjN4cuda3__47maximumIdEEE10Policy1000EPdPfiS8_fdNS5_3std3__410__identityEEEvT0_T1_T2_T3_T4_T6_E12temp_storage+56];
	setp.lt.f64 	%p195, %fd316, %fd318;
	selp.f64 	%fd320, %fd318, %fd316, %p195;
	selp.f64 	%fd321, %fd320, %fd316, %p194;
	setp.gt.s32 	%p196, %r68, 224;
	ld.shared.f64 	%fd323, [_ZZN3cub18CUB_300001_SM_10006detail6reduce28DeviceReduceSingleTileKernelINS2_10policy_hubIdjN4cuda3__47maximumIdEEE10Policy1000EPdPfiS8_fdNS5_3std3__410__identityEEEvT0_T1_T2_T3_T4_T6_E12temp_storage+64];
	setp.lt.f64 	%p197, %fd321, %fd323;
	selp.f64 	%fd325, %fd323, %fd321, %p197;
	selp.f64 	%fd379, %fd325, %fd321, %p196;
	bra.uni 	$L__BB5_72;
$L__BB5_22:
	mov.u32 	%r13, %tid.x;
	shl.b32 	%r14, %r13, 2;
	mul.wide.u32 	%rd126, %r14, 8;
	add.s64 	%rd116, %rd15, %rd126;
	// begin inline asm
	ld.global.nc.v2.u64 {%rd114, %rd115}, [%rd116];
	// end inline asm
	add.s64 	%rd119, %rd116, 16;
	// begin inline asm
	ld.global.nc.v2.u64 {%rd117, %rd118}, [%rd119];
	// end inline asm
	mov.b64 	%fd205, %rd114;
	mov.b64 	%fd206, %rd115;
	mov.b64 	%fd207, %rd117;
	mov.b64 	%fd208, %rd118;
	add.s64 	%rd122, %rd116, 8192;
	// begin inline asm
	ld.global.nc.v2.u64 {%rd120, %rd121}, [%rd122];
	// end inline asm
	add.s64 	%rd125, %rd116, 8208;
	// begin inline asm
	ld.global.nc.v2.u64 {%rd123, %rd124}, [%rd125];
	// end inline asm
	mov.b64 	%fd209, %rd120;
	mov.b64 	%fd210, %rd121;
	mov.b64 	%fd211, %rd123;
	mov.b64 	%fd212, %rd124;
	setp.lt.f64 	%p111, %fd205, %fd206;
	selp.f64 	%fd213, %fd206, %fd205, %p111;
	setp.lt.f64 	%p112, %fd213, %fd207;
	selp.f64 	%fd214, %fd207, %fd213, %p112;
	setp.lt.f64 	%p113, %fd214, %fd208;
	selp.f64 	%fd215, %fd208, %fd214, %p113;
	setp.lt.f64 	%p114, %fd215, %fd209;
	selp.f64 	%fd216, %fd209, %fd215, %p114;
	setp.lt.f64 	%p115, %fd216, %fd210;
	selp.f64 	%fd217, %fd210, %fd216, %p115;
	setp.lt.f64 	%p116, %fd217, %fd211;
	selp.f64 	%fd218, %fd211, %fd217, %p116;
	setp.lt.f64 	%p117, %fd218, %fd212;
	selp.f64 	%fd365, %fd212, %fd218, %p117;
	setp.lt.u32 	%p118, %r68, 4096;
	mov.b32 	%r452, 2048;
	@%p118 bra 	$L__BB5_26;
	add.s32 	%r15, %r68, -2048;
	mov.b32 	%r452, 2048;
$L__BB5_24:
	add.s32 	%r258, %r452, %r14;
	mul.wide.u32 	%rd139, %r258, 8;
	add.s64 	%rd129, %rd15, %rd139;
	// begin inline asm
	ld.global.nc.v2.u64 {%rd127, %rd128}, [%rd129];
	// end inline asm
	add.s64 	%rd132, %rd129, 16;
	// begin inline asm
	ld.global.nc.v2.u64 {%rd130, %rd131}, [%rd132];
	// end inline asm
	mov.b64 	%fd219, %rd127;
	mov.b64 	%fd220, %rd128;
	mov.b64 	%fd221, %rd130;
	mov.b64 	%fd222, %rd131;
	add.s64 	%rd135, %rd129, 8192;
	// begin inline asm
	ld.global.nc.v2.u64 {%rd133, %rd134}, [%rd135];
	// end inline asm
	add.s64 	%rd138, %rd129, 8208;
	// begin inline asm
	ld.global.nc.v2.u64 {%rd136, %rd137}, [%rd138];
	// end inline asm
	mov.b64 	%fd223, %rd133;
	mov.b64 	%fd224, %rd134;
	mov.b64 	%fd225, %rd136;
	mov.b64 	%fd226, %rd137;
	setp.lt.f64 	%p119, %fd365, %fd219;
	selp.f64 	%fd227, %fd219, %fd365, %p119;
	setp.lt.f64 	%p120, %fd227, %fd220;
	selp.f64 	%fd228, %fd220, %fd227, %p120;
	setp.lt.f64 	%p121, %fd228, %fd221;
	selp.f64 	%fd229, %fd221, %fd228, %p121;
	setp.lt.f64 	%p122, %fd229, %fd222;
	selp.f64 	%fd230, %fd222, %fd229, %p122;
	setp.lt.f64 	%p123, %fd230, %fd223;
	selp.f64 	%fd231, %fd223, %fd230, %p123;
	setp.lt.f64 	%p124, %fd231, %fd224;
	selp.f64 	%fd232, %fd224, %fd231, %p124;
	setp.lt.f64 	%p125, %fd232, %fd225;
	selp.f64 	%fd233, %fd225, %fd232, %p125;
	setp.lt.f64 	%p126, %fd233, %fd226;
	selp.f64 	%fd365, %fd226, %fd233, %p126;
	sub.s32 	%r259, %r68, %r452;
	setp.lt.s32 	%p127, %r259, 2048;
	@%p127 bra 	$L__BB5_34;
	add.s32 	%r452, %r452, 2048;
	setp.le.s32 	%p128, %r452, %r15;
	@%p128 bra 	$L__BB5_24;
$L__BB5_26:
	setp.le.s32 	%p129, %r68, %r452;
	@%p129 bra 	$L__BB5_34;
	sub.s32 	%r19, %r68, %r452;
	setp.ge.s32 	%p130, %r13, %r19;
	@%p130 bra 	$L__BB5_34;
	not.b32 	%r260, %r13;
	add.s32 	%r261, %r68, %r260;
	sub.s32 	%r20, %r261, %r452;
	and.b32  	%r262, %r20, 768;
	setp.eq.s32 	%p131, %r262, 768;
	mov.u32 	%r456, %r13;
	@%p131 bra 	$L__BB5_31;
	add.s32 	%r454, %r13, %r452;
	shr.u32 	%r263, %r20, 8;
	add.s32 	%r264, %r263, 1;
	and.b32  	%r265, %r264, 3;
	neg.s32 	%r453, %r265;
	mov.u32 	%r456, %r13;
$L__BB5_30:
	.pragma "nounroll";
	mul.wide.u32 	%rd142, %r454, 8;
	add.s64 	%rd141, %rd15, %rd142;
	// begin inline asm
	ld.global.nc.u64 %rd140, [%rd141];
	// end inline asm
	mov.b64 	%fd235, %rd140;
	setp.lt.f64 	%p132, %fd365, %fd235;
	selp.f64 	%fd365, %fd235, %fd365, %p132;
	add.s32 	%r456, %r456, 256;
	add.s32 	%r454, %r454, 256;
	add.s32 	%r453, %r453, 1;
	setp.ne.s32 	%p133, %r453, 0;
	@%p133 bra 	$L__BB5_30;
$L__BB5_31:
	setp.lt.u32 	%p134, %r20, 768;
	@%p134 bra 	$L__BB5_34;
	cvt.u64.u32 	%rd143, %r456;
	cvt.u64.u32 	%rd144, %r452;
	add.s64 	%rd145, %rd143, %rd144;
	shl.b64 	%rd146, %rd145, 3;
	add.s64 	%rd147, %rd146, %rd15;
	add.s64 	%rd203, %rd147, 4096;
	add.s32 	%r457, %r456, %r452;
$L__BB5_33:
	mul.wide.u32 	%rd156, %r457, 8;
	add.s64 	%rd149, %rd15, %rd156;
	// begin inline asm
	ld.global.nc.u64 %rd148, [%rd149];
	// end inline asm
	mov.b64 	%fd236, %rd148;
	setp.lt.f64 	%p135, %fd365, %fd236;
	selp.f64 	%fd237, %fd236, %fd365, %p135;
	add.s64 	%rd151, %rd203, -2048;
	// begin inline asm
	ld.global.nc.u64 %rd150, [%rd151];
	// end inline asm
	mov.b64 	%fd238, %rd150;
	setp.lt.f64 	%p136, %fd237, %fd238;
	selp.f64 	%fd239, %fd238, %fd237, %p136;
	// begin inline asm
	ld.global.nc.u64 %rd152, [%rd203];
	// end inline asm
	mov.b64 	%fd240, %rd152;
	setp.lt.f64 	%p137, %fd239, %fd240;
	selp.f64 	%fd241, %fd240, %fd239, %p137;
	add.s64 	%rd155, %rd203, 2048;
	// begin inline asm
	ld.global.nc.u64 %rd154, [%rd155];
	// end inline asm
	mov.b64 	%fd242, %rd154;
	setp.lt.f64 	%p138, %fd241, %fd242;
	selp.f64 	%fd365, %fd242, %fd241, %p138;
	add.s32 	%r456, %r456, 1024;
	add.s64 	%rd203, %rd203, 8192;
	add.s32 	%r457, %r457, 1024;
	setp.lt.s32 	%p139, %r456, %r19;
	@%p139 bra 	$L__BB5_33;
$L__BB5_34:
	// begin inline asm
	mov.u32 %r266, %laneid;
	// end inline asm
	mov.b64 	%rd157, %fd365;
	mov.b64 	{%r268, %r273}, %rd157;
	mov.b32 	%r274, 1;
	mov.b32 	%r315, 31;
	mov.b32 	%r316, -1;
	// begin inline asm
	shfl.sync.down.b32 %r267, %r268, %r274, %r315, %r316;
	// end inline asm
	// begin inline asm
	shfl.sync.down.b32 %r272, %r273, %r274, %r315, %r316;
	// end inline asm
	mov.b64 	%rd158, {%r267, %r272};
	mov.b64 	%fd243, %rd158;
	setp.gt.s32 	%p140, %r266, 30;
	setp.lt.f64 	%p141, %fd365, %fd243;
	selp.f64 	%fd244, %fd243, %fd365, %p141;
	selp.f64 	%fd245, %fd365, %fd244, %p140;
	mov.b64 	%rd159, %fd245;
	mov.b64 	{%r278, %r283}, %rd159;
	mov.b32 	%r284, 2;
	// begin inline asm
	shfl.sync.down.b32 %r277, %r278, %r284, %r315, %r316;
	// end inline asm
	// begin inline asm
	shfl.sync.down.b32 %r282, %r283, %r284, %r315, %r316;
	// end inline asm
	mov.b64 	%rd160, {%r277, %r282};
	mov.b64 	%fd246, %rd160;
	setp.gt.s32 	%p142, %r266, 29;
	setp.lt.f64 	%p143, %fd245, %fd246;
	selp.f64 	%fd247, %fd246, %fd245, %p143;
	selp.f64 	%fd248, %fd245, %fd247, %p142;
	mov.b64 	%rd161, %fd248;
	mov.b64 	{%r288, %r293}, %rd161;
	mov.b32 	%r294, 4;
	// begin inline asm
	shfl.sync.down.b32 %r287, %r288, %r294, %r315, %r316;
	// end inline asm
	// begin inline asm
	shfl.sync.down.b32 %r292, %r293, %r294, %r315, %r316;
	// end inline asm
	mov.b64 	%rd162, {%r287, %r292};
	mov.b64 	%fd249, %rd162;
	setp.gt.s32 	%p144, %r266, 27;
	setp.lt.f64 	%p145, %fd248, %fd249;
	selp.f64 	%fd250, %fd249, %fd248, %p145;
	selp.f64 	%fd251, %fd248, %fd250, %p144;
	mov.b64 	%rd163, %fd251;
	mov.b64 	{%r298, %r303}, %rd163;
	mov.b32 	%r304, 8;
	// begin inline asm
	shfl.sync.down.b32 %r297, %r298, %r304, %r315, %r316;
	// end inline asm
	// begin inline asm
	shfl.sync.down.b32 %r302, %r303, %r304, %r315, %r316;
	// end inline asm
	mov.b64 	%rd164, {%r297, %r302};
	mov.b64 	%fd252, %rd164;
	setp.gt.s32 	%p146, %r266, 23;
	setp.lt.f64 	%p147, %fd251, %fd252;
	selp.f64 	%fd253, %fd252, %fd251, %p147;
	selp.f64 	%fd254, %fd251, %fd253, %p146;
	mov.b64 	%rd165, %fd254;
	mov.b64 	{%r308, %r313}, %rd165;
	mov.b32 	%r314, 16;
	// begin inline asm
	shfl.sync.down.b32 %r307, %r308, %r314, %r315, %r316;
	// end inline asm
	// begin inline asm
	shfl.sync.down.b32 %r312, %r313, %r314, %r315, %r316;
	// end inline asm
	mov.b64 	%rd166, {%r307, %r312};
	mov.b64 	%fd255, %rd166;
	setp.gt.s32 	%p148, %r266, 15;
	setp.lt.f64 	%p149, %fd254, %fd255;
	selp.f64 	%fd26, %fd255, %fd254, %p149;
	selp.f64 	%fd379, %fd254, %fd26, %p148;
	setp.ne.s32 	%p150, %r266, 0;
	@%p150 bra 	$L__BB5_36;
	shr.u32 	%r317, %r13, 2;
	and.b32  	%r318, %r317, 248;
	mov.u32 	%r319, _ZZN3cub18CUB_300001_SM_10006detail6reduce28DeviceReduceSingleTileKernelINS2_10policy_hubIdjN4cuda3__47maximumIdEEE10Policy1000EPdPfiS8_fdNS5_3std3__410__identityEEEvT0_T1_T2_T3_T4_T6_E12temp_storage;
	add.s32 	%r320, %r319, %r318;
	st.shared.f64 	[%r320+8], %fd26;
$L__BB5_36:
	bar.sync 	0;
	setp.ne.s32 	%p151, %r13, 0;
	@%p151 bra 	$L__BB5_72;
	ld.shared.f64 	%fd256, [_ZZN3cub18CUB_300001_SM_10006detail6reduce28DeviceReduceSingleTileKernelINS2_10policy_hubIdjN4cuda3__47maximumIdEEE10Policy1000EPdPfiS8_fdNS5_3std3__410__identityEEEvT0_T1_T2_T3_T4_T6_E12temp_storage+16];
	setp.lt.f64 	%p152, %fd379, %fd256;
	selp.f64 	%fd257, %fd256, %fd379, %p152;
	ld.shared.f64 	%fd258, [_ZZN3cub18CUB_300001_SM_10006detail6reduce28DeviceReduceSingleTileKernelINS2_10policy_hubIdjN4cuda3__47maximumIdEEE10Policy1000EPdPfiS8_fdNS5_3std3__410__identityEEEvT0_T1_T2_T3_T4_T6_E12temp_storage+24];
	setp.lt.f64 	%p153, %fd257, %fd258;
	selp.f64 	%fd259, %fd258, %fd257, %p153;
	ld.shared.f64 	%fd260, [_ZZN3cub18CUB_300001_SM_10006detail6reduce28DeviceReduceSingleTileKernelINS2_10policy_hubIdjN4cuda3__47maximumIdEEE10Policy1000EPdPfiS8_fdNS5_3std3__410__identityEEEvT0_T1_T2_T3_T4_T6_E12temp_storage+32];
	setp.lt.f64 	%p154, %fd259, %fd260;
	selp.f64 	%fd261, %fd260, %fd259, %p154;
	ld.shared.f64 	%fd262, [_ZZN3cub18CUB_300001_SM_10006detail6reduce28DeviceReduceSingleTileKernelINS2_10policy_hubIdjN4cuda3__47maximumIdEEE10Policy1000EPdPfiS8_fdNS5_3std3__410__identityEEEvT0_T1_T2_T3_T4_T6_E12temp_storage+40];
	setp.lt.f64 	%p155, %fd261, %fd262;
	selp.f64 	%fd263, %fd262, %fd261, %p155;
	ld.shared.f64 	%fd264, [_ZZN3cub18CUB_300001_SM_10006detail6reduce28DeviceReduceSingleTileKernelINS2_10policy_hubIdjN4cuda3__47maximumIdEEE10Policy1000EPdPfiS8_fdNS5_3std3__410__identityEEEvT0_T1_T2_T3_T4_T6_E12temp_storage+48];
	setp.lt.f64 	%p156, %fd263, %fd264;
	selp.f64 	%fd265, %fd264, %fd263, %p156;
	ld.shared.f64 	%fd266, [_ZZN3cub18CUB_300001_SM_10006detail6reduce28DeviceReduceSingleTileKernelINS2_10policy_hubIdjN4cuda3__47maximumIdEEE10Policy1000EPdPfiS8_fdNS5_3std3__410__identityEEEvT0_T1_T2_T3_T4_T6_E12temp_storage+56];
	setp.lt.f64 	%p157, %fd265, %fd266;
	selp.f64 	%fd267, %fd266, %fd265, %p157;
	ld.shared.f64 	%fd268, [_ZZN3cub18CUB_300001_SM_10006detail6reduce28DeviceReduceSingleTileKernelINS2_10policy_hubIdjN4cuda3__47maximumIdEEE10Policy1000EPdPfiS8_fdNS5_3std3__410__identityEEEvT0_T1_T2_T3_T4_T6_E12temp_storage+64];
	setp.lt.f64 	%p158, %fd267, %fd268;
	selp.f64 	%fd379, %fd268, %fd267, %p158;
	bra.uni 	$L__BB5_72;
$L__BB5_38:
	setp.gt.s32 	%p3, %r68, 2047;
	@%p3 bra 	$L__BB5_56;
	mov.u32 	%r35, %tid.x;
	setp.ge.s32 	%p52, %r35, %r68;
	mov.f64 	%fd371, 0d0000000000000000;
	mov.u32 	%r462, %r35;
	@%p52 bra 	$L__BB5_41;
	mul.wide.u32 	%rd81, %r35, 8;
	add.s64 	%rd80, %rd15, %rd81;
	// begin inline asm
	ld.global.nc.u64 %rd79, [%rd80];
	// end inline asm
	mov.b64 	%fd371, %rd79;
	add.s32 	%r462, %r35, 256;
$L__BB5_41:
	setp.ge.s32 	%p53, %r462, %r68;
	@%p53 bra 	$L__BB5_47;
	not.b32 	%r133, %r462;
	add.s32 	%r38, %r68, %r133;
	and.b32  	%r134, %r38, 768;
	setp.eq.s32 	%p54, %r134, 768;
	@%p54 bra 	$L__BB5_45;
	mul.wide.u32 	%rd82, %r462, 8;
	add.s64 	%rd204, %rd15, %rd82;
	shr.u32 	%r135, %r38, 8;
	add.s32 	%r136, %r135, 1;
	and.b32  	%r137, %r136, 3;
	neg.s32 	%r460, %r137;
$L__BB5_44:
	.pragma "nounroll";
	// begin inline asm
	ld.global.nc.u64 %rd83, [%rd204];
	// end inline asm
	mov.b64 	%fd124, %rd83;
	setp.lt.f64 	%p55, %fd371, %fd124;
	selp.f64 	%fd371, %fd124, %fd371, %p55;
	add.s32 	%r462, %r462, 256;
	add.s64 	%rd204, %rd204, 2048;
	add.s32 	%r460, %r460, 1;
	setp.ne.s32 	%p56, %r460, 0;
	@%p56 bra 	$L__BB5_44;
$L__BB5_45:
	setp.lt.u32 	%p57, %r38, 768;
	@%p57 bra 	$L__BB5_47;
$L__BB5_46:
	mul.wide.s32 	%rd93, %r462, 8;
	add.s64 	%rd86, %rd15, %rd93;
	// begin inline asm
	ld.global.nc.u64 %rd85, [%rd86];
	// end inline asm
	mov.b64 	%fd125, %rd85;
	setp.lt.f64 	%p58, %fd371, %fd125;
	selp.f64 	%fd126, %fd125, %fd371, %p58;
	add.s64 	%rd88, %rd86, 2048;
	// begin inline asm
	ld.global.nc.u64 %rd87, [%rd88];
	// end inline asm
	mov.b64 	%fd127, %rd87;
	setp.lt.f64 	%p59, %fd126, %fd127;
	selp.f64 	%fd128, %fd127, %fd126, %p59;
	add.s64 	%rd90, %rd86, 4096;
	// begin inline asm
	ld.global.nc.u64 %rd89, [%rd90];
	// end inline asm
	mov.b64 	%fd129, %rd89;
	setp.lt.f64 	%p60, %fd128, %fd129;
	selp.f64 	%fd130, %fd129, %fd128, %p60;
	add.s64 	%rd92, %rd86, 6144;
	// begin inline asm
	ld.global.nc.u64 %rd91, [%rd92];
	// end inline asm
	mov.b64 	%fd131, %rd91;
	setp.lt.f64 	%p61, %fd130, %fd131;
	selp.f64 	%fd371, %fd131, %fd130, %p61;
	add.s32 	%r462, %r462, 1024;
	setp.lt.s32 	%p62, %r462, %r68;
	@%p62 bra 	$L__BB5_46;
$L__BB5_47:
	setp.lt.s32 	%p63, %r68, 256;
	@%p63 bra 	$L__BB5_52;
	// begin inline asm
	mov.u32 %r201, %laneid;
	// end inline asm
	mov.b64 	%rd104, %fd371;
	mov.b64 	{%r203, %r208}, %rd104;
	mov.b32 	%r209, 1;
	mov.b32 	%r250, 31;
	mov.b32 	%r251, -1;
	// begin inline asm
	shfl.sync.down.b32 %r202, %r203, %r209, %r250, %r251;
	// end inline asm
	// begin inline asm
	shfl.sync.down.b32 %r207, %r208, %r209, %r250, %r251;
	// end inline asm
	mov.b64 	%rd105, {%r202, %r207};
	mov.b64 	%fd179, %rd105;
	setp.gt.s32 	%p91, %r201, 30;
	setp.lt.f64 	%p92, %fd371, %fd179;
	selp.f64 	%fd180, %fd179, %fd371, %p92;
	selp.f64 	%fd181, %fd371, %fd180, %p91;
	mov.b64 	%rd106, %fd181;
	mov.b64 	{%r213, %r218}, %rd106;
	mov.b32 	%r219, 2;
	// begin inline asm
	shfl.sync.down.b32 %r212, %r213, %r219, %r250, %r251;
	// end inline asm
	// begin inline asm
	shfl.sync.down.b32 %r217, %r218, %r219, %r250, %r251;
	// end inline asm
	mov.b64 	%rd107, {%r212, %r217};
	mov.b64 	%fd182, %rd107;
	setp.gt.s32 	%p93, %r201, 29;
	setp.lt.f64 	%p94, %fd181, %fd182;
	selp.f64 	%fd183, %fd182, %fd181, %p94;
	selp.f64 	%fd184, %fd181, %fd183, %p93;
	mov.b64 	%rd108, %fd184;
	mov.b64 	{%r223, %r228}, %rd108;
	mov.b32 	%r229, 4;
	// begin inline asm
	shfl.sync.down.b32 %r222, %r223, %r229, %r250, %r251;
	// end inline asm
	// begin inline asm
	shfl.sync.down.b32 %r227, %r228, %r229, %r250, %r251;
	// end inline asm
	mov.b64 	%rd109, {%r222, %r227};
	mov.b64 	%fd185, %rd109;
	setp.gt.s32 	%p95, %r201, 27;
	setp.lt.f64 	%p96, %fd184, %fd185;
	selp.f64 	%fd186, %fd185, %fd184, %p96;
	selp.f64 	%fd187, %fd184, %fd186, %p95;
	mov.b64 	%rd110, %fd187;
	mov.b64 	{%r233, %r238}, %rd110;
	mov.b32 	%r239, 8;
	// begin inline asm
	shfl.sync.down.b32 %r232, %r233, %r239, %r250, %r251;
	// end inline asm
	// begin inline asm
	shfl.sync.down.b32 %r237, %r238, %r239, %r250, %r251;
	// end inline asm
	mov.b64 	%rd111, {%r232, %r237};
	mov.b64 	%fd188, %rd111;
	setp.gt.s32 	%p97, %r201, 23;
	setp.lt.f64 	%p98, %fd187, %fd188;
	selp.f64 	%fd189, %fd188, %fd187, %p98;
	selp.f64 	%fd190, %fd187, %fd189, %p97;
	mov.b64 	%rd112, %fd190;
	mov.b64 	{%r243, %r248}, %rd112;
	mov.b32 	%r249, 16;
	// begin inline asm
	shfl.sync.down.b32 %r242, %r243, %r249, %r250, %r251;
	// end inline asm
	// begin inline asm
	shfl.sync.down.b32 %r247, %r248, %r249, %r250, %r251;
	// end inline asm
	mov.b64 	%rd113, {%r242, %r247};
	mov.b64 	%fd191, %rd113;
	setp.gt.s32 	%p99, %r201, 15;
	setp.lt.f64 	%p100, %fd190, %fd191;
	selp.f64 	%fd38, %fd191, %fd190, %p100;
	selp.f64 	%fd379, %fd190, %fd38, %p99;
	setp.ne.s32 	%p101, %r201, 0;
	@%p101 bra 	$L__BB5_50;
	shr.u32 	%r252, %r35, 2;
	and.b32  	%r253, %r252, 248;
	mov.u32 	%r254, _ZZN3cub18CUB_300001_SM_10006detail6reduce28DeviceReduceSingleTileKernelINS2_10policy_hubIdjN4cuda3__47maximumIdEEE10Policy1000EPdPfiS8_fdNS5_3std3__410__identityEEEvT0_T1_T2_T3_T4_T6_E12temp_storage;
	add.s32 	%r255, %r254, %r253;
	st.shared.f64 	[%r255+8], %fd38;
$L__BB5_50:
	bar.sync 	0;
	setp.ne.s32 	%p102, %r35, 0;
	@%p102 bra 	$L__BB5_72;
	ld.shared.f64 	%fd192, [_ZZN3cub18CUB_300001_SM_10006detail6reduce28DeviceReduceSingleTileKernelINS2_10policy_hubIdjN4cuda3__47maximumIdEEE10Policy1000EPdPfiS8_fdNS5_3std3__410__identityEEEvT0_T1_T2_T3_T4_T6_E12temp_storage+16];
	setp.lt.f64 	%p103, %fd379, %fd192;
	selp.f64 	%fd193, %fd192, %fd379, %p103;
	ld.shared.f64 	%fd194, [_ZZN3cub18CUB_300001_SM_10006detail6reduce28DeviceReduceSingleTileKernelINS2_10policy_hubIdjN4cuda3__47maximumIdEEE10Policy1000EPdPfiS8_fdNS5_3std3__410__identityEEEvT0_T1_T2_T3_T4_T6_E12temp_storage+24];
	setp.lt.f64 	%p104, %fd193, %fd194;
	selp.f64 	%fd195, %fd194, %fd193, %p104;
	ld.shared.f64 	%fd196, [_ZZN3cub18CUB_300001_SM_10006detail6reduce28DeviceReduceSingleTileKernelINS2_10policy_hubIdjN4cuda3__47maximumIdEEE10Policy1000EPdPfiS8_fdNS5_3std3__410__identityEEEvT0_T1_T2_T3_T4_T6_E12temp_storage+32];
	setp.lt.f64 	%p105, %fd195, %fd196;
	selp.f64 	%fd197, %fd196, %fd195, %p105;
	ld.shared.f64 	%fd198, [_ZZN3cub18CUB_300001_SM_10006detail6reduce28DeviceReduceSingleTileKernelINS2_10policy_hubIdjN4cuda3__47maximumIdEEE10Policy1000EPdPfiS8_fdNS5_3std3__410__identityEEEvT0_T1_T2_T3_T4_T6_E12temp_storage+40];
	setp.lt.f64 	%p106, %fd197, %fd198;
	selp.f64 	%fd199, %fd198, %fd197, %p106;
	ld.shared.f64 	%fd200, [_ZZN3cub18CUB_300001_SM_10006detail6reduce28DeviceReduceSingleTileKernelINS2_10policy_hubIdjN4cuda3__47maximumIdEEE10Policy1000EPdPfiS8_fdNS5_3std3__410__identityEEEvT0_T1_T2_T3_T4_T6_E12temp_storage+48];
	setp.lt.f64 	%p107, %fd199, %fd200;
	selp.f64 	%fd201, %fd200, %fd199, %p107;
	ld.shared.f64 	%fd202, [_ZZN3cub18CUB_300001_SM_10006detail6reduce28DeviceReduceSingleTileKernelINS2_10policy_hubIdjN4cuda3__47maximumIdEEE10Policy1000EPdPfiS8_fdNS5_3std3__410__identityEEEvT0_T1_T2_T3_T4_T6_E12temp_storage+56];
	setp.lt.f64 	%p108, %fd201, %fd202;
	selp.f64 	%fd203, %fd202, %fd201, %p108;
	ld.shared.f64 	%fd204, [_ZZN3cub18CUB_300001_SM_10006detail6reduce28DeviceReduceSingleTileKernelINS2_10policy_hubIdjN4cuda3__47maximumIdEEE10Policy1000EPdPfiS8_fdNS5_3std3__410__identityEEEvT0_T1_T2_T3_T4_T6_E12temp_storage+64];
	setp.lt.f64 	%p109, %fd203, %fd204;
	selp.f64 	%fd379, %fd204, %fd203, %p109;
	bra.uni 	$L__BB5_72;
$L__BB5_52:
	// begin inline asm
	mov.u32 %r138, %laneid;
	// end inline asm
	and.b32  	%r189, %r35, 992;
	add.s32 	%r190, %r189, 32;
	setp.gt.s32 	%p64, %r190, %r68;
	not.b32 	%r191, %r189;
	add.s32 	%r192, %r68, %r191;
	selp.b32 	%r187, %r192, 31, %p64;
	mov.b64 	%rd94, %fd371;
	mov.b64 	{%r140, %r145}, %rd94;
	mov.b32 	%r146, 1;
	mov.b32 	%r188, -1;
	// begin inline asm
	shfl.sync.down.b32 %r139, %r140, %r146, %r187, %r188;
	// end inline asm
	// begin inline asm
	shfl.sync.down.b32 %r144, %r145, %r146, %r187, %r188;
	// end inline asm
	mov.b64 	%rd95, {%r139, %r144};
	mov.b64 	%fd132, %rd95;
	setp.lt.s32 	%p65, %r138, %r187;
	setp.lt.f64 	%p66, %fd371, %fd132;
	selp.f64 	%fd133, %fd132, %fd371, %p66;
	selp.f64 	%fd134, %fd133, %fd371, %p65;
	mov.b64 	%rd96, %fd134;
	mov.b64 	{%r150, %r155}, %rd96;
	mov.b32 	%r156, 2;
	// begin inline asm
	shfl.sync.down.b32 %r149, %r150, %r156, %r187, %r188;
	// end inline asm
	// begin inline asm
	shfl.sync.down.b32 %r154, %r155, %r156, %r187, %r188;
	// end inline asm
	mov.b64 	%rd97, {%r149, %r154};
	mov.b64 	%fd135, %rd97;
	add.s32 	%r193, %r138, 2;
	setp.gt.s32 	%p67, %r193, %r187;
	setp.lt.f64 	%p68, %fd134, %fd135;
	selp.f64 	%fd136, %fd135, %fd134, %p68;
	selp.f64 	%fd137, %fd134, %fd136, %p67;
	mov.b64 	%rd98, %fd137;
	mov.b64 	{%r160, %r165}, %rd98;
	mov.b32 	%r166, 4;
	// begin inline asm
	shfl.sync.down.b32 %r159, %r160, %r166, %r187, %r188;
	// end inline asm
	// begin inline asm
	shfl.sync.down.b32 %r164, %r165, %r166, %r187, %r188;
	// end inline asm
	mov.b64 	%rd99, {%r159, %r164};
	mov.b64 	%fd138, %rd99;
	add.s32 	%r194, %r138, 4;
	setp.gt.s32 	%p69, %r194, %r187;
	setp.lt.f64 	%p70, %fd137, %fd138;
	selp.f64 	%fd139, %fd138, %fd137, %p70;
	selp.f64 	%fd140, %fd137, %fd139, %p69;
	mov.b64 	%rd100, %fd140;
	mov.b64 	{%r170, %r175}, %rd100;
	mov.b32 	%r176, 8;
	// begin inline asm
	shfl.sync.down.b32 %r169, %r170, %r176, %r187, %r188;
	// end inline asm
	// begin inline asm
	shfl.sync.down.b32 %r174, %r175, %r176, %r187, %r188;
	// end inline asm
	mov.b64 	%rd101, {%r169, %r174};
	mov.b64 	%fd141, %rd101;
	add.s32 	%r195, %r138, 8;
	setp.gt.s32 	%p71, %r195, %r187;
	setp.lt.f64 	%p72, %fd140, %fd141;
	selp.f64 	%fd142, %fd141, %fd140, %p72;
	selp.f64 	%fd143, %fd140, %fd142, %p71;
	mov.b64 	%rd102, %fd143;
	mov.b64 	{%r180, %r185}, %rd102;
	mov.b32 	%r186, 16;
	// begin inline asm
	shfl.sync.down.b32 %r179, %r180, %r186, %r187, %r188;
	// end inline asm
	// begin inline asm
	shfl.sync.down.b32 %r184, %r185, %r186, %r187, %r188;
	// end inline asm
	mov.b64 	%rd103, {%r179, %r184};
	mov.b64 	%fd144, %rd103;
	add.s32 	%r196, %r138, 16;
	setp.gt.s32 	%p73, %r196, %r187;
	setp.lt.f64 	%p74, %fd143, %fd144;
	selp.f64 	%fd145, %fd144, %fd143, %p74;
	selp.f64 	%fd379, %fd143, %fd145, %p73;
	setp.ne.s32 	%p75, %r138, 0;
	@%p75 bra 	$L__BB5_54;
	shr.u32 	%r197, %r35, 2;
	and.b32  	%r198, %r197, 248;
	mov.u32 	%r199, _ZZN3cub18CUB_300001_SM_10006detail6reduce28DeviceReduceSingleTileKernelINS2_10policy_hubIdjN4cuda3__47maximumIdEEE10Policy1000EPdPfiS8_fdNS5_3std3__410__identityEEEvT0_T1_T2_T3_T4_T6_E12temp_storage;
	add.s32 	%r200, %r199, %r198;
	st.shared.f64 	[%r200+8], %fd379;
$L__BB5_54:
	bar.sync 	0;
	setp.ne.s32 	%p76, %r35, 0;
	@%p76 bra 	$L__BB5_72;
	setp.gt.s32 	%p77, %r68, 32;
	ld.shared.f64 	%fd146, [_ZZN3cub18CUB_300001_SM_10006detail6reduce28DeviceReduceSingleTileKernelINS2_10policy_hubIdjN4cuda3__47maximumIdEEE10Policy1000EPdPfiS8_fdNS5_3std3__410__identityEEEvT0_T1_T2_T3_T4_T6_E12temp_storage+16];
	setp.lt.f64 	%p78, %fd379, %fd146;
	selp.f64 	%fd148, %fd146, %fd379, %p78;
	selp.f64 	%fd149, %fd148, %fd379, %p77;
	setp.gt.s32 	%p79, %r68, 64;
	ld.shared.f64 	%fd151, [_ZZN3cub18CUB_300001_SM_10006detail6reduce28DeviceReduceSingleTileKernelINS2_10policy_hubIdjN4cuda3__47maximumIdEEE10Policy1000EPdPfiS8_fdNS5_3std3__410__identityEEEvT0_T1_T2_T3_T4_T6_E12temp_storage+24];
	setp.lt.f64 	%p80, %fd149, %fd151;
	selp.f64 	%fd153, %fd151, %fd149, %p80;
	selp.f64 	%fd154, %fd153, %fd149, %p79;
	setp.gt.s32 	%p81, %r68, 96;
	ld.shared.f64 	%fd156, [_ZZN3cub18CUB_300001_SM_10006detail6reduce28DeviceReduceSingleTileKernelINS2_10policy_hubIdjN4cuda3__47maximumIdEEE10Policy1000EPdPfiS8_fdNS5_3std3__410__identityEEEvT0_T1_T2_T3_T4_T6_E12temp_storage+32];
	setp.lt.f64 	%p82, %fd154, %fd156;
	selp.f64 	%fd158, %fd156, %fd154, %p82;
	selp.f64 	%fd159, %fd158, %fd154, %p81;
	setp.gt.s32 	%p83, %r68, 128;
	ld.shared.f64 	%fd161, [_ZZN3cub18CUB_300001_SM_10006detail6reduce28DeviceReduceSingleTileKernelINS2_10policy_hubIdjN4cuda3__47maximumIdEEE10Policy1000EPdPfiS8_fdNS5_3std3__410__identityEEEvT0_T1_T2_T3_T4_T6_E12temp_storage+40];
	setp.lt.f64 	%p84, %fd159, %fd161;
	selp.f64 	%fd163, %fd161, %fd159, %p84;
	selp.f64 	%fd164, %fd163, %fd159, %p83;
	setp.gt.s32 	%p85, %r68, 160;
	ld.shared.f64 	%fd166, [_ZZN3cub18CUB_300001_SM_10006detail6reduce28DeviceReduceSingleTileKernelINS2_10policy_hubIdjN4cuda3__47maximumIdEEE10Policy1000EPdPfiS8_fdNS5_3std3__410__identityEEEvT0_T1_T2_T3_T4_T6_E12temp_storage+48];
	setp.lt.f64 	%p86, %fd164, %fd166;
	selp.f64 	%fd168, %fd166, %fd164, %p86;
	selp.f64 	%fd169, %fd168, %fd164, %p85;
	setp.gt.s32 	%p87, %r68, 192;
	ld.shared.f64 	%fd171, [_ZZN3cub18CUB_300001_SM_10006detail6reduce28DeviceReduceSingleTileKernelINS2_10policy_hubIdjN4cuda3__47maximumIdEEE10Policy1000EPdPfiS8_fdNS5_3std3__410__identityEEEvT0_T1_T2_T3_T4_T6_E12temp_storage+56];
	setp.lt.f64 	%p88, %fd169, %fd171;
	selp.f64 	%fd173, %fd171, %fd169, %p88;
	selp.f64 	%fd174, %fd173, %fd169, %p87;
	setp.gt.s32 	%p89, %r68, 224;
	ld.shared.f64 	%fd176, [_ZZN3cub18CUB_300001_SM_10006detail6reduce28DeviceReduceSingleTileKernelINS2_10policy_hubIdjN4cuda3__47maximumIdEEE10Policy1000EPdPfiS8_fdNS5_3std3__410__identityEEEvT0_T1_T2_T3_T4_T6_E12temp_storage+64];
	setp.lt.f64 	%p90, %fd174, %fd176;
	selp.f64 	%fd178, %fd176, %fd174, %p90;
	selp.f64 	%fd379, %fd178, %fd174, %p89;
	bra.uni 	$L__BB5_72;
$L__BB5_56:
	mov.u32 	%r47, %tid.x;
	mul.wide.u32 	%rd34, %r47, 8;
	add.s64 	%rd19, %rd15, %rd34;
	// begin inline asm
	ld.global.nc.u64 %rd18, [%rd19];
	// end inline asm
	mov.b64 	%fd58, %rd18;
	add.s64 	%rd21, %rd19, 2048;
	// begin inline asm
	ld.global.nc.u64 %rd20, [%rd21];
	// end inline asm
	mov.b64 	%fd59, %rd20;
	add.s64 	%rd23, %rd19, 4096;
	// begin inline asm
	ld.global.nc.u64 %rd22, [%rd23];
	// end inline asm
	mov.b64 	%fd60, %rd22;
	add.s64 	%rd25, %rd19, 6144;
	// begin inline asm
	ld.global.nc.u64 %rd24, [%rd25];
	// end inline asm
	mov.b64 	%fd61, %rd24;
	add.s64 	%rd27, %rd19, 8192;
	// begin inline asm
	ld.global.nc.u64 %rd26, [%rd27];
	// end inline asm
	mov.b64 	%fd62, %rd26;
	add.s64 	%rd29, %rd19, 10240;
	// begin inline asm
	ld.global.nc.u64 %rd28, [%rd29];
	// end inline asm
	mov.b64 	%fd63, %rd28;
	add.s64 	%rd31, %rd19, 12288;
	// begin inline asm
	ld.global.nc.u64 %rd30, [%rd31];
	// end inline asm
	mov.b64 	%fd64, %rd30;
	add.s64 	%rd33, %rd19, 14336;
	// begin inline asm
	ld.global.nc.u64 %rd32, [%rd33];
	// end inline asm
	mov.b64 	%fd65, %rd32;
	setp.lt.f64 	%p4, %fd58, %fd59;
	selp.f64 	%fd66, %fd59, %fd58, %p4;
	setp.lt.f64 	%p5, %fd66, %fd60;
	selp.f64 	%fd67, %fd60, %fd66, %p5;
	setp.lt.f64 	%p6, %fd67, %fd61;
	selp.f64 	%fd68, %fd61, %fd67, %p6;
	setp.lt.f64 	%p7, %fd68, %fd62;
	selp.f64 	%fd69, %fd62, %fd68, %p7;
	setp.lt.f64 	%p8, %fd69, %fd63;
	selp.f64 	%fd70, %fd63, %fd69, %p8;
	setp.lt.f64 	%p9, %fd70, %fd64;
	selp.f64 	%fd71, %fd64, %fd70, %p9;
	setp.lt.f64 	%p10, %fd71, %fd65;
	selp.f64 	%fd378, %fd65, %fd71, %p10;
	setp.lt.u32 	%p11, %r68, 4096;
	mov.b32 	%r465, 2048;
	@%p11 bra 	$L__BB5_60;
	add.s32 	%r48, %r68, -2048;
	mov.b32 	%r465, 2048;
$L__BB5_58:
	mul.wide.s32 	%rd51, %r465, 8;
	add.s64 	%rd36, %rd19, %rd51;
	// begin inline asm
	ld.global.nc.u64 %rd35, [%rd36];
	// end inline asm
	mov.b64 	%fd72, %rd35;
	add.s64 	%rd38, %rd36, 2048;
	// begin inline asm
	ld.global.nc.u64 %rd37, [%rd38];
	// end inline asm
	mov.b64 	%fd73, %rd37;
	add.s64 	%rd40, %rd36, 4096;
	// begin inline asm
	ld.global.nc.u64 %rd39, [%rd40];
	// end inline asm
	mov.b64 	%fd74, %rd39;
	add.s64 	%rd42, %rd36, 6144;
	// begin inline asm
	ld.global.nc.u64 %rd41, [%rd42];
	// end inline asm
	mov.b64 	%fd75, %rd41;
	add.s64 	%rd44, %rd36, 8192;
	// begin inline asm
	ld.global.nc.u64 %rd43, [%rd44];
	// end inline asm
	mov.b64 	%fd76, %rd43;
	add.s64 	%rd46, %rd36, 10240;
	// begin inline asm
	ld.global.nc.u64 %rd45, [%rd46];
	// end inline asm
	mov.b64 	%fd77, %rd45;
	add.s64 	%rd48, %rd36, 12288;
	// begin inline asm
	ld.global.nc.u64 %rd47, [%rd48];
	// end inline asm
	mov.b64 	%fd78, %rd47;
	add.s64 	%rd50, %rd36, 14336;
	// begin inline asm
	ld.global.nc.u64 %rd49, [%rd50];
	// end inline asm
	mov.b64 	%fd79, %rd49;
	setp.lt.f64 	%p12, %fd378, %fd72;
	selp.f64 	%fd80, %fd72, %fd378, %p12;
	setp.lt.f64 	%p13, %fd80, %fd73;
	selp.f64 	%fd81, %fd73, %fd80, %p13;
	setp.lt.f64 	%p14, %fd81, %fd74;
	selp.f64 	%fd82, %fd74, %fd81, %p14;
	setp.lt.f64 	%p15, %fd82, %fd75;
	selp.f64 	%fd83, %fd75, %fd82, %p15;
	setp.lt.f64 	%p16, %fd83, %fd76;
	selp.f64 	%fd84, %fd76, %fd83, %p16;
	setp.lt.f64 	%p17, %fd84, %fd77;
	selp.f64 	%fd85, %fd77, %fd84, %p17;
	setp.lt.f64 	%p18, %fd85, %fd78;
	selp.f64 	%fd86, %fd78, %fd85, %p18;
	setp.lt.f64 	%p19, %fd86, %fd79;
	selp.f64 	%fd378, %fd79, %fd86, %p19;
	sub.s32 	%r71, %r68, %r465;
	setp.lt.s32 	%p20, %r71, 2048;
	@%p20 bra 	$L__BB5_68;
	add.s32 	%r465, %r465, 2048;
	setp.le.s32 	%p21, %r465, %r48;
	@%p21 bra 	$L__BB5_58;
$L__BB5_60:
	setp.le.s32 	%p22, %r68, %r465;
	@%p22 bra 	$L__BB5_68;
	sub.s32 	%r52, %r68, %r465;
	setp.ge.s32 	%p23, %r47, %r52;
	@%p23 bra 	$L__BB5_68;
	not.b32 	%r72, %r47;
	add.s32 	%r73, %r68, %r72;
	sub.s32 	%r53, %r73, %r465;
	and.b32  	%r74, %r53, 768;
	setp.eq.s32 	%p24, %r74, 768;
	mov.u32 	%r469, %r47;
	@%p24 bra 	$L__BB5_65;
	add.s32 	%r467, %r47, %r465;
	shr.u32 	%r75, %r53, 8;
	add.s32 	%r76, %r75, 1;
	and.b32  	%r77, %r76, 3;
	neg.s32 	%r466, %r77;
	mov.u32 	%r469, %r47;
$L__BB5_64:
	.pragma "nounroll";
	mul.wide.u32 	%rd54, %r467, 8;
	add.s64 	%rd53, %rd15, %rd54;
	// begin inline asm
	ld.global.nc.u64 %rd52, [%rd53];
	// end inline asm
	mov.b64 	%fd88, %rd52;
	setp.lt.f64 	%p25, %fd378, %fd88;
	selp.f64 	%fd378, %fd88, %fd378, %p25;
	add.s32 	%r469, %r469, 256;
	add.s32 	%r467, %r467, 256;
	add.s32 	%r466, %r466, 1;
	setp.ne.s32 	%p26, %r466, 0;
	@%p26 bra 	$L__BB5_64;
$L__BB5_65:
	setp.lt.u32 	%p27, %r53, 768;
	@%p27 bra 	$L__BB5_68;
	cvt.u64.u32 	%rd55, %r469;
	cvt.u64.u32 	%rd56, %r465;
	add.s64 	%rd57, %rd55, %rd56;
	shl.b64 	%rd58, %rd57, 3;
	add.s64 	%rd59, %rd58, %rd15;
	add.s64 	%rd205, %rd59, 4096;
	add.s32 	%r470, %r469, %r465;
$L__BB5_67:
	mul.wide.u32 	%rd68, %r470, 8;
	add.s64 	%rd61, %rd15, %rd68;
	// begin inline asm
	ld.global.nc.u64 %rd60, [%rd61];
	// end inline asm
	mov.b64 	%fd89, %rd60;
	setp.lt.f64 	%p28, %fd378, %fd89;
	selp.f64 	%fd90, %fd89, %fd378, %p28;
	add.s64 	%rd63, %rd205, -2048;
	// begin inline asm
	ld.global.nc.u64 %rd62, [%rd63];
	// end inline asm
	mov.b64 	%fd91, %rd62;
	setp.lt.f64 	%p29, %fd90, %fd91;
	selp.f64 	%fd92, %fd91, %fd90, %p29;
	// begin inline asm
	ld.global.nc.u64 %rd64, [%rd205];
	// end inline asm
	mov.b64 	%fd93, %rd64;
	setp.lt.f64 	%p30, %fd92, %fd93;
	selp.f64 	%fd94, %fd93, %fd92, %p30;
	add.s64 	%rd67, %rd205, 2048;
	// begin inline asm
	ld.global.nc.u64 %rd66, [%rd67];
	// end inline asm
	mov.b64 	%fd95, %rd66;
	setp.lt.f64 	%p31, %fd94, %fd95;
	selp.f64 	%fd378, %fd95, %fd94, %p31;
	add.s32 	%r469, %r469, 1024;
	add.s64 	%rd205, %rd205, 8192;
	add.s32 	%r470, %r470, 1024;
	setp.lt.s32 	%p32, %r469, %r52;
	@%p32 bra 	$L__BB5_67;
$L__BB5_68:
	// begin inline asm
	mov.u32 %r78, %laneid;
	// end inline asm
	mov.b64 	%rd69, %fd378;
	mov.b64 	{%r80, %r85}, %rd69;
	mov.b32 	%r86, 1;
	mov.b32 	%r127, 31;
	mov.b32 	%r128, -1;
	// begin inline asm
	shfl.sync.down.b32 %r79, %r80, %r86, %r127, %r128;
	// end inline asm
	// begin inline asm
	shfl.sync.down.b32 %r84, %r85, %r86, %r127, %r128;
	// end inline asm
	mov.b64 	%rd70, {%r79, %r84};
	mov.b64 	%fd96, %rd70;
	setp.gt.s32 	%p33, %r78, 30;
	setp.lt.f64 	%p34, %fd378, %fd96;
	selp.f64 	%fd97, %fd96, %fd378, %p34;
	selp.f64 	%fd98, %fd378, %fd97, %p33;
	mov.b64 	%rd71, %fd98;
	mov.b64 	{%r90, %r95}, %rd71;
	mov.b32 	%r96, 2;
	// begin inline asm
	shfl.sync.down.b32 %r89, %r90, %r96, %r127, %r128;
	// end inline asm
	// begin inline asm
	shfl.sync.down.b32 %r94, %r95, %r96, %r127, %r128;
	// end inline asm
	mov.b64 	%rd72, {%r89, %r94};
	mov.b64 	%fd99, %rd72;
	setp.gt.s32 	%p35, %r78, 29;
	setp.lt.f64 	%p36, %fd98, %fd99;
	selp.f64 	%fd100, %fd99, %fd98, %p36;
	selp.f64 	%fd101, %fd98, %fd100, %p35;
	mov.b64 	%rd73, %fd101;
	mov.b64 	{%r100, %r105}, %rd73;
	mov.b32 	%r106, 4;
	// begin inline asm
	shfl.sync.down.b32 %r99, %r100, %r106, %r127, %r128;
	// end inline asm
	// begin inline asm
	shfl.sync.down.b32 %r104, %r105, %r106, %r127, %r128;
	// end inline asm
	mov.b64 	%rd74, {%r99, %r104};
	mov.b64 	%fd102, %rd74;
	setp.gt.s32 	%p37, %r78, 27;
	setp.lt.f64 	%p38, %fd101, %fd102;
	selp.f64 	%fd103, %fd102, %fd101, %p38;
	selp.f64 	%fd104, %fd101, %fd103, %p37;
	mov.b64 	%rd75, %fd104;
	mov.b64 	{%r110, %r115}, %rd75;
	mov.b32 	%r116, 8;
	// begin inline asm
	shfl.sync.down.b32 %r109, %r110, %r116, %r127, %r128;
	// end inline asm
	// begin inline asm
	shfl.sync.down.b32 %r114, %r115, %r116, %r127, %r128;
	// end inline asm
	mov.b64 	%rd76, {%r109, %r114};
	mov.b64 	%fd105, %rd76;
	setp.gt.s32 	%p39, %r78, 23;
	setp.lt.f64 	%p40, %fd104, %fd105;
	selp.f64 	%fd106, %fd105, %fd104, %p40;
	selp.f64 	%fd107, %fd104, %fd106, %p39;
	mov.b64 	%rd77, %fd107;
	mov.b64 	{%r120, %r125}, %rd77;
	mov.b32 	%r126, 16;
	// begin inline asm
	shfl.sync.down.b32 %r119, %r120, %r126, %r127, %r128;
	// end inline asm
	// begin inline asm
	shfl.sync.down.b32 %r124, %r125, %r126, %r127, %r128;
	// end inline asm
	mov.b64 	%rd78, {%r119, %r124};
	mov.b64 	%fd108, %rd78;
	setp.gt.s32 	%p41, %r78, 15;
	setp.lt.f64 	%p42, %fd107, %fd108;
	selp.f64 	%fd54, %fd108, %fd107, %p42;
	selp.f64 	%fd379, %fd107, %fd54, %p41;
	setp.ne.s32 	%p43, %r78, 0;
	@%p43 bra 	$L__BB5_70;
	shr.u32 	%r129, %r47, 2;
	and.b32  	%r130, %r129, 248;
	mov.u32 	%r131, _ZZN3cub18CUB_300001_SM_10006detail6reduce28DeviceReduceSingleTileKernelINS2_10policy_hubIdjN4cuda3__47maximumIdEEE10Policy1000EPdPfiS8_fdNS5_3std3__410__identityEEEvT0_T1_T2_T3_T4_T6_E12temp_storage;
	add.s32 	%r132, %r131, %r130;
	st.shared.f64 	[%r132+8], %fd54;
$L__BB5_70:
	bar.sync 	0;
	setp.ne.s32 	%p44, %r47, 0;
	@%p44 bra 	$L__BB5_72;
	ld.shared.f64 	%fd109, [_ZZN3cub18CUB_300001_SM_10006detail6reduce28DeviceReduceSingleTileKernelINS2_10policy_hubIdjN4cuda3__47maximumIdEEE10Policy1000EPdPfiS8_fdNS5_3std3__410__identityEEEvT0_T1_T2_T3_T4_T6_E12temp_storage+16];
	setp.lt.f64 	%p45, %fd379, %fd109;
	selp.f64 	%fd110, %fd109, %fd379, %p45;
	ld.shared.f64 	%fd111, [_ZZN3cub18CUB_300001_SM_10006detail6reduce28DeviceReduceSingleTileKernelINS2_10policy_hubIdjN4cuda3__47maximumIdEEE10Policy1000EPdPfiS8_fdNS5_3std3__410__identityEEEvT0_T1_T2_T3_T4_T6_E12temp_storage+24];
	setp.lt.f64 	%p46, %fd110, %fd111;
	selp.f64 	%fd112, %fd111, %fd110, %p46;
	ld.shared.f64 	%fd113, [_ZZN3cub18CUB_300001_SM_10006detail6reduce28DeviceReduceSingleTileKernelINS2_10policy_hubIdjN4cuda3__47maximumIdEEE10Policy1000EPdPfiS8_fdNS5_3std3__410__identityEEEvT0_T1_T2_T3_T4_T6_E12temp_storage+32];
	setp.lt.f64 	%p47, %fd112, %fd113;
	selp.f64 	%fd114, %fd113, %fd112, %p47;
	ld.shared.f64 	%fd115, [_ZZN3cub18CUB_300001_SM_10006detail6reduce28DeviceReduceSingleTileKernelINS2_10policy_hubIdjN4cuda3__47maximumIdEEE10Policy1000EPdPfiS8_fdNS5_3std3__410__identityEEEvT0_T1_T2_T3_T4_T6_E12temp_storage+40];
	setp.lt.f64 	%p48, %fd114, %fd115;
	selp.f64 	%fd116, %fd115, %fd114, %p48;
	ld.shared.f64 	%fd117, [_ZZN3cub18CUB_300001_SM_10006detail6reduce28DeviceReduceSingleTileKernelINS2_10policy_hubIdjN4cuda3__47maximumIdEEE10Policy1000EPdPfiS8_fdNS5_3std3__410__identityEEEvT0_T1_T2_T3_T4_T6_E12temp_storage+48];
	setp.lt.f64 	%p49, %fd116, %fd117;
	selp.f64 	%fd118, %fd117, %fd116, %p49;
	ld.shared.f64 	%fd119, [_ZZN3cub18CUB_300001_SM_10006detail6reduce28DeviceReduceSingleTileKernelINS2_10policy_hubIdjN4cuda3__47maximumIdEEE10Policy1000EPdPfiS8_fdNS5_3std3__410__identityEEEvT0_T1_T2_T3_T4_T6_E12temp_storage+56];
	setp.lt.f64 	%p50, %fd118, %fd119;
	selp.f64 	%fd120, %fd119, %fd118, %p50;
	ld.shared.f64 	%fd121, [_ZZN3cub18CUB_300001_SM_10006detail6reduce28DeviceReduceSingleTileKernelINS2_10policy_hubIdjN4cuda3__47maximumIdEEE10Policy1000EPdPfiS8_fdNS5_3std3__410__identityEEEvT0_T1_T2_T3_T4_T6_E12temp_storage+64];
	setp.lt.f64 	%p51, %fd120, %fd121;
	selp.f64 	%fd379, %fd121, %fd120, %p51;
$L__BB5_72:
	mov.u32 	%r444, %tid.x;
	setp.ne.s32 	%p217, %r444, 0;
	@%p217 bra 	$L__BB5_74;
	cvt.f64.f32 	%fd352, %f1;
	setp.gt.f64 	%p218, %fd379, %fd352;
	cvt.rn.f32.f64 	%f2, %fd379;
	selp.f32 	%f3, %f2, %f1, %p218;
	st.global.f32 	[%rd1], %f3;
$L__BB5_74:
	ret;

}
	// .globl	_ZN3cub18CUB_300001_SM_10006detail6reduce28DeviceReduceSingleTileKernelINS2_10policy_hubIdyN4cuda3__47maximumIdEEE10Policy1000EN6thrust24THRUST_300001_SM_1000_NS10device_ptrIdEEPfyS8_fdNS5_3std3__410__identityEEEvT0_T1_T2_T3_T4_T6_
.visible .entry _ZN3cub18CUB_300001_SM_10006detail6reduce28DeviceReduceSingleTileKernelINS2_10policy_hubIdyN4cuda3__47maximumIdEEE10Policy1000EN6thrust24THRUST_300001_SM_1000_NS10device_ptrIdEEPfyS8_fdNS5_3std3__410__identityEEEvT0_T1_T2_T3_T4_T6_(
	.param .align 8 .b8 _ZN3cub18CUB_300001_SM_10006detail6reduce28DeviceReduceSingleTileKernelINS2_10policy_hubIdyN4cuda3__47maximumIdEEE10Policy1000EN6thrust24THRUST_300001_SM_1000_NS10device_ptrIdEEPfyS8_fdNS5_3std3__410__identityEEEvT0_T1_T2_T3_T4_T6__param_0[8],
	.param .u64 .ptr .align 1 _ZN3cub18CUB_300001_SM_10006detail6reduce28DeviceReduceSingleTileKernelINS2_10policy_hubIdyN4cuda3__47maximumIdEEE10Policy1000EN6thrust24THRUST_300001_SM_1000_NS10device_ptrIdEEPfyS8_fdNS5_3std3__410__identityEEEvT0_T1_T2_T3_T4_T6__param_1,
	.param .u64 _ZN3cub18CUB_300001_SM_10006detail6reduce28DeviceReduceSingleTileKernelINS2_10policy_hubIdyN4cuda3__47maximumIdEEE10Policy1000EN6thrust24THRUST_300001_SM_1000_NS10device_ptrIdEEPfyS8_fdNS5_3std3__410__identityEEEvT0_T1_T2_T3_T4_T6__param_2,
	.param .align 1 .b8 _ZN3cub18CUB_300001_SM_10006detail6reduce28DeviceReduceSingleTileKernelINS2_10policy_hubIdyN4cuda3__47maximumIdEEE10Policy1000EN6thrust24THRUST_300001_SM_1000_NS10device_ptrIdEEPfyS8_fdNS5_3std3__410__identityEEEvT0_T1_T2_T3_T4_T6__param_3[1],
	.param .f32 _ZN3cub18CUB_300001_SM_10006detail6reduce28DeviceReduceSingleTileKernelINS2_10policy_hubIdyN4cuda3__47maximumIdEEE10Policy1000EN6thrust24THRUST_300001_SM_1000_NS10device_ptrIdEEPfyS8_fdNS5_3std3__410__identityEEEvT0_T1_T2_T3_T4_T6__param_4,
	.param .align 1 .b8 _ZN3cub18CUB_300001_SM_10006detail6reduce28DeviceReduceSingleTileKernelINS2_10policy_hubIdyN4cuda3__47maximumIdEEE10Policy1000EN6thrust24THRUST_300001_SM_1000_NS10device_ptrIdEEPfyS8_fdNS5_3std3__410__identityEEEvT0_T1_T2_T3_T4_T6__param_5[1]
)
.maxntid 256
.minnctapersm 1
{
	.reg .pred 	%p<169>;
	.reg .b32 	%r<246>;
	.reg .b32 	%f<4>;
	.reg .b64 	%rd<86>;
	.reg .b64 	%fd<308>;
	// demoted variable
	.shared .align 8 .b8 _ZZN3cub18CUB_300001_SM_10006detail6reduce28DeviceReduceSingleTileKernelINS2_10policy_hubIdyN4cuda3__47maximumIdEEE10Policy1000EN6thrust24THRUST_300001_SM_1000_NS10device_ptrIdEEPfyS8_fdNS5_3std3__410__identityEEEvT0_T1_T2_T3_T4_T6_E12temp_storage[80];
	ld.param.u64 	%rd18, [_ZN3cub18CUB_300001_SM_10006detail6reduce28DeviceReduceSingleTileKernelINS2_10policy_hubIdyN4cuda3__47maximumIdEEE10Policy1000EN6thrust24THRUST_300001_SM_1000_NS10device_ptrIdEEPfyS8_fdNS5_3std3__410__identityEEEvT0_T1_T2_T3_T4_T6__param_0];
	ld.param.u64 	%rd20, [_ZN3cub18CUB_300001_SM_10006detail6reduce28DeviceReduceSingleTileKernelINS2_10policy_hubIdyN4cuda3__47maximumIdEEE10Policy1000EN6thrust24THRUST_300001_SM_1000_NS10device_ptrIdEEPfyS8_fdNS5_3std3__410__identityEEEvT0_T1_T2_T3_T4_T6__param_1];
	ld.param.u64 	%rd19, [_ZN3cub18CUB_300001_SM_10006detail6reduce28DeviceReduceSingleTileKernelINS2_10policy_hubIdyN4cuda3__47maximumIdEEE10Policy1000EN6thrust24THRUST_300001_SM_1000_NS10device_ptrIdEEPfyS8_fdNS5_3std3__410__identityEEEvT0_T1_T2_T3_T4_T6__param_2];
	ld.param.f32 	%f1, [_ZN3cub18CUB_300001_SM_10006detail6reduce28DeviceReduceSingleTileKernelINS2_10policy_hubIdyN4cuda3__47maximumIdEEE10Policy1000EN6thrust24THRUST_300001_SM_1000_NS10device_ptrIdEEPfyS8_fdNS5_3std3__410__identityEEEvT0_T1_T2_T3_T4_T6__param_4];
	cvta.to.global.u64 	%rd1, %rd20;
	setp.ne.s64 	%p1, %rd19, 0;
	@%p1 bra 	$L__BB6_3;
	mov.u32 	%r231, %tid.x;
	setp.ne.s32 	%p168, %r231, 0;
	@%p168 bra 	$L__BB6_51;
	st.global.f32 	[%rd1], %f1;
	bra.uni 	$L__BB6_51;
$L__BB6_3:
	cvta.to.global.u64 	%rd2, %rd18;
	setp.gt.u64 	%p2, %rd19, 2047;
	@%p2 bra 	$L__BB6_28;
	cvt.u32.u64 	%r1, %rd19;
	mov.u32 	%r2, %tid.x;
	setp.ge.u32 	%p80, %r2, %r1;
	mov.f64 	%fd295, 0d0000000000000000;
	mov.u32 	%r235, %r2;
	@%p80 bra 	$L__BB6_6;
	mul.wide.u32 	%rd51, %r2, 8;
	add.s64 	%rd52, %rd2, %rd51;
	ld.global.f64 	%fd295, [%rd52];
	add.s32 	%r235, %r2, 256;
$L__BB6_6:
	setp.ge.u32 	%p81, %r235, %r1;
	@%p81 bra 	$L__BB6_19;
	not.b32 	%r108, %r235;
	add.s32 	%r109, %r108, %r1;
	shr.u32 	%r110, %r109, 8;
	add.s32 	%r5, %r110, 1;
	and.b32  	%r6, %r5, 15;
	setp.lt.u32 	%p82, %r109, 3840;
	@%p82 bra 	$L__BB6_10;
	and.b32  	%r111, %r5, 33554416;
	neg.s32 	%r233, %r111;
	mul.wide.u32 	%rd53, %r235, 8;
	add.s64 	%rd54, %rd53, %rd2;
	add.s64 	%rd81, %rd54, 16384;
$L__BB6_9:
	.pragma "nounroll";
	ld.global.f64 	%fd156, [%rd81+-16384];
	setp.lt.f64 	%p83, %fd295, %fd156;
	selp.f64 	%fd157, %fd156, %fd295, %p83;
	ld.global.f64 	%fd158, [%rd81+-14336];
	setp.lt.f64 	%p84, %fd157, %fd158;
	selp.f64 	%fd159, %fd158, %fd157, %p84;
	ld.global.f64 	%fd160, [%rd81+-12288];
	setp.lt.f64 	%p85, %fd159, %fd160;
	selp.f64 	%fd161, %fd160, %fd159, %p85;
	ld.global.f64 	%fd162, [%rd81+-10240];
	setp.lt.f64 	%p86, %fd161, %fd162;
	selp.f64 	%fd163, %fd162, %fd161, %p86;
	ld.global.f64 	%fd164, [%rd81+-8192];
	setp.lt.f64 	%p87, %fd163, %fd164;
	selp.f64 	%fd165, %fd164, %fd163, %p87;
	ld.global.f64 	%fd166, [%rd81+-6144];
	setp.lt.f64 	%p88, %fd165, %fd166;
	selp.f64 	%fd167, %fd166, %fd165, %p88;
	ld.global.f64 	%fd168, [%rd81+-4096];
	setp.lt.f64 	%p89, %fd167, %fd168;
	selp.f64 	%fd169, %fd168, %fd167, %p89;
	ld.global.f64 	%fd170, [%rd81+-2048];
	setp.lt.f64 	%p90, %fd169, %fd170;
	selp.f64 	%fd171, %fd170, %fd169, %p90;
	ld.global.f64 	%fd172, [%rd81];
	setp.lt.f64 	%p91, %fd171, %fd172;
	selp.f64 	%fd173, %fd172, %fd171, %p91;
	ld.global.f64 	%fd174, [%rd81+2048];
	setp.lt.f64 	%p92, %fd173, %fd174;
	selp.f64 	%fd175, %fd174, %fd173, %p92;
	ld.global.f64 	%fd176, [%rd81+4096];
	setp.lt.f64 	%p93, %fd175, %fd176;
	selp.f64 	%fd177, %fd176, %fd175, %p93;
	ld.global.f64 	%fd178, [%rd81+6144];
	setp.lt.f64 	%p94, %fd177, %fd178;
	selp.f64 	%fd179, %fd178, %fd177, %p94;
	ld.global.f64 	%fd180, [%rd81+8192];
	setp.lt.f64 	%p95, %fd179, %fd180;
	selp.f64 	%fd181, %fd180, %fd179, %p95;
	ld.global.f64 	%fd182, [%rd81+10240];
	setp.lt.f64 	%p96, %fd181, %fd182;
	selp.f64 	%fd183, %fd182, %fd181, %p96;
	ld.global.f64 	%fd184, [%rd81+12288];
	setp.lt.f64 	%p97, %fd183, %fd184;
	selp.f64 	%fd185, %fd184, %fd183, %p97;
	ld.global.f64 	%fd186, [%rd81+14336];
	setp.lt.f64 	%p98, %fd185, %fd186;
	selp.f64 	%fd295, %fd186, %fd185, %p98;
	add.s32 	%r235, %r235, 4096;
	add.s32 	%r233, %r233, 16;
	add.s64 	%rd81, %rd81, 32768;
	setp.ne.s32 	%p99, %r233, 0;
	@%p99 bra 	$L__BB6_9;
$L__BB6_10:
	setp.eq.s32 	%p100, %r6, 0;
	@%p100 bra 	$L__BB6_19;
	and.b32  	%r13, %r5, 7;
	setp.lt.u32 	%p101, %r6, 8;
	@%p101 bra 	$L__BB6_13;
	mul.wide.s32 	%rd55, %r235, 8;
	add.s64 	%rd56, %rd2, %rd55;
	ld.global.f64 	%fd188, [%rd56];
	setp.lt.f64 	%p102, %fd295, %fd188;
	selp.f64 	%fd189, %fd188, %fd295, %p102;
	ld.global.f64 	%fd190, [%rd56+2048];
	setp.lt.f64 	%p103, %fd189, %fd190;
	selp.f64 	%fd191, %fd190, %fd189, %p103;
	ld.global.f64 	%fd192, [%rd56+4096];
	setp.lt.f64 	%p104, %fd191, %fd192;
	selp.f64 	%fd193, %fd192, %fd191, %p104;
	ld.global.f64 	%fd194, [%rd56+6144];
	setp.lt.f64 	%p105, %fd193, %fd194;
	selp.f64 	%fd195, %fd194, %fd193, %p105;
	ld.global.f64 	%fd196, [%rd56+8192];
	setp.lt.f64 	%p106, %fd195, %fd196;
	selp.f64 	%fd197, %fd196, %fd195, %p106;
	ld.global.f64 	%fd198, [%rd56+10240];
	setp.lt.f64 	%p107, %fd197, %fd198;
	selp.f64 	%fd199, %fd198, %fd197, %p107;
	ld.global.f64 	%fd200, [%rd56+12288];
	setp.lt.f64 	%p108, %fd199, %fd200;
	selp.f64 	%fd201, %fd200, %fd199, %p108;
	ld.global.f64 	%fd202, [%rd56+14336];
	setp.lt.f64 	%p109, %fd201, %fd202;
	selp.f64 	%fd295, %fd202, %fd201, %p109;
	add.s32 	%r235, %r235, 2048;
$L__BB6_13:
	setp.eq.s32 	%p110, %r13, 0;
	@%p110 bra 	$L__BB6_19;
	and.b32  	%r16, %r5, 3;
	setp.lt.u32 	%p111, %r13, 4;
	@%p111 bra 	$L__BB6_16;
	mul.wide.s32 	%rd57, %r235, 8;
	add.s64 	%rd58, %rd2, %rd57;
	ld.global.f64 	%fd204, [%rd58];
	setp.lt.f64 	%p112, %fd295, %fd204;
	selp.f64 	%fd205, %fd204, %fd295, %p112;
	ld.global.f64 	%fd206, [%rd58+2048];
	setp.lt.f64 	%p113, %fd205, %fd206;
	selp.f64 	%fd207, %fd206, %fd205, %p113;
	ld.global.f64 	%fd208, [%rd58+4096];
	setp.lt.f64 	%p114, %fd207, %fd208;
	selp.f64 	%fd209, %fd208, %fd207, %p114;
	ld.global.f64 	%fd210, [%rd58+6144];
	setp.lt.f64 	%p115, %fd209, %fd210;
	selp.f64 	%fd295, %fd210, %fd209, %p115;
	add.s32 	%r235, %r235, 1024;
$L__BB6_16:
	setp.eq.s32 	%p116, %r16, 0;
	@%p116 bra 	$L__BB6_19;
	neg.s32 	%r238, %r16;
$L__BB6_18:
	.pragma "nounroll";
	mul.wide.s32 	%rd59, %r235, 8;
	add.s64 	%rd60, %rd2, %rd59;
	ld.global.f64 	%fd211, [%rd60];
	setp.lt.f64 	%p117, %fd295, %fd211;
	selp.f64 	%fd295, %fd211, %fd295, %p117;
	add.s32 	%r235, %r235, 256;
	add.s32 	%r238, %r238, 1;
	setp.ne.s32 	%p118, %r238, 0;
	@%p118 bra 	$L__BB6_18;
$L__BB6_19:
	setp.lt.u64 	%p119, %rd19, 256;
	@%p119 bra 	$L__BB6_24;
	// begin inline asm
	mov.u32 %r175, %laneid;
	// end inline asm
	mov.b64 	%rd71, %fd295;
	mov.b64 	{%r177, %r182}, %rd71;
	mov.b32 	%r183, 1;
	mov.b32 	%r224, 31;
	mov.b32 	%r225, -1;
	// begin inline asm
	shfl.sync.down.b32 %r176, %r177, %r183, %r224, %r225;
	// end inline asm
	// begin inline asm
	shfl.sync.down.b32 %r181, %r182, %r183, %r224, %r225;
	// end inline asm
	mov.b64 	%rd72, {%r176, %r181};
	mov.b64 	%fd259, %rd72;
	setp.gt.s32 	%p147, %r175, 30;
	setp.lt.f64 	%p148, %fd295, %fd259;
	selp.f64 	%fd260, %fd259, %fd295, %p148;
	selp.f64 	%fd261, %fd295, %fd260, %p147;
	mov.b64 	%rd73, %fd261;
	mov.b64 	{%r187, %r192}, %rd73;
	mov.b32 	%r193, 2;
	// begin inline asm
	shfl.sync.down.b32 %r186, %r187, %r193, %r224, %r225;
	// end inline asm
	// begin inline asm
	shfl.sync.down.b32 %r191, %r192, %r193, %r224, %r225;
	// end inline asm
	mov.b64 	%rd74, {%r186, %r191};
	mov.b64 	%fd262, %rd74;
	setp.gt.s32 	%p149, %r175, 29;
	setp.lt.f64 	%p150, %fd261, %fd262;
	selp.f64 	%fd263, %fd262, %fd261, %p150;
	selp.f64 	%fd264, %fd261, %fd263, %p149;
	mov.b64 	%rd75, %fd264;
	mov.b64 	{%r197, %r202}, %rd75;
	mov.b32 	%r203, 4;
	// begin inline asm
	shfl.sync.down.b32 %r196, %r197, %r203, %r224, %r225;
	// end inline asm
	// begin inline asm
	shfl.sync.down.b32 %r201, %r202, %r203, %r224, %r225;
	// end inline asm
	mov.b64 	%rd76, {%r196, %r201};
	mov.b64 	%fd265, %rd76;
	setp.gt.s32 	%p151, %r175, 27;
	setp.lt.f64 	%p152, %fd264, %fd265;
	selp.f64 	%fd266, %fd265, %fd264, %p152;
	selp.f64 	%fd267, %fd264, %fd266, %p151;
	mov.b64 	%rd77, %fd267;
	mov.b64 	{%r207, %r212}, %rd77;
	mov.b32 	%r213, 8;
	// begin inline asm
	shfl.sync.down.b32 %r206, %r207, %r213, %r224, %r225;
	// end inline asm
	// begin inline asm
	shfl.sync.down.b32 %r211, %r212, %r213, %r224, %r225;
	// end inline asm
	mov.b64 	%rd78, {%r206, %r211};
	mov.b64 	%fd268, %rd78;
	setp.gt.s32 	%p153, %r175, 23;
	setp.lt.f64 	%p154, %fd267, %fd268;
	selp.f64 	%fd269, %fd268, %fd267, %p154;
	selp.f64 	%fd270, %fd267, %fd269, %p153;
	mov.b64 	%rd79, %fd270;
	mov.b64 	{%r217, %r222}, %rd79;
	mov.b32 	%r223, 16;
	// begin inline asm
	shfl.sync.down.b32 %r216, %r217, %r223, %r224, %r225;
	// end inline asm
	// begin inline asm
	shfl.sync.down.b32 %r221, %r222, %r223, %r224, %r225;
	// end inline asm
	mov.b64 	%rd80, {%r216, %r221};
	mov.b64 	%fd271, %rd80;
	setp.gt.s32 	%p155, %r175, 15;
	setp.lt.f64 	%p156, %fd270, %fd271;
	selp.f64 	%fd16, %fd271, %fd270, %p156;
	selp.f64 	%fd307, %fd270, %fd16, %p155;
	setp.ne.s32 	%p157, %r175, 0;
	@%p157 bra 	$L__BB6_22;
	shr.u32 	%r226, %r2, 2;
	and.b32  	%r227, %r226, 248;
	mov.u32 	%r228, _ZZN3cub18CUB_300001_SM_10006detail6reduce28DeviceReduceSingleTileKernelINS2_10policy_hubIdyN4cuda3__47maximumIdEEE10Policy1000EN6thrust24THRUST_300001_SM_1000_NS10device_ptrIdEEPfyS8_fdNS5_3std3__410__identityEEEvT0_T1_T2_T3_T4_T6_E12temp_storage;
	add.s32 	%r229, %r228, %r227;
	st.shared.f64 	[%r229+8], %fd16;
$L__BB6_22:
	bar.sync 	0;
	setp.ne.s32 	%p158, %r2, 0;
	@%p158 bra 	$L__BB6_49;
	ld.shared.f64 	%fd272, [_ZZN3cub18CUB_300001_SM_10006detail6reduce28DeviceReduceSingleTileKernelINS2_10policy_hubIdyN4cuda3__47maximumIdEEE10Policy1000EN6thrust24THRUST_300001_SM_1000_NS10device_ptrIdEEPfyS8_fdNS5_3std3__410__identityEEEvT0_T1_T2_T3_T4_T6_E12temp_storage+16];
	setp.lt.f64 	%p159, %fd307, %fd272;
	selp.f64 	%fd273, %fd272, %fd307, %p159;
	ld.shared.f64 	%fd274, [_ZZN3cub18CUB_300001_SM_10006detail6reduce28DeviceReduceSingleTileKernelINS2_10policy_hubIdyN4cuda3__47maximumIdEEE10Policy1000EN6thrust24THRUST_300001_SM_1000_NS10device_ptrIdEEPfyS8_fdNS5_3std3__410__identityEEEvT0_T1_T2_T3_T4_T6_E12temp_storage+24];
	setp.lt.f64 	%p160, %fd273, %fd274;
	selp.f64 	%fd275, %fd274, %fd273, %p160;
	ld.shared.f64 	%fd276, [_ZZN3cub18CUB_300001_SM_10006detail6reduce28DeviceReduceSingleTileKernelINS2_10policy_hubIdyN4cuda3__47maximumIdEEE10Policy1000EN6thrust24THRUST_300001_SM_1000_NS10device_ptrIdEEPfyS8_fdNS5_3std3__410__identityEEEvT0_T1_T2_T3_T4_T6_E12temp_storage+32];
	setp.lt.f64 	%p161, %fd275, %fd276;
	selp.f64 	%fd277, %fd276, %fd275, %p161;
	ld.shared.f64 	%fd278, [_ZZN3cub18CUB_300001_SM_10006detail6reduce28DeviceReduceSingleTileKernelINS2_10policy_hubIdyN4cuda3__47maximumIdEEE10Policy1000EN6thrust24THRUST_300001_SM_1000_NS10device_ptrIdEEPfyS8_fdNS5_3std3__410__identityEEEvT0_T1_T2_T3_T4_T6_E12temp_storage+40];
	setp.lt.f64 	%p162, %fd277, %fd278;
	selp.f64 	%fd279, %fd278, %fd277, %p162;
	ld.shared.f64 	%fd280, [_ZZN3cub18CUB_300001_SM_10006detail6reduce28DeviceReduceSingleTileKernelINS2_10policy_hubIdyN4cuda3__47maximumIdEEE10Policy1000EN6thrust24THRUST_300001_SM_1000_NS10device_ptrIdEEPfyS8_fdNS5_3std3__410__identityEEEvT0_T1_T2_T3_T4_T6_E12temp_storage+48];
	setp.lt.f64 	%p163, %fd279, %fd280;
	selp.f64 	%fd281, %fd280, %fd279, %p163;
	ld.shared.f64 	%fd282, [_ZZN3cub18CUB_300001_SM_10006detail6reduce28DeviceReduceSingleTileKernelINS2_10policy_hubIdyN4cuda3__47maximumIdEEE10Policy1000EN6thrust24THRUST_300001_SM_1000_NS10device_ptrIdEEPfyS8_fdNS5_3std3__410__identityEEEvT0_T1_T2_T3_T4_T6_E12temp_storage+56];
	setp.lt.f64 	%p164, %fd281, %fd282;
	selp.f64 	%fd283, %fd282, %fd281, %p164;
	ld.shared.f64 	%fd284, [_ZZN3cub18CUB_300001_SM_10006detail6reduce28DeviceReduceSingleTileKernelINS2_10policy_hubIdyN4cuda3__47maximumIdEEE10Policy1000EN6thrust24THRUST_300001_SM_1000_NS10device_ptrIdEEPfyS8_fdNS5_3std3__410__identityEEEvT0_T1_T2_T3_T4_T6_E12temp_storage+64];
	setp.lt.f64 	%p165, %fd283, %fd284;
	selp.f64 	%fd307, %fd284, %fd283, %p165;
	bra.uni 	$L__BB6_49;
$L__BB6_24:
	// begin inline asm
	mov.u32 %r112, %laneid;
	// end inline asm
	and.b32  	%r163, %r2, 992;
	add.s32 	%r164, %r163, 32;
	setp.gt.u32 	%p120, %r164, %r1;
	not.b32 	%r165, %r163;
	add.s32 	%r166, %r1, %r165;
	selp.b32 	%r161, %r166, 31, %p120;
	mov.b64 	%rd61, %fd295;
	mov.b64 	{%r114, %r119}, %rd61;
	mov.b32 	%r120, 1;
	mov.b32 	%r162, -1;
	// begin inline asm
	shfl.sync.down.b32 %r113, %r114, %r120, %r161, %r162;
	// end inline asm
	// begin inline asm
	shfl.sync.down.b32 %r118, %r119, %r120, %r161, %r162;
	// end inline asm
	mov.b64 	%rd62, {%r113, %r118};
	mov.b64 	%fd212, %rd62;
	setp.lt.s32 	%p121, %r112, %r161;
	setp.lt.f64 	%p122, %fd295, %fd212;
	selp.f64 	%fd213, %fd212, %fd295, %p122;
	selp.f64 	%fd214, %fd213, %fd295, %p121;
	mov.b64 	%rd63, %fd214;
	mov.b64 	{%r124, %r129}, %rd63;
	mov.b32 	%r130, 2;
	// begin inline asm
	shfl.sync.down.b32 %r123, %r124, %r130, %r161, %r162;
	// end inline asm
	// begin inline asm
	shfl.sync.down.b32 %r128, %r129, %r130, %r161, %r162;
	// end inline asm
	mov.b64 	%rd64, {%r123, %r128};
	mov.b64 	%fd215, %rd64;
	add.s32 	%r167, %r112, 2;
	setp.gt.s32 	%p123, %r167, %r161;
	setp.lt.f64 	%p124, %fd214, %fd215;
	selp.f64 	%fd216, %fd215, %fd214, %p124;
	selp.f64 	%fd217, %fd214, %fd216, %p123;
	mov.b64 	%rd65, %fd217;
	mov.b64 	{%r134, %r139}, %rd65;
	mov.b32 	%r140, 4;
	// begin inline asm
	shfl.sync.down.b32 %r133, %r134, %r140, %r161, %r162;
	// end inline asm
	// begin inline asm
	shfl.sync.down.b32 %r138, %r139, %r140, %r161, %r162;
	// end inline asm
	mov.b64 	%rd66, {%r133, %r138};
	mov.b64 	%fd218, %rd66;
	add.s32 	%r168, %r112, 4;
	setp.gt.s32 	%p125, %r168, %r161;
	setp.lt.f64 	%p126, %fd217, %fd218;
	selp.f64 	%fd219, %fd218, %fd217, %p126;
	selp.f64 	%fd220, %fd217, %fd219, %p125;
	mov.b64 	%rd67, %fd220;
	mov.b64 	{%r144, %r149}, %rd67;
	mov.b32 	%r150, 8;
	// begin inline asm
	shfl.sync.down.b32 %r143, %r144, %r150, %r161, %r162;
	// end inline asm
	// begin inline asm
	shfl.sync.down.b32 %r148, %r149, %r150, %r161, %r162;
	// end inline asm
	mov.b64 	%rd68, {%r143, %r148};
	mov.b64 	%fd221, %rd68;
	add.s32 	%r169, %r112, 8;
	setp.gt.s32 	%p127, %r169, %r161;
	setp.lt.f64 	%p128, %fd220, %fd221;
	selp.f64 	%fd222, %fd221, %fd220, %p128;
	selp.f64 	%fd223, %fd220, %fd222, %p127;
	mov.b64 	%rd69, %fd223;
	mov.b64 	{%r154, %r159}, %rd69;
	mov.b32 	%r160, 16;
	// begin inline asm
	shfl.sync.down.b32 %r153, %r154, %r160, %r161, %r162;
	// end inline asm
	// begin inline asm
	shfl.sync.down.b32 %r158, %r159, %r160, %r161, %r162;
	// end inline asm
	mov.b64 	%rd70, {%r153, %r158};
	mov.b64 	%fd224, %rd70;
	add.s32 	%r170, %r112, 16;
	setp.gt.s32 	%p129, %r170, %r161;
	setp.lt.f64 	%p130, %fd223, %fd224;
	selp.f64 	%fd225, %fd224, %fd223, %p130;
	selp.f64 	%fd307, %fd223, %fd225, %p129;
	setp.ne.s32 	%p131, %r112, 0;
	@%p131 bra 	$L__BB6_26;
	shr.u32 	%r171, %r2, 2;
	and.b32  	%r172, %r171, 248;
	mov.u32 	%r173, _ZZN3cub18CUB_300001_SM_10006detail6reduce28DeviceReduceSingleTileKernelINS2_10policy_hubIdyN4cuda3__47maximumIdEEE10Policy1000EN6thrust24THRUST_300001_SM_1000_NS10device_ptrIdEEPfyS8_fdNS5_3std3__410__identityEEEvT0_T1_T2_T3_T4_T6_E12temp_storage;
	add.s32 	%r174, %r173, %r172;
	st.shared.f64 	[%r174+8], %fd307;
$L__BB6_26:
	bar.sync 	0;
	setp.ne.s32 	%p132, %r2, 0;
	@%p132 bra 	$L__BB6_49;
	setp.gt.u64 	%p133, %rd19, 32;
	ld.shared.f64 	%fd226, [_ZZN3cub18CUB_300001_SM_10006detail6reduce28DeviceReduceSingleTileKernelINS2_10policy_hubIdyN4cuda3__47maximumIdEEE10Policy1000EN6thrust24THRUST_300001_SM_1000_NS10device_ptrIdEEPfyS8_fdNS5_3std3__410__identityEEEvT0_T1_T2_T3_T4_T6_E12temp_storage+16];
	setp.lt.f64 	%p134, %fd307, %fd226;
	selp.f64 	%fd228, %fd226, %fd307, %p134;
	selp.f64 	%fd229, %fd228, %fd307, %p133;
	setp.gt.u64 	%p135, %rd19, 64;
	ld.shared.f64 	%fd231, [_ZZN3cub18CUB_300001_SM_10006detail6reduce28DeviceReduceSingleTileKernelINS2_10policy_hubIdyN4cuda3__47maximumIdEEE10Policy1000EN6thrust24THRUST_300001_SM_1000_NS10device_ptrIdEEPfyS8_fdNS5_3std3__410__identityEEEvT0_T1_T2_T3_T4_T6_E12temp_storage+24];
	setp.lt.f64 	%p136, %fd229, %fd231;
	selp.f64 	%fd233, %fd231, %fd229, %p136;
	selp.f64 	%fd234, %fd233, %fd229, %p135;
	setp.gt.u64 	%p137, %rd19, 96;
	ld.shared.f64 	%fd236, [_ZZN3cub18CUB_300001_SM_10006detail6reduce28DeviceReduceSingleTileKernelINS2_10policy_hubIdyN4cuda3__47maximumIdEEE10Policy1000EN6thrust24THRUST_300001_SM_1000_NS10device_ptrIdEEPfyS8_fdNS5_3std3__410__identityEEEvT0_T1_T2_T3_T4_T6_E12temp_storage+32];
	setp.lt.f64 	%p138, %fd234, %fd236;
	selp.f64 	%fd238, %fd236, %fd234, %p138;
	selp.f64 	%fd239, %fd238, %fd234, %p137;
	setp.gt.u64 	%p139, %rd19, 128;
	ld.shared.f64 	%fd241, [_ZZN3cub18CUB_300001_SM_10006detail6reduce28DeviceReduceSingleTileKernelINS2_10policy_hubIdyN4cuda3__47maximumIdEEE10Policy1000EN6thrust24THRUST_300001_SM_1000_NS10device_ptrIdEEPfyS8_fdNS5_3std3__410__identityEEEvT0_T1_T2_T3_T4_T6_E12temp_storage+40];
	setp.lt.f64 	%p140, %fd239, %fd241;
	selp.f64 	%fd243, %fd241, %fd239, %p140;
	selp.f64 	%fd244, %fd243, %fd239, %p139;
	setp.gt.u64 	%p141, %rd19, 160;
	ld.shared.f64 	%fd246, [_ZZN3cub18CUB_300001_SM_10006detail6reduce28DeviceReduceSingleTileKernelINS2_10policy_hubIdyN4cuda3__47maximumIdEEE10Policy1000EN6thrust24THRUST_300001_SM_1000_NS10device_ptrIdEEPfyS8_fdNS5_3std3__410__identityEEEvT0_T1_T2_T3_T4_T6_E12temp_storage+48];
	setp.lt.f64 	%p142, %fd244, %fd246;
	selp.f64 	%fd248, %fd246, %fd244, %p142;
	selp.f64 	%fd249, %fd248, %fd244, %p141;
	setp.gt.u64 	%p143, %rd19, 192;
	ld.shared.f64 	%fd251, [_ZZN3cub18CUB_300001_SM_10006detail6reduce28DeviceReduceSingleTileKernelINS2_10policy_hubIdyN4cuda3__47maximumIdEEE10Policy1000EN6thrust24THRUST_300001_SM_1000_NS10device_ptrIdEEPfyS8_fdNS5_3std3__410__identityEEEvT0_T1_T2_T3_T4_T6_E12temp_storage+56];
	setp.lt.f64 	%p144, %fd249, %fd251;
	selp.f64 	%fd253, %fd251, %fd249, %p144;
	selp.f64 	%fd254, %fd253, %fd249, %p143;
	setp.gt.u64 	%p145, %rd19, 224;
	ld.shared.f64 	%fd256, [_ZZN3cub18CUB_300001_SM_10006detail6reduce28DeviceReduceSingleTileKernelINS2_10policy_hubIdyN4cuda3__47maximumIdEEE10Policy1000EN6thrust24THRUST_300001_SM_1000_NS10device_ptrIdEEPfyS8_fdNS5_3std3__410__identityEEEvT0_T1_T2_T3_T4_T6_E12temp_storage+64];
	setp.lt.f64 	%p146, %fd254, %fd256;
	selp.f64 	%fd258, %fd256, %fd254, %p146;
	selp.f64 	%fd307, %fd258, %fd254, %p145;
	bra.uni 	$L__BB6_49;
$L__BB6_28:
	mov.u32 	%r24, %tid.x;
	cvt.u64.u32 	%rd6, %r24;
	mul.wide.u32 	%rd22, %r24, 8;
	add.s64 	%rd7, %rd2, %rd22;
	ld.global.f64 	%fd42, [%rd7];
	ld.global.f64 	%fd43, [%rd7+2048];
	ld.global.f64 	%fd44, [%rd7+4096];
	ld.global.f64 	%fd45, [%rd7+6144];
	ld.global.f64 	%fd46, [%rd7+8192];
	ld.global.f64 	%fd47, [%rd7+10240];
	ld.global.f64 	%fd48, [%rd7+12288];
	ld.global.f64 	%fd49, [%rd7+14336];
	setp.lt.f64 	%p3, %fd42, %fd43;
	selp.f64 	%fd50, %fd43, %fd42, %p3;
	setp.lt.f64 	%p4, %fd50, %fd44;
	selp.f64 	%fd51, %fd44, %fd50, %p4;
	setp.lt.f64 	%p5, %fd51, %fd45;
	selp.f64 	%fd52, %fd45, %fd51, %p5;
	setp.lt.f64 	%p6, %fd52, %fd46;
	selp.f64 	%fd53, %fd46, %fd52, %p6;
	setp.lt.f64 	%p7, %fd53, %fd47;
	selp.f64 	%fd54, %fd47, %fd53, %p7;
	setp.lt.f64 	%p8, %fd54, %fd48;
	selp.f64 	%fd55, %fd48, %fd54, %p8;
	setp.lt.f64 	%p9, %fd55, %fd49;
	selp.f64 	%fd306, %fd49, %fd55, %p9;
	add.s64 	%rd8, %rd19, -2048;
	setp.lt.u64 	%p10, %rd8, 2048;
	mov.b64 	%rd83, 2048;
	@%p10 bra 	$L__BB6_32;
	mov.b64 	%rd83, 2048;
$L__BB6_30:
	shl.b64 	%rd24, %rd83, 3;
	add.s64 	%rd25, %rd7, %rd24;
	ld.global.f64 	%fd56, [%rd25];
	ld.global.f64 	%fd57, [%rd25+2048];
	ld.global.f64 	%fd58, [%rd25+4096];
	ld.global.f64 	%fd59, [%rd25+6144];
	ld.global.f64 	%fd60, [%rd25+8192];
	ld.global.f64 	%fd61, [%rd25+10240];
	ld.global.f64 	%fd62, [%rd25+12288];
	ld.global.f64 	%fd63, [%rd25+14336];
	setp.lt.f64 	%p11, %fd306, %fd56;
	selp.f64 	%fd64, %fd56, %fd306, %p11;
	setp.lt.f64 	%p12, %fd64, %fd57;
	selp.f64 	%fd65, %fd57, %fd64, %p12;
	setp.lt.f64 	%p13, %fd65, %fd58;
	selp.f64 	%fd66, %fd58, %fd65, %p13;
	setp.lt.f64 	%p14, %fd66, %fd59;
	selp.f64 	%fd67, %fd59, %fd66, %p14;
	setp.lt.f64 	%p15, %fd67, %fd60;
	selp.f64 	%fd68, %fd60, %fd67, %p15;
	setp.lt.f64 	%p16, %fd68, %fd61;
	selp.f64 	%fd69, %fd61, %fd68, %p16;
	setp.lt.f64 	%p17, %fd69, %fd62;
	selp.f64 	%fd70, %fd62, %fd69, %p17;
	setp.lt.f64 	%p18, %fd70, %fd63;
	selp.f64 	%fd306, %fd63, %fd70, %p18;
	sub.s64 	%rd26, %rd19, %rd83;
	setp.lt.u64 	%p19, %rd26, 2048;
	@%p19 bra 	$L__BB6_45;
	add.s64 	%rd83, %rd83, 2048;
	setp.le.u64 	%p20, %rd83, %rd8;
	@%p20 bra 	$L__BB6_30;
$L__BB6_32:
	setp.le.u64 	%p21, %rd19, %rd83;
	cvt.u32.u64 	%r42, %rd83;
	cvt.u32.u64 	%r43, %rd19;
	sub.s32 	%r44, %r43, %r42;
	setp.ge.s32 	%p22, %r24, %r44;
	or.pred  	%p23, %p21, %p22;
	@%p23 bra 	$L__BB6_45;
	not.b32 	%r47, %r24;
	add.s32 	%r48, %r47, %r43;
	sub.s32 	%r50, %r48, %r42;
	shr.u32 	%r51, %r50, 8;
	add.s32 	%r25, %r51, 1;
	and.b32  	%r26, %r25, 15;
	setp.lt.u32 	%p24, %r50, 3840;
	mov.u32 	%r242, %r24;
	@%p24 bra 	$L__BB6_36;
	and.b32  	%r52, %r25, 33554416;
	neg.s32 	%r240, %r52;
	add.s64 	%rd27, %rd83, %rd6;
	shl.b64 	%rd28, %rd27, 3;
	add.s64 	%rd29, %rd28, %rd2;
	add.s64 	%rd84, %rd29, 16384;
	mov.u32 	%r242, %r24;
$L__BB6_35:
	.pragma "nounroll";
	ld.global.f64 	%fd72, [%rd84+-16384];
	setp.lt.f64 	%p25, %fd306, %fd72;
	selp.f64 	%fd73, %fd72, %fd306, %p25;
	ld.global.f64 	%fd74, [%rd84+-14336];
	setp.lt.f64 	%p26, %fd73, %fd74;
	selp.f64 	%fd75, %fd74, %fd73, %p26;
	ld.global.f64 	%fd76, [%rd84+-12288];
	setp.lt.f64 	%p27, %fd75, %fd76;
	selp.f64 	%fd77, %fd76, %fd75, %p27;
	ld.global.f64 	%fd78, [%rd84+-10240];
	setp.lt.f64 	%p28, %fd77, %fd78;
	selp.f64 	%fd79, %fd78, %fd77, %p28;
	ld.global.f64 	%fd80, [%rd84+-8192];
	setp.lt.f64 	%p29, %fd79, %fd80;
	selp.f64 	%fd81, %fd80, %fd79, %p29;
	ld.global.f64 	%fd82, [%rd84+-6144];
	setp.lt.f64 	%p30, %fd81, %fd82;
	selp.f64 	%fd83, %fd82, %fd81, %p30;
	ld.global.f64 	%fd84, [%rd84+-4096];
	setp.lt.f64 	%p31, %fd83, %fd84;
	selp.f64 	%fd85, %fd84, %fd83, %p31;
	ld.global.f64 	%fd86, [%rd84+-2048];
	setp.lt.f64 	%p32, %fd85, %fd86;
	selp.f64 	%fd87, %fd86, %fd85, %p32;
	ld.global.f64 	%fd88, [%rd84];
	setp.lt.f64 	%p33, %fd87, %fd88;
	selp.f64 	%fd89, %fd88, %fd87, %p33;
	ld.global.f64 	%fd90, [%rd84+2048];
	setp.lt.f64 	%p34, %fd89, %fd90;
	selp.f64 	%fd91, %fd90, %fd89, %p34;
	ld.global.f64 	%fd92, [%rd84+4096];
	setp.lt.f64 	%p35, %fd91, %fd92;
	selp.f64 	%fd93, %fd92, %fd91, %p35;
	ld.global.f64 	%fd94, [%rd84+6144];
	setp.lt.f64 	%p36, %fd93, %fd94;
	selp.f64 	%fd95, %fd94, %fd93, %p36;
	ld.global.f64 	%fd96, [%rd84+8192];
	setp.lt.f64 	%p37, %fd95, %fd96;
	selp.f64 	%fd97, %fd96, %fd95, %p37;
	ld.global.f64 	%fd98, [%rd84+10240];
	setp.lt.f64 	%p38, %fd97, %fd98;
	selp.f64 	%fd99, %fd98, %fd97, %p38;
	ld.global.f64 	%fd100, [%rd84+12288];
	setp.lt.f64 	%p39, %fd99, %fd100;
	selp.f64 	%fd101, %fd100, %fd99, %p39;
	ld.global.f64 	%fd102, [%rd84+14336];
	setp.lt.f64 	%p40, %fd101, %fd102;
	selp.f64 	%fd306, %fd102, %fd101, %p40;
	add.s32 	%r242, %r242, 4096;
	add.s32 	%r240, %r240, 16;
	add.s64 	%rd84, %rd84, 32768;
	setp.ne.s32 	%p41, %r240, 0;
	@%p41 bra 	$L__BB6_35;
$L__BB6_36:
	setp.eq.s32 	%p42, %r26, 0;
	@%p42 bra 	$L__BB6_45;
	and.b32  	%r33, %r25, 7;
	setp.lt.u32 	%p43, %r26, 8;
	@%p43 bra 	$L__BB6_39;
	cvt.u64.u32 	%rd30, %r242;
	add.s64 	%rd31, %rd83, %rd30;
	shl.b64 	%rd32, %rd31, 3;
	add.s64 	%rd33, %rd2, %rd32;
	ld.global.f64 	%fd104, [%rd33];
	setp.lt.f64 	%p44, %fd306, %fd104;
	selp.f64 	%fd105, %fd104, %fd306, %p44;
	ld.global.f64 	%fd106, [%rd33+2048];
	setp.lt.f64 	%p45, %fd105, %fd106;
	selp.f64 	%fd107, %fd106, %fd105, %p45;
	ld.global.f64 	%fd108, [%rd33+4096];
	setp.lt.f64 	%p46, %fd107, %fd108;
	selp.f64 	%fd109, %fd108, %fd107, %p46;
	ld.global.f64 	%fd110, [%rd33+6144];
	setp.lt.f64 	%p47, %fd109, %fd110;
	selp.f64 	%fd111, %fd110, %fd109, %p47;
	ld.global.f64 	%fd112, [%rd33+8192];
	setp.lt.f64 	%p48, %fd111, %fd112;
	selp.f64 	%fd113, %fd112, %fd111, %p48;
	ld.global.f64 	%fd114, [%rd33+10240];
	setp.lt.f64 	%p49, %fd113, %fd114;
	selp.f64 	%fd115, %fd114, %fd113, %p49;
	ld.global.f64 	%fd116, [%rd33+12288];
	setp.lt.f64 	%p50, %fd115, %fd116;
	selp.f64 	%fd117, %fd116, %fd115, %p50;
	ld.global.f64 	%fd118, [%rd33+14336];
	setp.lt.f64 	%p51, %fd117, %fd118;
	selp.f64 	%fd306, %fd118, %fd117, %p51;
	add.s32 	%r242, %r242, 2048;
$L__BB6_39:
	setp.eq.s32 	%p52, %r33, 0;
	@%p52 bra 	$L__BB6_45;
	and.b32  	%r36, %r25, 3;
	setp.lt.u32 	%p53, %r33, 4;
	@%p53 bra 	$L__BB6_42;
	cvt.u64.u32 	%rd34, %r242;
	add.s64 	%rd35, %rd83, %rd34;
	shl.b64 	%rd36, %rd35, 3;
	add.s64 	%rd37, %rd2, %rd36;
	ld.global.f64 	%fd120, [%rd37];
	setp.lt.f64 	%p54, %fd306, %fd120;
	selp.f64 	%fd121, %fd120, %fd306, %p54;
	ld.global.f64 	%fd122, [%rd37+2048];
	setp.lt.f64 	%p55, %fd121, %fd122;
	selp.f64 	%fd123, %fd122, %fd121, %p55;
	ld.global.f64 	%fd124, [%rd37+4096];
	setp.lt.f64 	%p56, %fd123, %fd124;
	selp.f64 	%fd125, %fd124, %fd123, %p56;
	ld.global.f64 	%fd126, [%rd37+6144];
	setp.lt.f64 	%p57, %fd125, %fd126;
	selp.f64 	%fd306, %fd126, %fd125, %p57;
	add.s32 	%r242, %r242, 1024;
$L__BB6_42:
	setp.eq.s32 	%p58, %r36, 0;
	@%p58 bra 	$L__BB6_45;
	cvt.u64.u32 	%rd38, %r242;
	add.s64 	%rd39, %rd83, %rd38;
	shl.b64 	%rd40, %rd39, 3;
	add.s64 	%rd85, %rd2, %rd40;
	neg.s32 	%r245, %r36;
$L__BB6_44:
	.pragma "nounroll";
	ld.global.f64 	%fd127, [%rd85];
	setp.lt.f64 	%p59, %fd306, %fd127;
	selp.f64 	%fd306, %fd127, %fd306, %p59;
	add.s64 	%rd85, %rd85, 2048;
	add.s32 	%r245, %r245, 1;
	setp.ne.s32 	%p60, %r245, 0;
	@%p60 bra 	$L__BB6_44;
$L__BB6_45:
	// begin inline asm
	mov.u32 %r53, %laneid;
	// end inline asm
	mov.b64 	%rd41, %fd306;
	mov.b64 	{%r55, %r60}, %rd41;
	mov.b32 	%r61, 1;
	mov.b32 	%r102, 31;
	mov.b32 	%r103, -1;
	// begin inline asm
	shfl.sync.down.b32 %r54, %r55, %r61, %r102, %r103;
	// end inline asm
	// begin inline asm
	shfl.sync.down.b32 %r59, %r60, %r61, %r102, %r103;
	// end inline asm
	mov.b64 	%rd42, {%r54, %r59};
	mov.b64 	%fd128, %rd42;
	setp.gt.s32 	%p61, %r53, 30;
	setp.lt.f64 	%p62, %fd306, %fd128;
	selp.f64 	%fd129, %fd128, %fd306, %p62;
	selp.f64 	%fd130, %fd306, %fd129, %p61;
	mov.b64 	%rd43, %fd130;
	mov.b64 	{%r65, %r70}, %rd43;
	mov.b32 	%r71, 2;
	// begin inline asm
	shfl.sync.down.b32 %r64, %r65, %r71, %r102, %r103;
	// end inline asm
	// begin inline asm
	shfl.sync.down.b32 %r69, %r70, %r71, %r102, %r103;
	// end inline asm
	mov.b64 	%rd44, {%r64, %r69};
	mov.b64 	%fd131, %rd44;
	setp.gt.s32 	%p63, %r53, 29;
	setp.lt.f64 	%p64, %fd130, %fd131;
	selp.f64 	%fd132, %fd131, %fd130, %p64;
	selp.f64 	%fd133, %fd130, %fd132, %p63;
	mov.b64 	%rd45, %fd133;
	mov.b64 	{%r75, %r80}, %rd45;
	mov.b32 	%r81, 4;
	// begin inline asm
	shfl.sync.down.b32 %r74, %r75, %r81, %r102, %r103;
	// end inline asm
	// begin inline asm
	shfl.sync.down.b32 %r79, %r80, %r81, %r102, %r103;
	// end inline asm
	mov.b64 	%rd46, {%r74, %r79};
	mov.b64 	%fd134, %rd46;
	setp.gt.s32 	%p65, %r53, 27;
	setp.lt.f64 	%p66, %fd133, %fd134;
	selp.f64 	%fd135, %fd134, %fd133, %p66;
	selp.f64 	%fd136, %fd133, %fd135, %p65;
	mov.b64 	%rd47, %fd136;
	mov.b64 	{%r85, %r90}, %rd47;
	mov.b32 	%r91, 8;
	// begin inline asm
	shfl.sync.down.b32 %r84, %r85, %r91, %r102, %r103;
	// end inline asm
	// begin inline asm
	shfl.sync.down.b32 %r89, %r90, %r91, %r102, %r103;
	// end inline asm
	mov.b64 	%rd48, {%r84, %r89};
	mov.b64 	%fd137, %rd48;
	setp.gt.s32 	%p67, %r53, 23;
	setp.lt.f64 	%p68, %fd136, %fd137;
	selp.f64 	%fd138, %fd137, %fd136, %p68;
	selp.f64 	%fd139, %fd136, %fd138, %p67;
	mov.b64 	%rd49, %fd139;
	mov.b64 	{%r95, %r100}, %rd49;
	mov.b32 	%r101, 16;
	// begin inline asm
	shfl.sync.down.b32 %r94, %r95, %r101, %r102, %r103;
	// end inline asm
	// begin inline asm
	shfl.sync.down.b32 %r99, %r100, %r101, %r102, %r103;
	// end inline asm
	mov.b64 	%rd50, {%r94, %r99};
	mov.b64 	%fd140, %rd50;
	setp.gt.s32 	%p69, %r53, 15;
	setp.lt.f64 	%p70, %fd139, %fd140;
	selp.f64 	%fd38, %fd140, %fd139, %p70;
	selp.f64 	%fd307, %fd139, %fd38, %p69;
	setp.ne.s32 	%p71, %r53, 0;
	@%p71 bra 	$L__BB6_47;
	shr.u32 	%r104, %r24, 2;
	and.b32  	%r105, %r104, 248;
	mov.u32 	%r106, _ZZN3cub18CUB_300001_SM_10006detail6reduce28DeviceReduceSingleTileKernelINS2_10policy_hubIdyN4cuda3__47maximumIdEEE10Policy1000EN6thrust24THRUST_300001_SM_1000_NS10device_ptrIdEEPfyS8_fdNS5_3std3__410__identityEEEvT0_T1_T2_T3_T4_T6_E12temp_storage;
	add.s32 	%r107, %r106, %r105;
	st.shared.f64 	[%r107+8], %fd38;
$L__BB6_47:
	bar.sync 	0;
	setp.ne.s32 	%p72, %r24, 0;
	@%p72 bra 	$L__BB6_49;
	ld.shared.f64 	%fd141, [_ZZN3cub18CUB_300001_SM_10006detail6reduce28DeviceReduceSingleTileKernelINS2_10policy_hubIdyN4cuda3__47maximumIdEEE10Policy1000EN6thrust24THRUST_300001_SM_1000_NS10device_ptrIdEEPfyS8_fdNS5_3std3__410__identityEEEvT0_T1_T2_T3_T4_T6_E12temp_storage+16];
	setp.lt.f64 	%p73, %fd307, %fd141;
	selp.f64 	%fd142, %fd141, %fd307, %p73;
	ld.shared.f64 	%fd143, [_ZZN3cub18CUB_300001_SM_10006detail6reduce28DeviceReduceSingleTileKernelINS2_10policy_hubIdyN4cuda3__47maximumIdEEE10Policy1000EN6thrust24THRUST_300001_SM_1000_NS10device_ptrIdEEPfyS8_fdNS5_3std3__410__identityEEEvT0_T1_T2_T3_T4_T6_E12temp_storage+24];
	setp.lt.f64 	%p74, %fd142, %fd143;
	selp.f64 	%fd144, %fd143, %fd142, %p74;
	ld.shared.f64 	%fd145, [_ZZN3cub18CUB_300001_SM_10006detail6reduce28DeviceReduceSingleTileKernelINS2_10policy_hubIdyN4cuda3__47maximumIdEEE10Policy1000EN6thrust24THRUST_300001_SM_1000_NS10device_ptrIdEEPfyS8_fdNS5_3std3__410__identityEEEvT0_T1_T2_T3_T4_T6_E12temp_storage+32];
	setp.lt.f64 	%p75, %fd144, %fd145;
	selp.f64 	%fd146, %fd145, %fd144, %p75;
	ld.shared.f64 	%fd147, [_ZZN3cub18CUB_300001_SM_10006detail6reduce28DeviceReduceSingleTileKernelINS2_10policy_hubIdyN4cuda3__47maximumIdEEE10Policy1000EN6thrust24THRUST_300001_SM_1000_NS10device_ptrIdEEPfyS8_fdNS5_3std3__410__identityEEEvT0_T1_T2_T3_T4_T6_E12temp_storage+40];
	setp.lt.f64 	%p76, %fd146, %fd147;
	selp.f64 	%fd148, %fd147, %fd146, %p76;
	ld.shared.f64 	%fd149, [_ZZN3cub18CUB_300001_SM_10006detail6reduce28DeviceReduceSingleTileKernelINS2_10policy_hubIdyN4cuda3__47maximumIdEEE10Policy1000EN6thrust24THRUST_300001_SM_1000_NS10device_ptrIdEEPfyS8_fdNS5_3std3__410__identityEEEvT0_T1_T2_T3_T4_T6_E12temp_storage+48];
	setp.lt.f64 	%p77, %fd148, %fd149;
	selp.f64 	%fd150, %fd149, %fd148, %p77;
	ld.shared.f64 	%fd151, [_ZZN3cub18CUB_300001_SM_10006detail6reduce28DeviceReduceSingleTileKernelINS2_10policy_hubIdyN4cuda3__47maximumIdEEE10Policy1000EN6thrust24THRUST_300001_SM_1000_NS10device_ptrIdEEPfyS8_fdNS5_3std3__410__identityEEEvT0_T1_T2_T3_T4_T6_E12temp_storage+56];
	setp.lt.f64 	%p78, %fd150, %fd151;
	selp.f64 	%fd152, %fd151, %fd150, %p78;
	ld.shared.f64 	%fd153, [_ZZN3cub18CUB_300001_SM_10006detail6reduce28DeviceReduceSingleTileKernelINS2_10policy_hubIdyN4cuda3__47maximumIdEEE10Policy1000EN6thrust24THRUST_300001_SM_1000_NS10device_ptrIdEEPfyS8_fdNS5_3std3__410__identityEEEvT0_T1_T2_T3_T4_T6_E12temp_storage+64];
	setp.lt.f64 	%p79, %fd152, %fd153;
	selp.f64 	%fd307, %fd153, %fd152, %p79;
$L__BB6_49:
	mov.u32 	%r230, %tid.x;
	setp.ne.s32 	%p166, %r230, 0;
	@%p166 bra 	$L__BB6_51;
	cvt.f64.f32 	%fd285, %f1;
	setp.gt.f64 	%p167, %fd307, %fd285;
	cvt.rn.f32.f64 	%f2, %fd307;
	selp.f32 	%f3, %f2, %f1, %p167;
	st.global.f32 	[%rd1], %f3;
$L__BB6_51:
	ret;

}
	// .globl	_ZN3cub18CUB_300001_SM_10006detail6reduce18DeviceReduceKernelINS2_10policy_hubIdyN4cuda3__47maximumIdEEE10Policy1000EN6thrust24THRUST_300001_SM_1000_NS10device_ptrIdEEyS8_dNS5_3std3__410__identityEEEvT0_PT3_T1_NS0_13GridEvenShareISL_EET2_T4_
.visible .entry _ZN3cub18CUB_300001_SM_10006detail6reduce18DeviceReduceKernelINS2_10policy_hubIdyN4cuda3__47maximumIdEEE10Policy1000EN6thrust24THRUST_300001_SM_1000_NS10device_ptrIdEEyS8_dNS5_3std3__410__identityEEEvT0_PT3_T1_NS0_13GridEvenShareISL_EET2_T4_(
	.param .align 8 .b8 _ZN3cub18CUB_300001_SM_10006detail6reduce18DeviceReduceKernelINS2_10policy_hubIdyN4cuda3__47maximumIdEEE10Policy1000EN6thrust24THRUST_300001_SM_1000_NS10device_ptrIdEEyS8_dNS5_3std3__410__identityEEEvT0_PT3_T1_NS0_13GridEvenShareISL_EET2_T4__param_0[8],
	.param .u64 .ptr .align 1 _ZN3cub18CUB_300001_SM_10006detail6reduce18DeviceReduceKernelINS2_10policy_hubIdyN4cuda3__47maximumIdEEE10Policy1000EN6thrust24THRUST_300001_SM_1000_NS10device_ptrIdEEyS8_dNS5_3std3__410__identityEEEvT0_PT3_T1_NS0_13GridEvenShareISL_EET2_T4__param_1,
	.param .u64 _ZN3cub18CUB_300001_SM_10006detail6reduce18DeviceReduceKernelINS2_10policy_hubIdyN4cuda3__47maximumIdEEE10Policy1000EN6thrust24THRUST_300001_SM_1000_NS10device_ptrIdEEyS8_dNS5_3std3__410__identityEEEvT0_PT3_T1_NS0_13GridEvenShareISL_EET2_T4__param_2,
	.param .align 8 .b8 _ZN3cub18CUB_300001_SM_10006detail6reduce18DeviceReduceKernelINS2_10policy_hubIdyN4cuda3__47maximumIdEEE10Policy1000EN6thrust24THRUST_300001_SM_1000_NS10device_ptrIdEEyS8_dNS5_3std3__410__identityEEEvT0_PT3_T1_NS0_13GridEvenShareISL_EET2_T4__param_3[72],
	.param .align 1 .b8 _ZN3cub18CUB_300001_SM_10006detail6reduce18DeviceReduceKernelINS2_10policy_hubIdyN4cuda3__47maximumIdEEE10Policy1000EN6thrust24THRUST_300001_SM_1000_NS10device_ptrIdEEyS8_dNS5_3std3__410__identityEEEvT0_PT3_T1_NS0_13GridEvenShareISL_EET2_T4__param_4[1],
	.param .align 1 .b8 _ZN3cub18CUB_300001_SM_10006detail6reduce18DeviceReduceKernelINS2_10policy_hubIdyN4cuda3__47maximumIdEEE10Policy1000EN6thrust24THRUST_300001_SM_1000_NS10device_ptrIdEEyS8_dNS5_3std3__410__identityEEEvT0_PT3_T1_NS0_13GridEvenShareISL_EET2_T4__param_5[1]
)
.maxntid 256
{
	.reg .pred 	%p<166>;
	.reg .b16 	%rs<4>;
	.reg .b32 	%r<281>;
	.reg .b64 	%rd<108>;
	.reg .b64 	%fd<305>;
	// demoted variable
	.shared .align 8 .b8 _ZZN3cub18CUB_300001_SM_10006detail6reduce18DeviceReduceKernelINS2_10policy_hubIdyN4cuda3__47maximumIdEEE10Policy1000EN6thrust24THRUST_300001_SM_1000_NS10device_ptrIdEEyS8_dNS5_3std3__410__identityEEEvT0_PT3_T1_NS0_13GridEvenShareISL_EET2_T4_E12temp_storage[80];
	ld.param.u64 	%rd1, [_ZN3cub18CUB_300001_SM_10006detail6reduce18DeviceReduceKernelINS2_10policy_hubIdyN4cuda3__47maximumIdEEE10Policy1000EN6thrust24THRUST_300001_SM_1000_NS10device_ptrIdEEyS8_dNS5_3std3__410__identityEEEvT0_PT3_T1_NS0_13GridEvenShareISL_EET2_T4__param_3+32];
	ld.param.u32 	%r1, [_ZN3cub18CUB_300001_SM_10006detail6reduce18DeviceReduceKernelINS2_10policy_hubIdyN4cuda3__47maximumIdEEE10Policy1000EN6thrust24THRUST_300001_SM_1000_NS10device_ptrIdEEyS8_dNS5_3std3__410__identityEEEvT0_PT3_T1_NS0_13GridEvenShareISL_EET2_T4__param_3+40];
	ld.param.u64 	%rd25, [_ZN3cub18CUB_300001_SM_10006detail6reduce18DeviceReduceKernelINS2_10policy_hubIdyN4cuda3__47maximumIdEEE10Policy1000EN6thrust24THRUST_300001_SM_1000_NS10device_ptrIdEEyS8_dNS5_3std3__410__identityEEEvT0_PT3_T1_NS0_13GridEvenShareISL_EET2_T4__param_0];
	cvta.to.global.u64 	%rd2, %rd25;
	mov.u32 	%r2, %ctaid.x;
	shl.b32 	%r50, %r1, 11;
	cvt.s64.s32 	%rd3, %r50;
	shl.b32 	%r51, %r2, 11;
	cvt.u64.u32 	%rd4, %r51;
	sub.s64 	%rd5, %rd1, %rd4;
	setp.gt.u64 	%p1, %rd5, 2047;
	@%p1 bra 	$L__BB7_25;
	cvt.u32.u64 	%r137, %rd4;
	cvt.u32.u64 	%r3, %rd1;
	sub.s32 	%r4, %r3, %r137;
	mov.u32 	%r5, %tid.x;
	setp.ge.s32 	%p79, %r5, %r4;
	mov.f64 	%fd293, 0d0000000000000000;
	mov.u32 	%r268, %r5;
	@%p79 bra 	$L__BB7_3;
	add.s32 	%r139, %r137, %r5;
	mul.wide.u32 	%rd61, %r139, 8;
	add.s64 	%rd62, %rd2, %rd61;
	ld.global.f64 	%fd293, [%rd62];
	add.s32 	%r268, %r5, 256;
$L__BB7_3:
	setp.ge.s32 	%p80, %r268, %r4;
	@%p80 bra 	$L__BB7_16;
	not.b32 	%r141, %r268;
	add.s32 	%r142, %r141, %r3;
	sub.s32 	%r143, %r142, %r137;
	shr.u32 	%r144, %r143, 8;
	add.s32 	%r8, %r144, 1;
	and.b32  	%r9, %r8, 15;
	setp.lt.u32 	%p81, %r143, 3840;
	@%p81 bra 	$L__BB7_7;
	and.b32  	%r145, %r8, 33554416;
	neg.s32 	%r266, %r145;
	mul.wide.u32 	%rd63, %r2, 16384;
	mul.wide.u32 	%rd64, %r268, 8;
	or.b64  	%rd65, %rd63, %rd64;
	add.s64 	%rd66, %rd65, %rd2;
	add.s64 	%rd102, %rd66, 16384;
$L__BB7_6:
	.pragma "nounroll";
	ld.global.f64 	%fd155, [%rd102+-16384];
	setp.lt.f64 	%p82, %fd293, %fd155;
	selp.f64 	%fd156, %fd155, %fd293, %p82;
	ld.global.f64 	%fd157, [%rd102+-14336];
	setp.lt.f64 	%p83, %fd156, %fd157;
	selp.f64 	%fd158, %fd157, %fd156, %p83;
	ld.global.f64 	%fd159, [%rd102+-12288];
	setp.lt.f64 	%p84, %fd158, %fd159;
	selp.f64 	%fd160, %fd159, %fd158, %p84;
	ld.global.f64 	%fd161, [%rd102+-10240];
	setp.lt.f64 	%p85, %fd160, %fd161;
	selp.f64 	%fd162, %fd161, %fd160, %p85;
	ld.global.f64 	%fd163, [%rd102+-8192];
	setp.lt.f64 	%p86, %fd162, %fd163;
	selp.f64 	%fd164, %fd163, %fd162, %p86;
	ld.global.f64 	%fd165, [%rd102+-6144];
	setp.lt.f64 	%p87, %fd164, %fd165;
	selp.f64 	%fd166, %fd165, %fd164, %p87;
	ld.global.f64 	%fd167, [%rd102+-4096];
	setp.lt.f64 	%p88, %fd166, %fd167;
	selp.f64 	%fd168, %fd167, %fd166, %p88;
	ld.global.f64 	%fd169, [%rd102+-2048];
	setp.lt.f64 	%p89, %fd168, %fd169;
	selp.f64 	%fd170, %fd169, %fd168, %p89;
	ld.global.f64 	%fd171, [%rd102];
	setp.lt.f64 	%p90, %fd170, %fd171;
	selp.f64 	%fd172, %fd171, %fd170, %p90;
	ld.global.f64 	%fd173, [%rd102+2048];
	setp.lt.f64 	%p91, %fd172, %fd173;
	selp.f64 	%fd174, %fd173, %fd172, %p91;
	ld.global.f64 	%fd175, [%rd102+4096];
	setp.lt.f64 	%p92, %fd174, %fd175;
	selp.f64 	%fd176, %fd175, %fd174, %p92;
	ld.global.f64 	%fd177, [%rd102+6144];
	setp.lt.f64 	%p93, %fd176, %fd177;
	selp.f64 	%fd178, %fd177, %fd176, %p93;
	ld.global.f64 	%fd179, [%rd102+8192];
	setp.lt.f64 	%p94, %fd178, %fd179;
	selp.f64 	%fd180, %fd179, %fd178, %p94;
	ld.global.f64 	%fd181, [%rd102+10240];
	setp.lt.f64 	%p95, %fd180, %fd181;
	selp.f64 	%fd182, %fd181, %fd180, %p95;
	ld.global.f64 	%fd183, [%rd102+12288];
	setp.lt.f64 	%p96, %fd182, %fd183;
	selp.f64 	%fd184, %fd183, %fd182, %p96;
	ld.global.f64 	%fd185, [%rd102+14336];
	setp.lt.f64 	%p97, %fd184, %fd185;
	selp.f64 	%fd293, %fd185, %fd184, %p97;
	add.s32 	%r268, %r268, 4096;
	add.s32 	%r266, %r266, 16;
	add.s64 	%rd102, %rd102, 32768;
	setp.ne.s32 	%p98, %r266, 0;
	@%p98 bra 	$L__BB7_6;
$L__BB7_7:
	setp.eq.s32 	%p99, %r9, 0;
	@%p99 bra 	$L__BB7_16;
	and.b32  	%r16, %r8, 7;
	setp.lt.u32 	%p100, %r9, 8;
	@%p100 bra 	$L__BB7_10;
	cvt.s64.s32 	%rd67, %r268;
	add.s64 	%rd68, %rd67, %rd4;
	shl.b64 	%rd69, %rd68, 3;
	add.s64 	%rd70, %rd2, %rd69;
	ld.global.f64 	%fd187, [%rd70];
	setp.lt.f64 	%p101, %fd293, %fd187;
	selp.f64 	%fd188, %fd187, %fd293, %p101;
	ld.global.f64 	%fd189, [%rd70+2048];
	setp.lt.f64 	%p102, %fd188, %fd189;
	selp.f64 	%fd190, %fd189, %fd188, %p102;
	ld.global.f64 	%fd191, [%rd70+4096];
	setp.lt.f64 	%p103, %fd190, %fd191;
	selp.f64 	%fd192, %fd191, %fd190, %p103;
	ld.global.f64 	%fd193, [%rd70+6144];
	setp.lt.f64 	%p104, %fd192, %fd193;
	selp.f64 	%fd194, %fd193, %fd192, %p104;
	ld.global.f64 	%fd195, [%rd70+8192];
	setp.lt.f64 	%p105, %fd194, %fd195;
	selp.f64 	%fd196, %fd195, %fd194, %p105;
	ld.global.f64 	%fd197, [%rd70+10240];
	setp.lt.f64 	%p106, %fd196, %fd197;
	selp.f64 	%fd198, %fd197, %fd196, %p106;
	ld.global.f64 	%fd199, [%rd70+12288];
	setp.lt.f64 	%p107, %fd198, %fd199;
	selp.f64 	%fd200, %fd199, %fd198, %p107;
	ld.global.f64 	%fd201, [%rd70+14336];
	setp.lt.f64 	%p108, %fd200, %fd201;
	selp.f64 	%fd293, %fd201, %fd200, %p108;
	add.s32 	%r268, %r268, 2048;
$L__BB7_10:
	setp.eq.s32 	%p109, %r16, 0;
	@%p109 bra 	$L__BB7_16;
	and.b32  	%r19, %r8, 3;
	setp.lt.u32 	%p110, %r16, 4;
	@%p110 bra 	$L__BB7_13;
	cvt.s64.s32 	%rd71, %r268;
	add.s64 	%rd72, %rd71, %rd4;
	shl.b64 	%rd73, %rd72, 3;
	add.s64 	%rd74, %rd2, %rd73;
	ld.global.f64 	%fd203, [%rd74];
	setp.lt.f64 	%p111, %fd293, %fd203;
	selp.f64 	%fd204, %fd203, %fd293, %p111;
	ld.global.f64 	%fd205, [%rd74+2048];
	setp.lt.f64 	%p112, %fd204, %fd205;
	selp.f64 	%fd206, %fd205, %fd204, %p112;
	ld.global.f64 	%fd207, [%rd74+4096];
	setp.lt.f64 	%p113, %fd206, %fd207;
	selp.f64 	%fd208, %fd207, %fd206, %p113;
	ld.global.f64 	%fd209, [%rd74+6144];
	setp.lt.f64 	%p114, %fd208, %fd209;
	selp.f64 	%fd293, %fd209, %fd208, %p114;
	add.s32 	%r268, %r268, 1024;
$L__BB7_13:
	setp.eq.s32 	%p115, %r19, 0;
	@%p115 bra 	$L__BB7_16;
	mul.wide.u32 	%rd75, %r2, 16384;
	add.s64 	%rd9, %rd2, %rd75;
	neg.s32 	%r271, %r19;
$L__BB7_15:
	.pragma "nounroll";
	mul.wide.s32 	%rd76, %r268, 8;
	add.s64 	%rd77, %rd9, %rd76;
	ld.global.f64 	%fd210, [%rd77];
	setp.lt.f64 	%p116, %fd293, %fd210;
	selp.f64 	%fd293, %fd210, %fd293, %p116;
	add.s32 	%r268, %r268, 256;
	add.s32 	%r271, %r271, 1;
	setp.ne.s32 	%p117, %r271, 0;
	@%p117 bra 	$L__BB7_15;
$L__BB7_16:
	setp.lt.s32 	%p118, %r4, 256;
	@%p118 bra 	$L__BB7_21;
	// begin inline asm
	mov.u32 %r209, %laneid;
	// end inline asm
	mov.b64 	%rd88, %fd293;
	mov.b64 	{%r211, %r216}, %rd88;
	mov.b32 	%r217, 1;
	mov.b32 	%r258, 31;
	mov.b32 	%r259, -1;
	// begin inline asm
	shfl.sync.down.b32 %r210, %r211, %r217, %r258, %r259;
	// end inline asm
	// begin inline asm
	shfl.sync.down.b32 %r215, %r216, %r217, %r258, %r259;
	// end inline asm
	mov.b64 	%rd89, {%r210, %r215};
	mov.b64 	%fd258, %rd89;
	setp.gt.s32 	%p146, %r209, 30;
	setp.lt.f64 	%p147, %fd293, %fd258;
	selp.f64 	%fd259, %fd258, %fd293, %p147;
	selp.f64 	%fd260, %fd293, %fd259, %p146;
	mov.b64 	%rd90, %fd260;
	mov.b64 	{%r221, %r226}, %rd90;
	mov.b32 	%r227, 2;
	// begin inline asm
	shfl.sync.down.b32 %r220, %r221, %r227, %r258, %r259;
	// end inline asm
	// begin inline asm
	shfl.sync.down.b32 %r225, %r226, %r227, %r258, %r259;
	// end inline asm
	mov.b64 	%rd91, {%r220, %r225};
	mov.b64 	%fd261, %rd91;
	setp.gt.s32 	%p148, %r209, 29;
	setp.lt.f64 	%p149, %fd260, %fd261;
	selp.f64 	%fd262, %fd261, %fd260, %p149;
	selp.f64 	%fd263, %fd260, %fd262, %p148;
	mov.b64 	%rd92, %fd263;
	mov.b64 	{%r231, %r236}, %rd92;
	mov.b32 	%r237, 4;
	// begin inline asm
	shfl.sync.down.b32 %r230, %r231, %r237, %r258, %r259;
	// end inline asm
	// begin inline asm
	shfl.sync.down.b32 %r235, %r236, %r237, %r258, %r259;
	// end inline asm
	mov.b64 	%rd93, {%r230, %r235};
	mov.b64 	%fd264, %rd93;
	setp.gt.s32 	%p150, %r209, 27;
	setp.lt.f64 	%p151, %fd263, %fd264;
	selp.f64 	%fd265, %fd264, %fd263, %p151;
	selp.f64 	%fd266, %fd263, %fd265, %p150;
	mov.b64 	%rd94, %fd266;
	mov.b64 	{%r241, %r246}, %rd94;
	mov.b32 	%r247, 8;
	// begin inline asm
	shfl.sync.down.b32 %r240, %r241, %r247, %r258, %r259;
	// end inline asm
	// begin inline asm
	shfl.sync.down.b32 %r245, %r246, %r247, %r258, %r259;
	// end inline asm
	mov.b64 	%rd95, {%r240, %r245};
	mov.b64 	%fd267, %rd95;
	setp.gt.s32 	%p152, %r209, 23;
	setp.lt.f64 	%p153, %fd266, %fd267;
	selp.f64 	%fd268, %fd267, %fd266, %p153;
	selp.f64 	%fd269, %fd266, %fd268, %p152;
	mov.b64 	%rd96, %fd269;
	mov.b64 	{%r251, %r256}, %rd96;
	mov.b32 	%r257, 16;
	// begin inline asm
	shfl.sync.down.b32 %r250, %r251, %r257, %r258, %r259;
	// end inline asm
	// begin inline asm
	shfl.sync.down.b32 %r255, %r256, %r257, %r258, %r259;
	// end inline asm
	mov.b64 	%rd97, {%r250, %r255};
	mov.b64 	%fd270, %rd97;
	setp.gt.s32 	%p154, %r209, 15;
	setp.lt.f64 	%p155, %fd269, %fd270;
	selp.f64 	%fd16, %fd270, %fd269, %p155;
	selp.f64 	%fd304, %fd269, %fd16, %p154;
	setp.ne.s32 	%p156, %r209, 0;
	@%p156 bra 	$L__BB7_19;
	shr.u32 	%r260, %r5, 2;
	and.b32  	%r261, %r260, 248;
	mov.u32 	%r262, _ZZN3cub18CUB_300001_SM_10006detail6reduce18DeviceReduceKernelINS2_10policy_hubIdyN4cuda3__47maximumIdEEE10Policy1000EN6thrust24THRUST_300001_SM_1000_NS10device_ptrIdEEyS8_dNS5_3std3__410__identityEEEvT0_PT3_T1_NS0_13GridEvenShareISL_EET2_T4_E12temp_storage;
	add.s32 	%r263, %r262, %r261;
	st.shared.f64 	[%r263+8], %fd16;
$L__BB7_19:
	bar.sync 	0;
	setp.ne.s32 	%p157, %r5, 0;
	@%p157 bra 	$L__BB7_46;
	ld.shared.f64 	%fd271, [_ZZN3cub18CUB_300001_SM_10006detail6reduce18DeviceReduceKernelINS2_10policy_hubIdyN4cuda3__47maximumIdEEE10Policy1000EN6thrust24THRUST_300001_SM_1000_NS10device_ptrIdEEyS8_dNS5_3std3__410__identityEEEvT0_PT3_T1_NS0_13GridEvenShareISL_EET2_T4_E12temp_storage+16];
	setp.lt.f64 	%p158, %fd304, %fd271;
	selp.f64 	%fd272, %fd271, %fd304, %p158;
	ld.shared.f64 	%fd273, [_ZZN3cub18CUB_300001_SM_10006detail6reduce18DeviceReduceKernelINS2_10policy_hubIdyN4cuda3__47maximumIdEEE10Policy1000EN6thrust24THRUST_300001_SM_1000_NS10device_ptrIdEEyS8_dNS5_3std3__410__identityEEEvT0_PT3_T1_NS0_13GridEvenShareISL_EET2_T4_E12temp_storage+24];
	setp.lt.f64 	%p159, %fd272, %fd273;
	selp.f64 	%fd274, %fd273, %fd272, %p159;
	ld.shared.f64 	%fd275, [_ZZN3cub18CUB_300001_SM_10006detail6reduce18DeviceReduceKernelINS2_10policy_hubIdyN4cuda3__47maximumIdEEE10Policy1000EN6thrust24THRUST_300001_SM_1000_NS10device_ptrIdEEyS8_dNS5_3std3__410__identityEEEvT0_PT3_T1_NS0_13GridEvenShareISL_EET2_T4_E12temp_storage+32];
	setp.lt.f64 	%p160, %fd274, %fd275;
	selp.f64 	%fd276, %fd275, %fd274, %p160;
	ld.shared.f64 	%fd277, [_ZZN3cub18CUB_300001_SM_10006detail6reduce18DeviceReduceKernelINS2_10policy_hubIdyN4cuda3__47maximumIdEEE10Policy1000EN6thrust24THRUST_300001_SM_1000_NS10device_ptrIdEEyS8_dNS5_3std3__410__identityEEEvT0_PT3_T1_NS0_13GridEvenShareISL_EET2_T4_E12temp_storage+40];
	setp.lt.f64 	%p161, %fd276, %fd277;
	selp.f64 	%fd278, %fd277, %fd276, %p161;
	ld.shared.f64 	%fd279, [_ZZN3cub18CUB_300001_SM_10006detail6reduce18DeviceReduceKernelINS2_10policy_hubIdyN4cuda3__47maximumIdEEE10Policy1000EN6thrust24THRUST_300001_SM_1000_NS10device_ptrIdEEyS8_dNS5_3std3__410__identityEEEvT0_PT3_T1_NS0_13GridEvenShareISL_EET2_T4_E12temp_storage+48];
	setp.lt.f64 	%p162, %fd278, %fd279;
	selp.f64 	%fd280, %fd279, %fd278, %p162;
	ld.shared.f64 	%fd281, [_ZZN3cub18CUB_300001_SM_10006detail6reduce18DeviceReduceKernelINS2_10policy_hubIdyN4cuda3__47maximumIdEEE10Policy1000EN6thrust24THRUST_300001_SM_1000_NS10device_ptrIdEEyS8_dNS5_3std3__410__identityEEEvT0_PT3_T1_NS0_13GridEvenShareISL_EET2_T4_E12temp_storage+56];
	setp.lt.f64 	%p163, %fd280, %fd281;
	selp.f64 	%fd282, %fd281, %fd280, %p163;
	ld.shared.f64 	%fd283, [_ZZN3cub18CUB_300001_SM_10006detail6reduce18DeviceReduceKernelINS2_10policy_hubIdyN4cuda3__47maximumIdEEE10Policy1000EN6thrust24THRUST_300001_SM_1000_NS10device_ptrIdEEyS8_dNS5_3std3__410__identityEEEvT0_PT3_T1_NS0_13GridEvenShareISL_EET2_T4_E12temp_storage+64];
	setp.lt.f64 	%p164, %fd282, %fd283;
	selp.f64 	%fd304, %fd283, %fd282, %p164;
	bra.uni 	$L__BB7_46;
$L__BB7_21:
	// begin inline asm
	mov.u32 %r146, %laneid;
	// end inline asm
	and.b32  	%r197, %r5, 992;
	add.s32 	%r198, %r197, 32;
	setp.gt.s32 	%p119, %r198, %r4;
	not.b32 	%r199, %r197;
	add.s32 	%r200, %r4, %r199;
	selp.b32 	%r195, %r200, 31, %p119;
	mov.b64 	%rd78, %fd293;
	mov.b64 	{%r148, %r153}, %rd78;
	mov.b32 	%r154, 1;
	mov.b32 	%r196, -1;
	// begin inline asm
	shfl.sync.down.b32 %r147, %r148, %r154, %r195, %r196;
	// end inline asm
	// begin inline asm
	shfl.sync.down.b32 %r152, %r153, %r154, %r195, %r196;
	// end inline asm
	mov.b64 	%rd79, {%r147, %r152};
	mov.b64 	%fd211, %rd79;
	setp.lt.s32 	%p120, %r146, %r195;
	setp.lt.f64 	%p121, %fd293, %fd211;
	selp.f64 	%fd212, %fd211, %fd293, %p121;
	selp.f64 	%fd213, %fd212, %fd293, %p120;
	mov.b64 	%rd80, %fd213;
	mov.b64 	{%r158, %r163}, %rd80;
	mov.b32 	%r164, 2;
	// begin inline asm
	shfl.sync.down.b32 %r157, %r158, %r164, %r195, %r196;
	// end inline asm
	// begin inline asm
	shfl.sync.down.b32 %r162, %r163, %r164, %r195, %r196;
	// end inline asm
	mov.b64 	%rd81, {%r157, %r162};
	mov.b64 	%fd214, %rd81;
	add.s32 	%r201, %r146, 2;
	setp.gt.s32 	%p122, %r201, %r195;
	setp.lt.f64 	%p123, %fd213, %fd214;
	selp.f64 	%fd215, %fd214, %fd213, %p123;
	selp.f64 	%fd216, %fd213, %fd215, %p122;
	mov.b64 	%rd82, %fd216;
	mov.b64 	{%r168, %r173}, %rd82;
	mov.b32 	%r174, 4;
	// begin inline asm
	shfl.sync.down.b32 %r167, %r168, %r174, %r195, %r196;
	// end inline asm
	// begin inline asm
	shfl.sync.down.b32 %r172, %r173, %r174, %r195, %r196;
	// end inline asm
	mov.b64 	%rd83, {%r167, %r172};
	mov.b64 	%fd217, %rd83;
	add.s32 	%r202, %r146, 4;
	setp.gt.s32 	%p124, %r202, %r195;
	setp.lt.f64 	%p125, %fd216, %fd217;
	selp.f64 	%fd218, %fd217, %fd216, %p125;
	selp.f64 	%fd219, %fd216, %fd218, %p124;
	mov.b64 	%rd84, %fd219;
	mov.b64 	{%r178, %r183}, %rd84;
	mov.b32 	%r184, 8;
	// begin inline asm
	shfl.sync.down.b32 %r177, %r178, %r184, %r195, %r196;
	// end inline asm
	// begin inline asm
	shfl.sync.down.b32 %r182, %r183, %r184, %r195, %r196;
	// end inline asm
	mov.b64 	%rd85, {%r177, %r182};
	mov.b64 	%fd220, %rd85;
	add.s32 	%r203, %r146, 8;
	setp.gt.s32 	%p126, %r203, %r195;
	setp.lt.f64 	%p127, %fd219, %fd220;
	selp.f64 	%fd221, %fd220, %fd219, %p127;
	selp.f64 	%fd222, %fd219, %fd221, %p126;
	mov.b64 	%rd86, %fd222;
	mov.b64 	{%r188, %r193}, %rd86;
	mov.b32 	%r194, 16;
	// begin inline asm
	shfl.sync.down.b32 %r187, %r188, %r194, %r195, %r196;
	// end inline asm
	// begin inline asm
	shfl.sync.down.b32 %r192, %r193, %r194, %r195, %r196;
	// end inline asm
	mov.b64 	%rd87, {%r187, %r192};
	mov.b64 	%fd223, %rd87;
	add.s32 	%r204, %r146, 16;
	setp.gt.s32 	%p128, %r204, %r195;
	setp.lt.f64 	%p129, %fd222, %fd223;
	selp.f64 	%fd224, %fd223, %fd222, %p129;
	selp.f64 	%fd304, %fd222, %fd224, %p128;
	setp.ne.s32 	%p130, %r146, 0;
	@%p130 bra 	$L__BB7_23;
	shr.u32 	%r205, %r5, 2;
	and.b32  	%r206, %r205, 248;
	mov.u32 	%r207, _ZZN3cub18CUB_300001_SM_10006detail6reduce18DeviceReduceKernelINS2_10policy_hubIdyN4cuda3__47maximumIdEEE10Policy1000EN6thrust24THRUST_300001_SM_1000_NS10device_ptrIdEEyS8_dNS5_3std3__410__identityEEEvT0_PT3_T1_NS0_13GridEvenShareISL_EET2_T4_E12temp_storage;
	add.s32 	%r208, %r207, %r206;
	st.shared.f64 	[%r208+8], %fd304;
$L__BB7_23:
	bar.sync 	0;
	setp.ne.s32 	%p131, %r5, 0;
	@%p131 bra 	$L__BB7_46;
	setp.gt.s32 	%p132, %r4, 32;
	ld.shared.f64 	%fd225, [_ZZN3cub18CUB_300001_SM_10006detail6reduce18DeviceReduceKernelINS2_10policy_hubIdyN4cuda3__47maximumIdEEE10Policy1000EN6thrust24THRUST_300001_SM_1000_NS10device_ptrIdEEyS8_dNS5_3std3__410__identityEEEvT0_PT3_T1_NS0_13GridEvenShareISL_EET2_T4_E12temp_storage+16];
	setp.lt.f64 	%p133, %fd304, %fd225;
	selp.f64 	%fd227, %fd225, %fd304, %p133;
	selp.f64 	%fd228, %fd227, %fd304, %p132;
	setp.gt.s32 	%p134, %r4, 64;
	ld.shared.f64 	%fd230, [_ZZN3cub18CUB_300001_SM_10006detail6reduce18DeviceReduceKernelINS2_10policy_hubIdyN4cuda3__47maximumIdEEE10Policy1000EN6thrust24THRUST_300001_SM_1000_NS10device_ptrIdEEyS8_dNS5_3std3__410__identityEEEvT0_PT3_T1_NS0_13GridEvenShareISL_EET2_T4_E12temp_storage+24];
	setp.lt.f64 	%p135, %fd228, %fd230;
	selp.f64 	%fd232, %fd230, %fd228, %p135;
	selp.f64 	%fd233, %fd232, %fd228, %p134;
	setp.gt.s32 	%p136, %r4, 96;
	ld.shared.f64 	%fd235, [_ZZN3cub18CUB_300001_SM_10006detail6reduce18DeviceReduceKernelINS2_10policy_hubIdyN4cuda3__47maximumIdEEE10Policy1000EN6thrust24THRUST_300001_SM_1000_NS10device_ptrIdEEyS8_dNS5_3std3__410__identityEEEvT0_PT3_T1_NS0_13GridEvenShareISL_EET2_T4_E12temp_storage+32];
	setp.lt.f64 	%p137, %fd233, %fd235;
	selp.f64 	%fd237, %fd235, %fd233, %p137;
	selp.f64 	%fd238, %fd237, %fd233, %p136;
	setp.gt.s32 	%p138, %r4, 128;
	ld.shared.f64 	%fd240, [_ZZN3cub18CUB_300001_SM_10006detail6reduce18DeviceReduceKernelINS2_10policy_hubIdyN4cuda3__47maximumIdEEE10Policy1000EN6thrust24THRUST_300001_SM_1000_NS10device_ptrIdEEyS8_dNS5_3std3__410__identityEEEvT0_PT3_T1_NS0_13GridEvenShareISL_EET2_T4_E12temp_storage+40];
	setp.lt.f64 	%p139, %fd238, %fd240;
	selp.f64 	%fd242, %fd240, %fd238, %p139;
	selp.f64 	%fd243, %fd242, %fd238, %p138;
	setp.gt.s32 	%p140, %r4, 160;
	ld.shared.f64 	%fd245, [_ZZN3cub18CUB_300001_SM_10006detail6reduce18DeviceReduceKernelINS2_10policy_hubIdyN4cuda3__47maximumIdEEE10Policy1000EN6thrust24THRUST_300001_SM_1000_NS10device_ptrIdEEyS8_dNS5_3std3__410__identityEEEvT0_PT3_T1_NS0_13GridEvenShareISL_EET2_T4_E12temp_storage+48];
	setp.lt.f64 	%p141, %fd243, %fd245;
	selp.f64 	%fd247, %fd245, %fd243, %p141;
	selp.f64 	%fd248, %fd247, %fd243, %p140;
	setp.gt.s32 	%p142, %r4, 192;
	ld.shared.f64 	%fd250, [_ZZN3cub18CUB_300001_SM_10006detail6reduce18DeviceReduceKernelINS2_10policy_hubIdyN4cuda3__47maximumIdEEE10Policy1000EN6thrust24THRUST_300001_SM_1000_NS10device_ptrIdEEyS8_dNS5_3std3__410__identityEEEvT0_PT3_T1_NS0_13GridEvenShareISL_EET2_T4_E12temp_storage+56];
	setp.lt.f64 	%p143, %fd248, %fd250;
	selp.f64 	%fd252, %fd250, %fd248, %p143;
	selp.f64 	%fd253, %fd252, %fd248, %p142;
	setp.gt.s32 	%p144, %r4, 224;
	ld.shared.f64 	%fd255, [_ZZN3cub18CUB_300001_SM_10006detail6reduce18DeviceReduceKernelINS2_10policy_hubIdyN4cuda3__47maximumIdEEE10Policy1000EN6thrust24THRUST_300001_SM_1000_NS10device_ptrIdEEyS8_dNS5_3std3__410__identityEEEvT0_PT3_T1_NS0_13GridEvenShareISL_EET2_T4_E12temp_storage+64];
	setp.lt.f64 	%p145, %fd253, %fd255;
	selp.f64 	%fd257, %fd255, %fd253, %p145;
	selp.f64 	%fd304, %fd257, %fd253, %p144;
	bra.uni 	$L__BB7_46;
$L__BB7_25:
	cvt.u32.u64 	%r52, %rd4;
	mov.u32 	%r27, %tid.x;
	add.s32 	%r53, %r27, %r52;
	mul.wide.u32 	%rd26, %r53, 8;
	add.s64 	%rd27, %rd2, %rd26;
	ld.global.f64 	%fd41, [%rd27];
	ld.global.f64 	%fd42, [%rd27+2048];
	ld.global.f64 	%fd43, [%rd27+4096];
	ld.global.f64 	%fd44, [%rd27+6144];
	ld.global.f64 	%fd45, [%rd27+8192];
	ld.global.f64 	%fd46, [%rd27+10240];
	ld.global.f64 	%fd47, [%rd27+12288];
	ld.global.f64 	%fd48, [%rd27+14336];
	setp.lt.f64 	%p2, %fd41, %fd42;
	selp.f64 	%fd49, %fd42, %fd41, %p2;
	setp.lt.f64 	%p3, %fd49, %fd43;
	selp.f64 	%fd50, %fd43, %fd49, %p3;
	setp.lt.f64 	%p4, %fd50, %fd44;
	selp.f64 	%fd51, %fd44, %fd50, %p4;
	setp.lt.f64 	%p5, %fd51, %fd45;
	selp.f64 	%fd52, %fd45, %fd51, %p5;
	setp.lt.f64 	%p6, %fd52, %fd46;
	selp.f64 	%fd53, %fd46, %fd52, %p6;
	setp.lt.f64 	%p7, %fd53, %fd47;
	selp.f64 	%fd54, %fd47, %fd53, %p7;
	setp.lt.f64 	%p8, %fd54, %fd48;
	selp.f64 	%fd303, %fd48, %fd54, %p8;
	setp.lt.u64 	%p9, %rd5, %rd3;
	@%p9 bra 	$L__BB7_42;
	cvt.u32.u64 	%r55, %rd3;
	cvt.u64.u32 	%rd28, %r27;
	add.s64 	%rd104, %rd4, %rd3;
	cvt.u32.u64 	%r28, %rd1;
	not.b32 	%r57, %r27;
	add.s32 	%r58, %r57, %r28;
	sub.s32 	%r59, %r58, %r55;
	sub.s32 	%r273, %r59, %r52;
	add.s64 	%rd29, %rd104, %rd28;
	shl.b64 	%rd30, %rd29, 3;
	add.s64 	%rd31, %rd30, %rd2;
	add.s64 	%rd103, %rd31, 16384;
	mov.b32 	%r274, 0;
	mov.u64 	%rd105, %rd4;
$L__BB7_27:
	cvt.s64.s32 	%rd15, %r50;
	add.s64 	%rd105, %rd105, %rd15;
	add.s64 	%rd32, %rd1, -2048;
	setp.gt.u64 	%p10, %rd105, %rd32;
	@%p10 bra 	$L__BB7_29;
	shl.b32 	%r61, %r1, 11;
	cvt.s64.s32 	%rd33, %r61;
	cvt.u64.u32 	%rd34, %r27;
	add.s64 	%rd35, %rd105, %rd34;
	shl.b64 	%rd36, %rd35, 3;
	add.s64 	%rd37, %rd2, %rd36;
	ld.global.f64 	%fd55, [%rd37];
	ld.global.f64 	%fd56, [%rd37+2048];
	ld.global.f64 	%fd57, [%rd37+4096];
	ld.global.f64 	%fd58, [%rd37+6144];
	ld.global.f64 	%fd59, [%rd37+8192];
	ld.global.f64 	%fd60, [%rd37+10240];
	ld.global.f64 	%fd61, [%rd37+12288];
	ld.global.f64 	%fd62, [%rd37+14336];
	setp.lt.f64 	%p11, %fd303, %fd55;
	selp.f64 	%fd63, %fd55, %fd303, %p11;
	setp.lt.f64 	%p12, %fd63, %fd56;
	selp.f64 	%fd64, %fd56, %fd63, %p12;
	setp.lt.f64 	%p13, %fd64, %fd57;
	selp.f64 	%fd65, %fd57, %fd64, %p13;
	setp.lt.f64 	%p14, %fd65, %fd58;
	selp.f64 	%fd66, %fd58, %fd65, %p14;
	setp.lt.f64 	%p15, %fd66, %fd59;
	selp.f64 	%fd67, %fd59, %fd66, %p15;
	setp.lt.f64 	%p16, %fd67, %fd60;
	selp.f64 	%fd68, %fd60, %fd67, %p16;
	setp.lt.f64 	%p17, %fd68, %fd61;
	selp.f64 	%fd69, %fd61, %fd68, %p17;
	setp.lt.f64 	%p18, %fd69, %fd62;
	selp.f64 	%fd303, %fd62, %fd69, %p18;
	sub.s64 	%rd38, %rd1, %rd105;
	setp.lt.u64 	%p19, %rd38, %rd33;
	add.s32 	%r274, %r274, 1;
	add.s64 	%rd104, %rd104, %rd33;
	sub.s32 	%r273, %r273, %r61;
	mul.wide.s32 	%rd39, %r61, 8;
	add.s64 	%rd103, %rd103, %rd39;
	@%p19 bra 	$L__BB7_42;
	bra.uni 	$L__BB7_27;
$L__BB7_29:
	setp.le.u64 	%p20, %rd1, %rd105;
	cvt.u32.u64 	%r62, %rd105;
	cvt.u32.u64 	%r63, %rd1;
	sub.s32 	%r64, %r63, %r62;
	setp.ge.s32 	%p21, %r27, %r64;
	or.pred  	%p22, %p20, %p21;
	@%p22 bra 	$L__BB7_42;
	cvt.u32.u64 	%r66, %rd15;
	cvt.u32.u64 	%r67, %rd4;
	not.b32 	%r68, %r27;
	add.s32 	%r69, %r68, %r28;
	add.s32 	%r70, %r66, %r67;
	sub.s32 	%r71, %r69, %r70;
	mul.lo.s32 	%r72, %r1, %r274;
	shl.b32 	%r73, %r72, 11;
	sub.s32 	%r74, %r71, %r73;
	shr.u32 	%r75, %r74, 8;
	add.s32 	%r34, %r75, 1;
	and.b32  	%r35, %r34, 15;
	setp.lt.u32 	%p23, %r74, 3840;
	mov.u32 	%r277, %r27;
	@%p23 bra 	$L__BB7_33;
	shr.u32 	%r76, %r273, 8;
	add.s32 	%r77, %r76, 1;
	and.b32  	%r78, %r77, 33554416;
	neg.s32 	%r275, %r78;
	mov.u32 	%r277, %r27;
$L__BB7_32:
	.pragma "nounroll";
	ld.global.f64 	%fd71, [%rd103+-16384];
	setp.lt.f64 	%p24, %fd303, %fd71;
	selp.f64 	%fd72, %fd71, %fd303, %p24;
	ld.global.f64 	%fd73, [%rd103+-14336];
	setp.lt.f64 	%p25, %fd72, %fd73;
	selp.f64 	%fd74, %fd73, %fd72, %p25;
	ld.global.f64 	%fd75, [%rd103+-12288];
	setp.lt.f64 	%p26, %fd74, %fd75;
	selp.f64 	%fd76, %fd75, %fd74, %p26;
	ld.global.f64 	%fd77, [%rd103+-10240];
	setp.lt.f64 	%p27, %fd76, %fd77;
	selp.f64 	%fd78, %fd77, %fd76, %p27;
	ld.global.f64 	%fd79, [%rd103+-8192];
	setp.lt.f64 	%p28, %fd78, %fd79;
	selp.f64 	%fd80, %fd79, %fd78, %p28;
	ld.global.f64 	%fd81, [%rd103+-6144];
	setp.lt.f64 	%p29, %fd80, %fd81;
	selp.f64 	%fd82, %fd81, %fd80, %p29;
	ld.global.f64 	%fd83, [%rd103+-4096];
	setp.lt.f64 	%p30, %fd82, %fd83;
	selp.f64 	%fd84, %fd83, %fd82, %p30;
	ld.global.f64 	%fd85, [%rd103+-2048];
	setp.lt.f64 	%p31, %fd84, %fd85;
	selp.f64 	%fd86, %fd85, %fd84, %p31;
	ld.global.f64 	%fd87, [%rd103];
	setp.lt.f64 	%p32, %fd86, %fd87;
	selp.f64 	%fd88, %fd87, %fd86, %p32;
	ld.global.f64 	%fd89, [%rd103+2048];
	setp.lt.f64 	%p33, %fd88, %fd89;
	selp.f64 	%fd90, %fd89, %fd88, %p33;
	ld.global.f64 	%fd91, [%rd103+4096];
	setp.lt.f64 	%p34, %fd90, %fd91;
	selp.f64 	%fd92, %fd91, %fd90, %p34;
	ld.global.f64 	%fd93, [%rd103+6144];
	setp.lt.f64 	%p35, %fd92, %fd93;
	selp.f64 	%fd94, %fd93, %fd92, %p35;
	ld.global.f64 	%fd95, [%rd103+8192];
	setp.lt.f64 	%p36, %fd94, %fd95;
	selp.f64 	%fd96, %fd95, %fd94, %p36;
	ld.global.f64 	%fd97, [%rd103+10240];
	setp.lt.f64 	%p37, %fd96, %fd97;
	selp.f64 	%fd98, %fd97, %fd96, %p37;
	ld.global.f64 	%fd99, [%rd103+12288];
	setp.lt.f64 	%p38, %fd98, %fd99;
	selp.f64 	%fd100, %fd99, %fd98, %p38;
	ld.global.f64 	%fd101, [%rd103+14336];
	setp.lt.f64 	%p39, %fd100, %fd101;
	selp.f64 	%fd303, %fd101, %fd100, %p39;
	add.s32 	%r277, %r277, 4096;
	add.s32 	%r275, %r275, 16;
	add.s64 	%rd103, %rd103, 32768;
	setp.ne.s32 	%p40, %r275, 0;
	@%p40 bra 	$L__BB7_32;
$L__BB7_33:
	setp.eq.s32 	%p41, %r35, 0;
	@%p41 bra 	$L__BB7_42;
	and.b32  	%r42, %r34, 7;
	setp.lt.u32 	%p42, %r35, 8;
	@%p42 bra 	$L__BB7_36;
	cvt.u64.u32 	%rd40, %r277;
	add.s64 	%rd41, %rd105, %rd40;
	shl.b64 	%rd42, %rd41, 3;
	add.s64 	%rd43, %rd2, %rd42;
	ld.global.f64 	%fd103, [%rd43];
	setp.lt.f64 	%p43, %fd303, %fd103;
	selp.f64 	%fd104, %fd103, %fd303, %p43;
	ld.global.f64 	%fd105, [%rd43+2048];
	setp.lt.f64 	%p44, %fd104, %fd105;
	selp.f64 	%fd106, %fd105, %fd104, %p44;
	ld.global.f64 	%fd107, [%rd43+4096];
	setp.lt.f64 	%p45, %fd106, %fd107;
	selp.f64 	%fd108, %fd107, %fd106, %p45;
	ld.global.f64 	%fd109, [%rd43+6144];
	setp.lt.f64 	%p46, %fd108, %fd109;
	selp.f64 	%fd110, %fd109, %fd108, %p46;
	ld.global.f64 	%fd111, [%rd43+8192];
	setp.lt.f64 	%p47, %fd110, %fd111;
	selp.f64 	%fd112, %fd111, %fd110, %p47;
	ld.global.f64 	%fd113, [%rd43+10240];
	setp.lt.f64 	%p48, %fd112, %fd113;
	selp.f64 	%fd114, %fd113, %fd112, %p48;
	ld.global.f64 	%fd115, [%rd43+12288];
	setp.lt.f64 	%p49, %fd114, %fd115;
	selp.f64 	%fd116, %fd115, %fd114, %p49;
	ld.global.f64 	%fd117, [%rd43+14336];
	setp.lt.f64 	%p50, %fd116, %fd117;
	selp.f64 	%fd303, %fd117, %fd116, %p50;
	add.s32 	%r277, %r277, 2048;
$L__BB7_36:
	setp.eq.s32 	%p51, %r42, 0;
	@%p51 bra 	$L__BB7_42;
	setp.lt.u32 	%p52, %r42, 4;
	@%p52 bra 	$L__BB7_39;
	cvt.u64.u32 	%rd44, %r277;
	add.s64 	%rd45, %rd105, %rd44;
	shl.b64 	%rd46, %rd45, 3;
	add.s64 	%rd47, %rd2, %rd46;
	ld.global.f64 	%fd119, [%rd47];
	setp.lt.f64 	%p53, %fd303, %fd119;
	selp.f64 	%fd120, %fd119, %fd303, %p53;
	ld.global.f64 	%fd121, [%rd47+2048];
	setp.lt.f64 	%p54, %fd120, %fd121;
	selp.f64 	%fd122, %fd121, %fd120, %p54;
	ld.global.f64 	%fd123, [%rd47+4096];
	setp.lt.f64 	%p55, %fd122, %fd123;
	selp.f64 	%fd124, %fd123, %fd122, %p55;
	ld.global.f64 	%fd125, [%rd47+6144];
	setp.lt.f64 	%p56, %fd124, %fd125;
	selp.f64 	%fd303, %fd125, %fd124, %p56;
	add.s32 	%r277, %r277, 1024;
$L__BB7_39:
	and.b32  	%r79, %r34, 3;
	setp.eq.s32 	%p57, %r79, 0;
	@%p57 bra 	$L__BB7_42;
	cvt.u64.u32 	%rd48, %r277;
	add.s64 	%rd49, %rd48, %rd104;
	shl.b64 	%rd50, %rd49, 3;
	add.s64 	%rd107, %rd2, %rd50;
	cvt.u16.u32 	%rs1, %r273;
	shr.u16 	%rs2, %rs1, 8;
	add.s16 	%rs3, %rs2, 1;
	cvt.u32.u16 	%r80, %rs3;
	and.b32  	%r81, %r80, 3;
	neg.s32 	%r280, %r81;
$L__BB7_41:
	.pragma "nounroll";
	ld.global.f64 	%fd126, [%rd107];
	setp.lt.f64 	%p58, %fd303, %fd126;
	selp.f64 	%fd303, %fd126, %fd303, %p58;
	add.s64 	%rd107, %rd107, 2048;
	add.s32 	%r280, %r280, 1;
	setp.ne.s32 	%p59, %r280, 0;
	@%p59 bra 	$L__BB7_41;
$L__BB7_42:
	// begin inline asm
	mov.u32 %r82, %laneid;
	// end inline asm
	mov.b64 	%rd51, %fd303;
	mov.b64 	{%r84, %r89}, %rd51;
	mov.b32 	%r90, 1;
	mov.b32 	%r131, 31;
	mov.b32 	%r132, -1;
	// begin inline asm
	shfl.sync.down.b32 %r83, %r84, %r90, %r131, %r132;
	// end inline asm
	// begin inline asm
	shfl.sync.down.b32 %r88, %r89, %r90, %r131, %r132;
	// end inline asm
	mov.b64 	%rd52, {%r83, %r88};
	mov.b64 	%fd127, %rd52;
	setp.gt.s32 	%p60, %r82, 30;
	setp.lt.f64 	%p61, %fd303, %fd127;
	selp.f64 	%fd128, %fd127, %fd303, %p61;
	selp.f64 	%fd129, %fd303, %fd128, %p60;
	mov.b64 	%rd53, %fd129;
	mov.b64 	{%r94, %r99}, %rd53;
	mov.b32 	%r100, 2;
	// begin inline asm
	shfl.sync.down.b32 %r93, %r94, %r100, %r131, %r132;
	// end inline asm
	// begin inline asm
	shfl.sync.down.b32 %r98, %r99, %r100, %r131, %r132;
	// end inline asm
	mov.b64 	%rd54, {%r93, %r98};
	mov.b64 	%fd130, %rd54;
	setp.gt.s32 	%p62, %r82, 29;
	setp.lt.f64 	%p63, %fd129, %fd130;
	selp.f64 	%fd131, %fd130, %fd129, %p63;
	selp.f64 	%fd132, %fd129, %fd131, %p62;
	mov.b64 	%rd55, %fd132;
	mov.b64 	{%r104, %r109}, %rd55;
	mov.b32 	%r110, 4;
	// begin inline asm
	shfl.sync.down.b32 %r103, %r104, %r110, %r131, %r132;
	// end inline asm
	// begin inline asm
	shfl.sync.down.b32 %r108, %r109, %r110, %r131, %r132;
	// end inline asm
	mov.b64 	%rd56, {%r103, %r108};
	mov.b64 	%fd133, %rd56;
	setp.gt.s32 	%p64, %r82, 27;
	setp.lt.f64 	%p65, %fd132, %fd133;
	selp.f64 	%fd134, %fd133, %fd132, %p65;
	selp.f64 	%fd135, %fd132, %fd134, %p64;
	mov.b64 	%rd57, %fd135;
	mov.b64 	{%r114, %r119}, %rd57;
	mov.b32 	%r120, 8;
	// begin inline asm
	shfl.sync.down.b32 %r113, %r114, %r120, %r131, %r132;
	// end inline asm
	// begin inline asm
	shfl.sync.down.b32 %r118, %r119, %r120, %r131, %r132;
	// end inline asm
	mov.b64 	%rd58, {%r113, %r118};
	mov.b64 	%fd136, %rd58;
	setp.gt.s32 	%p66, %r82, 23;
	setp.lt.f64 	%p67, %fd135, %fd136;
	selp.f64 	%fd137, %fd136, %fd135, %p67;
	selp.f64 	%fd138, %fd135, %fd137, %p66;
	mov.b64 	%rd59, %fd138;
	mov.b64 	{%r124, %r129}, %rd59;
	mov.b32 	%r130, 16;
	// begin inline asm
	shfl.sync.down.b32 %r123, %r124, %r130, %r131, %r132;
	// end inline asm
	// begin inline asm
	shfl.sync.down.b32 %r128, %r129, %r130, %r131, %r132;
	// end inline asm
	mov.b64 	%rd60, {%r123, %r128};
	mov.b64 	%fd139, %rd60;
	setp.gt.s32 	%p68, %r82, 15;
	setp.lt.f64 	%p69, %fd138, %fd139;
	selp.f64 	%fd37, %fd139, %fd138, %p69;
	selp.f64 	%fd304, %fd138, %fd37, %p68;
	setp.ne.s32 	%p70, %r82, 0;
	@%p70 bra 	$L__BB7_44;
	shr.u32 	%r133, %r27, 2;
	and.b32  	%r134, %r133, 248;
	mov.u32 	%r135, _ZZN3cub18CUB_300001_SM_10006detail6reduce18DeviceReduceKernelINS2_10policy_hubIdyN4cuda3__47maximumIdEEE10Policy1000EN6thrust24THRUST_300001_SM_1000_NS10device_ptrIdEEyS8_dNS5_3std3__410__identityEEEvT0_PT3_T1_NS0_13GridEvenShareISL_EET2_T4_E12temp_storage;
	add.s32 	%r136, %r135, %r134;
	st.shared.f64 	[%r136+8], %fd37;
$L__BB7_44:
	bar.sync 	0;
	setp.ne.s32 	%p71, %r27, 0;
	@%p71 bra 	$L__BB7_46;
	ld.shared.f64 	%fd140, [_ZZN3cub18CUB_300001_SM_10006detail6reduce18DeviceReduceKernelINS2_10policy_hubIdyN4cuda3__47maximumIdEEE10Policy1000EN6thrust24THRUST_300001_SM_1000_NS10device_ptrIdEEyS8_dNS5_3std3__410__identityEEEvT0_PT3_T1_NS0_13GridEvenShareISL_EET2_T4_E12temp_storage+16];
	setp.lt.f64 	%p72, %fd304, %fd140;
	selp.f64 	%fd141, %fd140, %fd304, %p72;
	ld.shared.f64 	%fd142, [_ZZN3cub18CUB_300001_SM_10006detail6reduce18DeviceReduceKernelINS2_10policy_hubIdyN4cuda3__47maximumIdEEE10Policy1000EN6thrust24THRUST_300001_SM_1000_NS10device_ptrIdEEyS8_dNS5_3std3__410__identityEEEvT0_PT3_T1_NS0_13GridEvenShareISL_EET2_T4_E12temp_storage+24];
	setp.lt.f64 	%p73, %fd141, %fd142;
	selp.f64 	%fd143, %fd142, %fd141, %p73;
	ld.shared.f64 	%fd144, [_ZZN3cub18CUB_300001_SM_10006detail6reduce18DeviceReduceKernelINS2_10policy_hubIdyN4cuda3__47maximumIdEEE10Policy1000EN6thrust24THRUST_300001_SM_1000_NS10device_ptrIdEEyS8_dNS5_3std3__410__identityEEEvT0_PT3_T1_NS0_13GridEvenShareISL_EET2_T4_E12temp_storage+32];
	setp.lt.f64 	%p74, %fd143, %fd144;
	selp.f64 	%fd145, %fd144, %fd143, %p74;
	ld.shared.f64 	%fd146, [_ZZN3cub18CUB_300001_SM_10006detail6reduce18DeviceReduceKernelINS2_10policy_hubIdyN4cuda3__47maximumIdEEE10Policy1000EN6thrust24THRUST_300001_SM_1000_NS10device_ptrIdEEyS8_dNS5_3std3__410__identityEEEvT0_PT3_T1_NS0_13GridEvenShareISL_EET2_T4_E12temp_storage+40];
	setp.lt.f64 	%p75, %fd145, %fd146;
	selp.f64 	%fd147, %fd146, %fd145, %p75;
	ld.shared.f64 	%fd148, [_ZZN3cub18CUB_300001_SM_10006detail6reduce18DeviceReduceKernelINS2_10policy_hubIdyN4cuda3__47maximumIdEEE10Policy1000EN6thrust24THRUST_300001_SM_1000_NS10device_ptrIdEEyS8_dNS5_3std3__410__identityEEEvT0_PT3_T1_NS0_13GridEvenShareISL_EET2_T4_E12temp_storage+48];
	setp.lt.f64 	%p76, %fd147, %fd148;
	selp.f64 	%fd149, %fd148, %fd147, %p76;
	ld.shared.f64 	%fd150, [_ZZN3cub18CUB_300001_SM_10006detail6reduce18DeviceReduceKernelINS2_10policy_hubIdyN4cuda3__47maximumIdEEE10Policy1000EN6thrust24THRUST_300001_SM_1000_NS10device_ptrIdEEyS8_dNS5_3std3__410__identityEEEvT0_PT3_T1_NS0_13GridEvenShareISL_EET2_T4_E12temp_storage+56];
	setp.lt.f64 	%p77, %fd149, %fd150;
	selp.f64 	%fd151, %fd150, %fd149, %p77;
	ld.shared.f64 	%fd152, [_ZZN3cub18CUB_300001_SM_10006detail6reduce18DeviceReduceKernelINS2_10policy_hubIdyN4cuda3__47maximumIdEEE10Policy1000EN6thrust24THRUST_300001_SM_1000_NS10device_ptrIdEEyS8_dNS5_3std3__410__identityEEEvT0_PT3_T1_NS0_13GridEvenShareISL_EET2_T4_E12temp_storage+64];
	setp.lt.f64 	%p78, %fd151, %fd152;
	selp.f64 	%fd304, %fd152, %fd151, %p78;
$L__BB7_46:
	mov.u32 	%r264, %tid.x;
	setp.ne.s32 	%p165, %r264, 0;
	@%p165 bra 	$L__BB7_48;
	ld.param.u64 	%rd101, [_ZN3cub18CUB_300001_SM_10006detail6reduce18DeviceReduceKernelINS2_10policy_hubIdyN4cuda3__47maximumIdEEE10Policy1000EN6thrust24THRUST_300001_SM_1000_NS10device_ptrIdEEyS8_dNS5_3std3__410__identityEEEvT0_PT3_T1_NS0_13GridEvenShareISL_EET2_T4__param_1];
	cvta.to.global.u64 	%rd98, %rd101;
	mul.wide.u32 	%rd99, %r2, 8;
	add.s64 	%rd100, %rd98, %rd99;
	st.global.f64 	[%rd100], %fd304;
$L__BB7_48:
	ret;

}
	// .globl	_ZN3cub18CUB_300001_SM_10006detail6reduce28DeviceReduceSingleTileKernelINS2_10policy_hubIdyN4cuda3__47maximumIdEEE10Policy1000EPdPfiS8_fdNS5_3std3__410__identityEEEvT0_T1_T2_T3_T4_T6_
.visible .entry _ZN3cub18CUB_300001_SM_10006detail6reduce28DeviceReduceSingleTileKernelINS2_10policy_hubIdyN4cuda3__47maximumIdEEE10Policy1000EPdPfiS8_fdNS5_3std3__410__identityEEEvT0_T1_T2_T3_T4_T6_(
	.param .u64 .ptr .align 1 _ZN3cub18CUB_300001_SM_10006detail6reduce28DeviceReduceSingleTileKernelINS2_10policy_hubIdyN4cuda3__47maximumIdEEE10Policy1000EPdPfiS8_fdNS5_3std3__410__identityEEEvT0_T1_T2_T3_T4_T6__param_0,
	.param .u64 .ptr .align 1 _ZN3cub18CUB_300001_SM_10006detail6reduce28DeviceReduceSingleTileKernelINS2_10policy_hubIdyN4cuda3__47maximumIdEEE10Policy1000EPdPfiS8_fdNS5_3std3__410__identityEEEvT0_T1_T2_T3_T4_T6__param_1,
	.param .u32 _ZN3cub18CUB_300001_SM_10006detail6reduce28DeviceReduceSingleTileKernelINS2_10policy_hubIdyN4cuda3__47maximumIdEEE10Policy1000EPdPfiS8_fdNS5_3std3__410__identityEEEvT0_T1_T2_T3_T4_T6__param_2,
	.param .align 1 .b8 _ZN3cub18CUB_300001_SM_10006detail6reduce28DeviceReduceSingleTileKernelINS2_10policy_hubIdyN4cuda3__47maximumIdEEE10Policy1000EPdPfiS8_fdNS5_3std3__410__identityEEEvT0_T1_T2_T3_T4_T6__param_3[1],
	.param .f32 _ZN3cub18CUB_300001_SM_10006detail6reduce28DeviceReduceSingleTileKernelINS2_10policy_hubIdyN4cuda3__47maximumIdEEE10Policy1000EPdPfiS8_fdNS5_3std3__410__identityEEEvT0_T1_T2_T3_T4_T6__param_4,
	.param .align 1 .b8 _ZN3cub18CUB_300001_SM_10006detail6reduce28DeviceReduceSingleTileKernelINS2_10policy_hubIdyN4cuda3__47maximumIdEEE10Policy1000EPdPfiS8_fdNS5_3std3__410__identityEEEvT0_T1_T2_T3_T4_T6__param_5[1]
)
.maxntid 256
.minnctapersm 1
{
	.reg .pred 	%p<220>;
	.reg .b32 	%r<472>;
	.reg .b32 	%f<4>;
	.reg .b64 	%rd<206>;
	.reg .b64 	%fd<380>;
	// demoted variable
	.shared .align 8 .b8 _ZZN3cub18CUB_300001_SM_10006detail6reduce28DeviceReduceSingleTileKernelINS2_10policy_hubIdyN4cuda3__47maximumIdEEE10Policy1000EPdPfiS8_fdNS5_3std3__410__identityEEEvT0_T1_T2_T3_T4_T6_E12temp_storage[80];
	ld.param.u64 	%rd15, [_ZN3cub18CUB_300001_SM_10006detail6reduce28DeviceReduceSingleTileKernelINS2_10policy_hubIdyN4cuda3__47maximumIdEEE10Policy1000EPdPfiS8_fdNS5_3std3__410__identityEEEvT0_T1_T2_T3_T4_T6__param_0];
	ld.param.u64 	%rd16, [_ZN3cub18CUB_300001_SM_10006detail6reduce28DeviceReduceSingleTileKernelINS2_10policy_hubIdyN4cuda3__47maximumIdEEE10Policy1000EPdPfiS8_fdNS5_3std3__410__identityEEEvT0_T1_T2_T3_T4_T6__param_1];
	ld.param.u32 	%r68, [_ZN3cub18CUB_300001_SM_10006detail6reduce28DeviceReduceSingleTileKernelINS2_10policy_hubIdyN4cuda3__47maximumIdEEE10Policy1000EPdPfiS8_fdNS5_3std3__410__identityEEEvT0_T1_T2_T3_T4_T6__param_2];
	ld.param.f32 	%f1, [_ZN3cub18CUB_300001_SM_10006detail6reduce28DeviceReduceSingleTileKernelINS2_10policy_hubIdyN4cuda3__47maximumIdEEE10Policy1000EPdPfiS8_fdNS5_3std3__410__identityEEEvT0_T1_T2_T3_T4_T6__param_4];
	cvta.to.global.u64 	%rd1, %rd16;
	setp.ne.s32 	%p1, %r68, 0;
	@%p1 bra 	$L__BB8_3;
	mov.u32 	%r445, %tid.x;
	setp.ne.s32 	%p219, %r445, 0;
	@%p219 bra 	$L__BB8_74;
	st.global.f32 	[%rd1], %f1;
	bra.uni 	$L__BB8_74;
$L__BB8_3:
	and.b64  	%rd17, %rd15, 31;
	setp.ne.s64 	%p2, %rd17, 0;
	@%p2 bra 	$L__BB8_38;
	setp.gt.s32 	%p110, %r68, 2047;
	@%p110 bra 	$L__BB8_22;
	mov.u32 	%r1, %tid.x;
	setp.ge.s32 	%p159, %r1, %r68;
	mov.f64 	%fd358, 0d0000000000000000;
	mov.u32 	%r449, %r1;
	@%p159 bra 	$L__BB8_7;
	mul.wide.u32 	%rd169, %r1, 8;
	add.s64 	%rd168, %rd15, %rd169;
	// begin inline asm
	ld.global.nc.u64 %rd167, [%rd168];
	// end inline asm
	mov.b64 	%fd358, %rd167;
	add.s32 	%r449, %r1, 256;
$L__BB8_7:
	setp.ge.s32 	%p160, %r449, %r68;
	@%p160 bra 	$L__BB8_13;
	not.b32 	%r321, %r449;
	add.s32 	%r4, %r68, %r321;
	and.b32  	%r322, %r4, 768;
	setp.eq.s32 	%p161, %r322, 768;
	@%p161 bra 	$L__BB8_11;
	mul.wide.u32 	%rd170, %r449, 8;
	add.s64 	%rd202, %rd15, %rd170;
	shr.u32 	%r323, %r4, 8;
	add.s32 	%r324, %r323, 1;
	and.b32  	%r325, %r324, 3;
	neg.s32 	%r447, %r325;
$L__BB8_10:
	.pragma "nounroll";
	// begin inline asm
	ld.global.nc.u64 %rd171, [%rd202];
	// end inline asm
	mov.b64 	%fd271, %rd171;
	setp.lt.f64 	%p162, %fd358, %fd271;
	selp.f64 	%fd358, %fd271, %fd358, %p162;
	add.s32 	%r449, %r449, 256;
	add.s64 	%rd202, %rd202, 2048;
	add.s32 	%r447, %r447, 1;
	setp.ne.s32 	%p163, %r447, 0;
	@%p163 bra 	$L__BB8_10;
$L__BB8_11:
	setp.lt.u32 	%p164, %r4, 768;
	@%p164 bra 	$L__BB8_13;
$L__BB8_12:
	mul.wide.s32 	%rd181, %r449, 8;
	add.s64 	%rd174, %rd15, %rd181;
	// begin inline asm
	ld.global.nc.u64 %rd173, [%rd174];
	// end inline asm
	mov.b64 	%fd272, %rd173;
	setp.lt.f64 	%p165, %fd358, %fd272;
	selp.f64 	%fd273, %fd272, %fd358, %p165;
	add.s64 	%rd176, %rd174, 2048;
	// begin inline asm
	ld.global.nc.u64 %rd175, [%rd176];
	// end inline asm
	mov.b64 	%fd274, %rd175;
	setp.lt.f64 	%p166, %fd273, %fd274;
	selp.f64 	%fd275, %fd274, %fd273, %p166;
	add.s64 	%rd178, %rd174, 4096;
	// begin inline asm
	ld.global.nc.u64 %rd177, [%rd178];
	// end inline asm
	mov.b64 	%fd276, %rd177;
	setp.lt.f64 	%p167, %fd275, %fd276;
	selp.f64 	%fd277, %fd276, %fd275, %p167;
	add.s64 	%rd180, %rd174, 6144;
	// begin inline asm
	ld.global.nc.u64 %rd179, [%rd180];
	// end inline asm
	mov.b64 	%fd278, %rd179;
	setp.lt.f64 	%p168, %fd277, %fd278;
	selp.f64 	%fd358, %fd278, %fd277, %p168;
	add.s32 	%r449, %r449, 1024;
	setp.lt.s32 	%p169, %r449, %r68;
	@%p169 bra 	$L__BB8_12;
$L__BB8_13:
	setp.lt.s32 	%p170, %r68, 256;
	@%p170 bra 	$L__BB8_18;
	// begin inline asm
	mov.u32 %r389, %laneid;
	// end inline asm
	mov.b64 	%rd192, %fd358;
	mov.b64 	{%r391, %r396}, %rd192;
	mov.b32 	%r397, 1;
	mov.b32 	%r438, 31;
	mov.b32 	%r439, -1;
	// begin inline asm
	shfl.sync.down.b32 %r390, %r391, %r397, %r438, %r439;
	// end inline asm
	// begin inline asm
	shfl.sync.down.b32 %r395, %r396, %r397, %r438, %r439;
	// end inline asm
	mov.b64 	%rd193, {%r390, %r395};
	mov.b64 	%fd326, %rd193;
	setp.gt.s32 	%p198, %r389, 30;
	setp.lt.f64 	%p199, %fd358, %fd326;
	selp.f64 	%fd327, %fd326, %fd358, %p199;
	selp.f64 	%fd328, %fd358, %fd327, %p198;
	mov.b64 	%rd194, %fd328;
	mov.b64 	{%r401, %r406}, %rd194;
	mov.b32 	%r407, 2;
	// begin inline asm
	shfl.sync.down.b32 %r400, %r401, %r407, %r438, %r439;
	// end inline asm
	// begin inline asm
	shfl.sync.down.b32 %r405, %r406, %r407, %r438, %r439;
	// end inline asm
	mov.b64 	%rd195, {%r400, %r405};
	mov.b64 	%fd329, %rd195;
	setp.gt.s32 	%p200, %r389, 29;
	setp.lt.f64 	%p201, %fd328, %fd329;
	selp.f64 	%fd330, %fd329, %fd328, %p201;
	selp.f64 	%fd331, %fd328, %fd330, %p200;
	mov.b64 	%rd196, %fd331;
	mov.b64 	{%r411, %r416}, %rd196;
	mov.b32 	%r417, 4;
	// begin inline asm
	shfl.sync.down.b32 %r410, %r411, %r417, %r438, %r439;
	// end inline asm
	// begin inline asm
	shfl.sync.down.b32 %r415, %r416, %r417, %r438, %r439;
	// end inline asm
	mov.b64 	%rd197, {%r410, %r415};
	mov.b64 	%fd332, %rd197;
	setp.gt.s32 	%p202, %r389, 27;
	setp.lt.f64 	%p203, %fd331, %fd332;
	selp.f64 	%fd333, %fd332, %fd331, %p203;
	selp.f64 	%fd334, %fd331, %fd333, %p202;
	mov.b64 	%rd198, %fd334;
	mov.b64 	{%r421, %r426}, %rd198;
	mov.b32 	%r427, 8;
	// begin inline asm
	shfl.sync.down.b32 %r420, %r421, %r427, %r438, %r439;
	// end inline asm
	// begin inline asm
	shfl.sync.down.b32 %r425, %r426, %r427, %r438, %r439;
	// end inline asm
	mov.b64 	%rd199, {%r420, %r425};
	mov.b64 	%fd335, %rd199;
	setp.gt.s32 	%p204, %r389, 23;
	setp.lt.f64 	%p205, %fd334, %fd335;
	selp.f64 	%fd336, %fd335, %fd334, %p205;
	selp.f64 	%fd337, %fd334, %fd336, %p204;
	mov.b64 	%rd200, %fd337;
	mov.b64 	{%r431, %r436}, %rd200;
	mov.b32 	%r437, 16;
	// begin inline asm
	shfl.sync.down.b32 %r430, %r431, %r437, %r438, %r439;
	// end inline asm
	// begin inline asm
	shfl.sync.down.b32 %r435, %r436, %r437, %r438, %r439;
	// end inline asm
	mov.b64 	%rd201, {%r430, %r435};
	mov.b64 	%fd338, %rd201;
	setp.gt.s32 	%p206, %r389, 15;
	setp.lt.f64 	%p207, %fd337, %fd338;
	selp.f64 	%fd10, %fd338, %fd337, %p207;
	selp.f64 	%fd379, %fd337, %fd10, %p206;
	setp.ne.s32 	%p208, %r389, 0;
	@%p208 bra 	$L__BB8_16;
	shr.u32 	%r440, %r1, 2;
	and.b32  	%r441, %r440, 248;
	mov.u32 	%r442, _ZZN3cub18CUB_300001_SM_10006detail6reduce28DeviceReduceSingleTileKernelINS2_10policy_hubIdyN4cuda3__47maximumIdEEE10Policy1000EPdPfiS8_fdNS5_3std3__410__identityEEEvT0_T1_T2_T3_T4_T6_E12temp_storage;
	add.s32 	%r443, %r442, %r441;
	st.shared.f64 	[%r443+8], %fd10;
$L__BB8_16:
	bar.sync 	0;
	setp.ne.s32 	%p209, %r1, 0;
	@%p209 bra 	$L__BB8_72;
	ld.shared.f64 	%fd339, [_ZZN3cub18CUB_300001_SM_10006detail6reduce28DeviceReduceSingleTileKernelINS2_10policy_hubIdyN4cuda3__47maximumIdEEE10Policy1000EPdPfiS8_fdNS5_3std3__410__identityEEEvT0_T1_T2_T3_T4_T6_E12temp_storage+16];
	setp.lt.f64 	%p210, %fd379, %fd339;
	selp.f64 	%fd340, %fd339, %fd379, %p210;
	ld.shared.f64 	%fd341, [_ZZN3cub18CUB_300001_SM_10006detail6reduce28DeviceReduceSingleTileKernelINS2_10policy_hubIdyN4cuda3__47maximumIdEEE10Policy1000EPdPfiS8_fdNS5_3std3__410__identityEEEvT0_T1_T2_T3_T4_T6_E12temp_storage+24];
	setp.lt.f64 	%p211, %fd340, %fd341;
	selp.f64 	%fd342, %fd341, %fd340, %p211;
	ld.shared.f64 	%fd343, [_ZZN3cub18CUB_300001_SM_10006detail6reduce28DeviceReduceSingleTileKernelINS2_10policy_hubIdyN4cuda3__47maximumIdEEE10Policy1000EPdPfiS8_fdNS5_3std3__410__identityEEEvT0_T1_T2_T3_T4_T6_E12temp_storage+32];
	setp.lt.f64 	%p212, %fd342, %fd343;
	selp.f64 	%fd344, %fd343, %fd342, %p212;
	ld.shared.f64 	%fd345, [_ZZN3cub18CUB_300001_SM_10006detail6reduce28DeviceReduceSingleTileKernelINS2_10policy_hubIdyN4cuda3__47maximumIdEEE10Policy1000EPdPfiS8_fdNS5_3std3__410__identityEEEvT0_T1_T2_T3_T4_T6_E12temp_storage+40];
	setp.lt.f64 	%p213, %fd344, %fd345;
	selp.f64 	%fd346, %fd345, %fd344, %p213;
	ld.shared.f64 	%fd347, [_ZZN3cub18CUB_300001_SM_10006detail6reduce28DeviceReduceSingleTileKernelINS2_10policy_hubIdyN4cuda3__47maximumIdEEE10Policy1000EPdPfiS8_fdNS5_3std3__410__identityEEEvT0_T1_T2_T3_T4_T6_E12temp_storage+48];
	setp.lt.f64 	%p214, %fd346, %fd347;
	selp.f64 	%fd348, %fd347, %fd346, %p214;
	ld.shared.f64 	%fd349, [_ZZN3cub18CUB_300001_SM_10006detail6reduce28DeviceReduceSingleTileKernelINS2_10policy_hubIdyN4cuda3__47maximumIdEEE10Policy1000EPdPfiS8_fdNS5_3std3__410__identityEEEvT0_T1_T2_T3_T4_T6_E12temp_storage+56];
	setp.lt.f64 	%p215, %fd348, %fd349;
	selp.f64 	%fd350, %fd349, %fd348, %p215;
	ld.shared.f64 	%fd351, [_ZZN3cub18CUB_300001_SM_10006detail6reduce28DeviceReduceSingleTileKernelINS2_10policy_hubIdyN4cuda3__47maximumIdEEE10Policy1000EPdPfiS8_fdNS5_3std3__410__identityEEEvT0_T1_T2_T3_T4_T6_E12temp_storage+64];
	setp.lt.f64 	%p216, %fd350, %fd351;
	selp.f64 	%fd379, %fd351, %fd350, %p216;
	bra.uni 	$L__BB8_72;
$L__BB8_18:
	// begin inline asm
	mov.u32 %r326, %laneid;
	// end inline asm
	and.b32  	%r377, %r1, 992;
	add.s32 	%r378, %r377, 32;
	setp.gt.s32 	%p171, %r378, %r68;
	not.b32 	%r379, %r377;
	add.s32 	%r380, %r68, %r379;
	selp.b32 	%r375, %r380, 31, %p171;
	mov.b64 	%rd182, %fd358;
	mov.b64 	{%r328, %r333}, %rd182;
	mov.b32 	%r334, 1;
	mov.b32 	%r376, -1;
	// begin inline asm
	shfl.sync.down.b32 %r327, %r328, %r334, %r375, %r376;
	// end inline asm
	// begin inline asm
	shfl.sync.down.b32 %r332, %r333, %r334, %r375, %r376;
	// end inline asm
	mov.b64 	%rd183, {%r327, %r332};
	mov.b64 	%fd279, %rd183;
	setp.lt.s32 	%p172, %r326, %r375;
	setp.lt.f64 	%p173, %fd358, %fd279;
	selp.f64 	%fd280, %fd279, %fd358, %p173;
	selp.f64 	%fd281, %fd280, %fd358, %p172;
	mov.b64 	%rd184, %fd281;
	mov.b64 	{%r338, %r343}, %rd184;
	mov.b32 	%r344, 2;
	// begin inline asm
	shfl.sync.down.b32 %r337, %r338, %r344, %r375, %r376;
	// end inline asm
	// begin inline asm
	shfl.sync.down.b32 %r342, %r343, %r344, %r375, %r376;
	// end inline asm
	mov.b64 	%rd185, {%r337, %r342};
	mov.b64 	%fd282, %rd185;
	add.s32 	%r381, %r326, 2;
	setp.gt.s32 	%p174, %r381, %r375;
	setp.lt.f64 	%p175, %fd281, %fd282;
	selp.f64 	%fd283, %fd282, %fd281, %p175;
	selp.f64 	%fd284, %fd281, %fd283, %p174;
	mov.b64 	%rd186, %fd284;
	mov.b64 	{%r348, %r353}, %rd186;
	mov.b32 	%r354, 4;
	// begin inline asm
	shfl.sync.down.b32 %r347, %r348, %r354, %r375, %r376;
	// end inline asm
	// begin inline asm
	shfl.sync.down.b32 %r352, %r353, %r354, %r375, %r376;
	// end inline asm
	mov.b64 	%rd187, {%r347, %r352};
	mov.b64 	%fd285, %rd187;
	add.s32 	%r382, %r326, 4;
	setp.gt.s32 	%p176, %r382, %r375;
	setp.lt.f64 	%p177, %fd284, %fd285;
	selp.f64 	%fd286, %fd285, %fd284, %p177;
	selp.f64 	%fd287, %fd284, %fd286, %p176;
	mov.b64 	%rd188, %fd287;
	mov.b64 	{%r358, %r363}, %rd188;
	mov.b32 	%r364, 8;
	// begin inline asm
	shfl.sync.down.b32 %r357, %r358, %r364, %r375, %r376;
	// end inline asm
	// begin inline asm
	shfl.sync.down.b32 %r362, %r363, %r364, %r375, %r376;
	// end inline asm
	mov.b64 	%rd189, {%r357, %r362};
	mov.b64 	%fd288, %rd189;
	add.s32 	%r383, %r326, 8;
	setp.gt.s32 	%p178, %r383, %r375;
	setp.lt.f64 	%p179, %fd287, %fd288;
	selp.f64 	%fd289, %fd288, %fd287, %p179;
	selp.f64 	%fd290, %fd287, %fd289, %p178;
	mov.b64 	%rd190, %fd290;
	mov.b64 	{%r368, %r373}, %rd190;
	mov.b32 	%r374, 16;
	// begin inline asm
	shfl.sync.down.b32 %r367, %r368, %r374, %r375, %r376;
	// end inline asm
	// begin inline asm
	shfl.sync.down.b32 %r372, %r373, %r374, %r375, %r376;
	// end inline asm
	mov.b64 	%rd191, {%r367, %r372};
	mov.b64 	%fd291, %rd191;
	add.s32 	%r384, %r326, 16;
	setp.gt.s32 	%p180, %r384, %r375;
	setp.lt.f64 	%p181, %fd290, %fd291;
	selp.f64 	%fd292, %fd291, %fd290, %p181;
	selp.f64 	%fd379, %fd290, %fd292, %p180;
	setp.ne.s32 	%p182, %r326, 0;
	@%p182 bra 	$L__BB8_20;
	shr.u32 	%r385, %r1, 2;
	and.b32  	%r386, %r385, 248;
	mov.u32 	%r387, _ZZN3cub18CUB_300001_SM_10006detail6reduce28DeviceReduceSingleTileKernelINS2_10policy_hubIdyN4cuda3__47maximumIdEEE10Policy1000EPdPfiS8_fdNS5_3std3__410__identityEEEvT0_T1_T2_T3_T4_T6_E12temp_storage;
	add.s32 	%r388, %r387, %r386;
	st.shared.f64 	[%r388+8], %fd379;
$L__BB8_20:
	bar.sync 	0;
	setp.ne.s32 	%p183, %r1, 0;
	@%p183 bra 	$L__BB8_72;
	setp.gt.s32 	%p184, %r68, 32;
	ld.shared.f64 	%fd293, [_ZZN3cub18CUB_300001_SM_10006detail6reduce28DeviceReduceSingleTileKernelINS2_10policy_hubIdyN4cuda3__47maximumIdEEE10Policy1000EPdPfiS8_fdNS5_3std3__410__identityEEEvT0_T1_T2_T3_T4_T6_E12temp_storage+16];
	setp.lt.f64 	%p185, %fd379, %fd293;
	selp.f64 	%fd295, %fd293, %fd379, %p185;
	selp.f64 	%fd296, %fd295, %fd379, %p184;
	setp.gt.s32 	%p186, %r68, 64;
	ld.shared.f64 	%fd298, [_ZZN3cub18CUB_300001_SM_10006detail6reduce28DeviceReduceSingleTileKernelINS2_10policy_hubIdyN4cuda3__47maximumIdEEE10Policy1000EPdPfiS8_fdNS5_3std3__410__identityEEEvT0_T1_T2_T3_T4_T6_E12temp_storage+24];
	setp.lt.f64 	%p187, %fd296, %fd298;
	selp.f64 	%fd300, %fd298, %fd296, %p187;
	selp.f64 	%fd301, %fd300, %fd296, %p186;
	setp.gt.s32 	%p188, %r68, 96;
	ld.shared.f64 	%fd303, [_ZZN3cub18CUB_300001_SM_10006detail6reduce28DeviceReduceSingleTileKernelINS2_10policy_hubIdyN4cuda3__47maximumIdEEE10Policy1000EPdPfiS8_fdNS5_3std3__410__identityEEEvT0_T1_T2_T3_T4_T6_E12temp_storage+32];
	setp.lt.f64 	%p189, %fd301, %fd303;
	selp.f64 	%fd305, %fd303, %fd301, %p189;
	selp.f64 	%fd306, %fd305, %fd301, %p188;
	setp.gt.s32 	%p190, %r68, 128;
	ld.shared.f64 	%fd308, [_ZZN3cub18CUB_300001_SM_10006detail6reduce28DeviceReduceSingleTileKernelINS2_10policy_hubIdyN4cuda3__47maximumIdEEE10Policy1000EPdPfiS8_fdNS5_3std3__410__identityEEEvT0_T1_T2_T3_T4_T6_E12temp_storage+40];
	setp.lt.f64 	%p191, %fd306, %fd308;
	selp.f64 	%fd310, %fd308, %fd306, %p191;
	selp.f64 	%fd311, %fd310, %fd306, %p190;
	setp.gt.s32 	%p192, %r68, 160;
	ld.shared.f64 	%fd313, [_ZZN3cub18CUB_300001_SM_10006detail6reduce28DeviceReduceSingleTileKernelINS2_10policy_hubIdyN4cuda3__47maximumIdEEE10Policy1000EPdPfiS8_fdNS5_3std3__410__identityEEEvT0_T1_T2_T3_T4_T6_E12temp_storage+48];
	setp.lt.f64 	%p193, %fd311, %fd313;
	selp.f64 	%fd315, %fd313, %fd311, %p193;
	selp.f64 	%fd316, %fd315, %fd311, %p192;
	setp.gt.s32 	%p194, %r68, 192;
	ld.shared.f64 	%fd318, [_ZZN3cub18CUB_300001_SM_10006detail6reduce28DeviceReduceSingleTileKernelINS2_10policy_hubIdyN4cuda3__47maximumIdEEE10Policy1000EPdPfiS8_fdNS5_3std3__410__identityEEEvT0_T1_T2_T3_T4_T6_E12temp_storage+56];
	setp.lt.f64 	%p195, %fd316, %fd318;
	selp.f64 	%fd320, %fd318, %fd316, %p195;
	selp.f64 	%fd321, %fd320, %fd316, %p194;
	setp.gt.s32 	%p196, %r68, 224;
	ld.shared.f64 	%fd323, [_ZZN3cub18CUB_300001_SM_10006detail6reduce28DeviceReduceSingleTileKernelINS2_10policy_hubIdyN4cuda3__47maximumIdEEE10Policy1000EPdPfiS8_fdNS5_3std3__410__identityEEEvT0_T1_T2_T3_T4_T6_E12temp_storage+64];
	setp.lt.f64 	%p197, %fd321, %fd323;
	selp.f64 	%fd325, %fd323, %fd321, %p197;
	selp.f64 	%fd379, %fd325, %fd321, %p196;
	bra.uni 	$L__BB8_72;
$L__BB8_22:
	mov.u32 	%r13, %tid.x;
	shl.b32 	%r14, %r13, 2;
	mul.wide.u32 	%rd126, %r14, 8;
	add.s64 	%rd116, %rd15, %rd126;
	// begin inline asm
	ld.global.nc.v2.u64 {%rd114, %rd115}, [%rd116];
	// end inline asm
	add.s64 	%rd119, %rd116, 16;
	// begin inline asm
	ld.global.nc.v2.u64 {%rd117, %rd118}, [%rd119];
	// end inline asm
	mov.b64 	%fd205, %rd114;
	mov.b64 	%fd206, %rd115;
	mov.b64 	%fd207, %rd117;
	mov.b64 	%fd208, %rd118;
	add.s64 	%rd122, %rd116, 8192;
	// begin inline asm
	ld.global.nc.v2.u64 {%rd120, %rd121}, [%rd122];
	// end inline asm
	add.s64 	%rd125, %rd116, 8208;
	// begin inline asm
	ld.global.nc.v2.u64 {%rd123, %rd124}, [%rd125];
	// end inline asm
	mov.b64 	%fd209, %rd120;
	mov.b64 	%fd210, %rd121;
	mov.b64 	%fd211, %rd123;
	mov.b64 	%fd212, %rd124;
	setp.lt.f64 	%p111, %fd205, %fd206;
	selp.f64 	%fd213, %fd206, %fd205, %p111;
	setp.lt.f64 	%p112, %fd213, %fd207;
	selp.f64 	%fd214, %fd207, %fd213, %p112;
	setp.lt.f64 	%p113, %fd214, %fd208;
	selp.f64 	%fd215, %fd208, %fd214, %p113;
	setp.lt.f64 	%p114, %fd215, %fd209;
	selp.f64 	%fd216, %fd209, %fd215, %p114;
	setp.lt.f64 	%p115, %fd216, %fd210;
	selp.f64 	%fd217, %fd210, %fd216, %p115;
	setp.lt.f64 	%p116, %fd217, %fd211;
	selp.f64 	%fd218, %fd211, %fd217, %p116;
	setp.lt.f64 	%p117, %fd218, %fd212;
	selp.f64 	%fd365, %fd212, %fd218, %p117;
	setp.lt.u32 	%p118, %r68, 4096;
	mov.b32 	%r452, 2048;
	@%p118 bra 	$L__BB8_26;
	add.s32 	%r15, %r68, -2048;
	mov.b32 	%r452, 2048;
$L__BB8_24:
	add.s32 	%r258, %r452, %r14;
	mul.wide.u32 	%rd139, %r258, 8;
	add.s64 	%rd129, %rd15, %rd139;
	// begin inline asm
	ld.global.nc.v2.u64 {%rd127, %rd128}, [%rd129];
	// end inline asm
	add.s64 	%rd132, %rd129, 16;
	// begin inline asm
	ld.global.nc.v2.u64 {%rd130, %rd131}, [%rd132];
	// end inline asm
	mov.b64 	%fd219, %rd127;
	mov.b64 	%fd220, %rd128;
	mov.b64 	%fd221, %rd130;
	mov.b64 	%fd222, %rd131;
	add.s64 	%rd135, %rd129, 8192;
	// begin inline asm
	ld.global.nc.v2.u64 {%rd133, %rd134}, [%rd135];
	// end inline asm
	add.s64 	%rd138, %rd129, 8208;
	// begin inline asm
	ld.global.nc.v2.u64 {%rd136, %rd137}, [%rd138];
	// end inline asm
	mov.b64 	%fd223, %rd133;
	mov.b64 	%fd224, %rd134;
	mov.b64 	%fd225, %rd136;
	mov.b64 	%fd226, %rd137;
	setp.lt.f64 	%p119, %fd365, %fd219;
	selp.f64 	%fd227, %fd219, %fd365, %p119;
	setp.lt.f64 	%p120, %fd227, %fd220;
	selp.f64 	%fd228, %fd220, %fd227, %p120;
	setp.lt.f64 	%p121, %fd228, %fd221;
	selp.f64 	%fd229, %fd221, %fd228, %p121;
	setp.lt.f64 	%p122, %fd229, %fd222;
	selp.f64 	%fd230, %fd222, %fd229, %p122;
	setp.lt.f64 	%p123, %fd230, %fd223;
	selp.f64 	%fd231, %fd223, %fd230, %p123;
	setp.lt.f64 	%p124, %fd231, %fd224;
	selp.f64 	%fd232, %fd224, %fd231, %p124;
	setp.lt.f64 	%p125, %fd232, %fd225;
	selp.f64 	%fd233, %fd225, %fd232, %p125;
	setp.lt.f64 	%p126, %fd233, %fd226;
	selp.f64 	%fd365, %fd226, %fd233, %p126;
	sub.s32 	%r259, %r68, %r452;
	setp.lt.s32 	%p127, %r259, 2048;
	@%p127 bra 	$L__BB8_34;
	add.s32 	%r452, %r452, 2048;
	setp.le.s32 	%p128, %r452, %r15;
	@%p128 bra 	$L__BB8_24;
$L__BB8_26:
	setp.le.s32 	%p129, %r68, %r452;
	@%p129 bra 	$L__BB8_34;
	sub.s32 	%r19, %r68, %r452;
	setp.ge.s32 	%p130, %r13, %r19;
	@%p130 bra 	$L__BB8_34;
	not.b32 	%r260, %r13;
	add.s32 	%r261, %r68, %r260;
	sub.s32 	%r20, %r261, %r452;
	and.b32  	%r262, %r20, 768;
	setp.eq.s32 	%p131, %r262, 768;
	mov.u32 	%r456, %r13;
	@%p131 bra 	$L__BB8_31;
	add.s32 	%r454, %r13, %r452;
	shr.u32 	%r263, %r20, 8;
	add.s32 	%r264, %r263, 1;
	and.b32  	%r265, %r264, 3;
	neg.s32 	%r453, %r265;
	mov.u32 	%r456, %r13;
$L__BB8_30:
	.pragma "nounroll";
	mul.wide.u32 	%rd142, %r454, 8;
	add.s64 	%rd141, %rd15, %rd142;
	// begin inline asm
	ld.global.nc.u64 %rd140, [%rd141];
	// end inline asm
	mov.b64 	%fd235, %rd140;
	setp.lt.f64 	%p132, %fd365, %fd235;
	selp.f64 	%fd365, %fd235, %fd365, %p132;
	add.s32 	%r456, %r456, 256;
	add.s32 	%r454, %r454, 256;
	add.s32 	%r453, %r453, 1;
	setp.ne.s32 	%p133, %r453, 0;
	@%p133 bra 	$L__BB8_30;
$L__BB8_31:
	setp.lt.u32 	%p134, %r20, 768;
	@%p134 bra 	$L__BB8_34;
	cvt.u64.u32 	%rd143, %r456;
	cvt.u64.u32 	%rd144, %r452;
	add.s64 	%rd145, %rd143, %rd144;
	shl.b64 	%rd146, %rd145, 3;
	add.s64 	%rd147, %rd146, %rd15;
	add.s64 	%rd203, %rd147, 4096;
	add.s32 	%r457, %r456, %r452;
$L__BB8_33:
	mul.wide.u32 	%rd156, %r457, 8;
	add.s64 	%rd149, %rd15, %rd156;
	// begin inline asm
	ld.global.nc.u64 %rd148, [%rd149];
	// end inline asm
	mov.b64 	%fd236, %rd148;
	setp.lt.f64 	%p135, %fd365, %fd236;
	selp.f64 	%fd237, %fd236, %fd365, %p135;
	add.s64 	%rd151, %rd203, -2048;
	// begin inline asm
	ld.global.nc.u64 %rd150, [%rd151];
	// end inline asm
	mov.b64 	%fd238, %rd150;
	setp.lt.f64 	%p136, %fd237, %fd238;
	selp.f64 	%fd239, %fd238, %fd237, %p136;
	// begin inline asm
	ld.global.nc.u64 %rd152, [%rd203];
	// end inline asm
	mov.b64 	%fd240, %rd152;
	setp.lt.f64 	%p137, %fd239, %fd240;
	selp.f64 	%fd241, %fd240, %fd239, %p137;
	add.s64 	%rd155, %rd203, 2048;
	// begin inline asm
	ld.global.nc.u64 %rd154, [%rd155];
	// end inline asm
	mov.b64 	%fd242, %rd154;
	setp.lt.f64 	%p138, %fd241, %fd242;
	selp.f64 	%fd365, %fd242, %fd241, %p138;
	add.s32 	%r456, %r456, 1024;
	add.s64 	%rd203, %rd203, 8192;
	add.s32 	%r457, %r457, 1024;
	setp.lt.s32 	%p139, %r456, %r19;
	@%p139 bra 	$L__BB8_33;
$L__BB8_34:
	// begin inline asm
	mov.u32 %r266, %laneid;
	// end inline asm
	mov.b64 	%rd157, %fd365;
	mov.b64 	{%r268, %r273}, %rd157;
	mov.b32 	%r274, 1;
	mov.b32 	%r315, 31;
	mov.b32 	%r316, -1;
	// begin inline asm
	shfl.sync.down.b32 %r267, %r268, %r274, %r315, %r316;
	// end inline asm
	// begin inline asm
	shfl.sync.down.b32 %r272, %r273, %r274, %r315, %r316;
	// end inline asm
	mov.b64 	%rd158, {%r267, %r272};
	mov.b64 	%fd243, %rd158;
	setp.gt.s32 	%p140, %r266, 30;
	setp.lt.f64 	%p141, %fd365, %fd243;
	selp.f64 	%fd244, %fd243, %fd365, %p141;
	selp.f64 	%fd245, %fd365, %fd244, %p140;
	mov.b64 	%rd159, %fd245;
	mov.b64 	{%r278, %r283}, %rd159;
	mov.b32 	%r284, 2;
	// begin inline asm
	shfl.sync.down.b32 %r277, %r278, %r284, %r315, %r316;
	// end inline asm
	// begin inline asm
	shfl.sync.down.b32 %r282, %r283, %r284, %r315, %r316;
	// end inline asm
	mov.b64 	%rd160, {%r277, %r282};
	mov.b64 	%fd246, %rd160;
	setp.gt.s32 	%p142, %r266, 29;
	setp.lt.f64 	%p143, %fd245, %fd246;
	selp.f64 	%fd247, %fd246, %fd245, %p143;
	selp.f64 	%fd248, %fd245, %fd247, %p142;
	mov.b64 	%rd161, %fd248;
	mov.b64 	{%r288, %r293}, %rd161;
	mov.b32 	%r294, 4;
	// begin inline asm
	shfl.sync.down.b32 %r287, %r288, %r294, %r315, %r316;
	// end inline asm
	// begin inline asm
	shfl.sync.down.b32 %r292, %r293, %r294, %r315, %r316;
	// end inline asm
	mov.b64 	%rd162, {%r287, %r292};
	mov.b64 	%fd249, %rd162;
	setp.gt.s32 	%p144, %r266, 27;
	setp.lt.f64 	%p145, %fd248, %fd249;
	selp.f64 	%fd250, %fd249, %fd248, %p145;
	selp.f64 	%fd251, %fd248, %fd250, %p144;
	mov.b64 	%rd163, %fd251;
	mov.b64 	{%r298, %r303}, %rd163;
	mov.b32 	%r304, 8;
	// begin inline asm
	shfl.sync.down.b32 %r297, %r298, %r304, %r315, %r316;
	// end inline asm
	// begin inline asm
	shfl.sync.down.b32 %r302, %r303, %r304, %r315, %r316;
	// end inline asm
	mov.b64 	%rd164, {%r297, %r302};
	mov.b64 	%fd252, %rd164;
	setp.gt.s32 	%p146, %r266, 23;
	setp.lt.f64 	%p147, %fd251, %fd252;
	selp.f64 	%fd253, %fd252, %fd251, %p147;
	selp.f64 	%fd254, %fd251, %fd253, %p146;
	mov.b64 	%rd165, %fd254;
	mov.b64 	{%r308, %r313}, %rd165;
	mov.b32 	%r314, 16;
	// begin inline asm
	shfl.sync.down.b32 %r307, %r308, %r314, %r315, %r316;
	// end inline asm
	// begin inline asm
	shfl.sync.down.b32 %r312, %r313, %r314, %r315, %r316;
	// end inline asm
	mov.b64 	%rd166, {%r307, %r312};
	mov.b64 	%fd255, %rd166;
	setp.gt.s32 	%p148, %r266, 15;
	setp.lt.f64 	%p149, %fd254, %fd255;
	selp.f64 	%fd26, %fd255, %fd254, %p149;
	selp.f64 	%fd379, %fd254, %fd26, %p148;
	setp.ne.s32 	%p150, %r266, 0;
	@%p150 bra 	$L__BB8_36;
	shr.u32 	%r317, %r13, 2;
	and.b32  	%r318, %r317, 248;
	mov.u32 	%r319, _ZZN3cub18CUB_300001_SM_10006detail6reduce28DeviceReduceSingleTileKernelINS2_10policy_hubIdyN4cuda3__47maximumIdEEE10Policy1000EPdPfiS8_fdNS5_3std3__410__identityEEEvT0_T1_T2_T3_T4_T6_E12temp_storage;
	add.s32 	%r320, %r319, %r318;
	st.shared.f64 	[%r320+8], %fd26;
$L__BB8_36:
	bar.sync 	0;
	setp.ne.s32 	%p151, %r13, 0;
	@%p151 bra 	$L__BB8_72;
	ld.shared.f64 	%fd256, [_ZZN3cub18CUB_300001_SM_10006detail6reduce28DeviceReduceSingleTileKernelINS2_10policy_hubIdyN4cuda3__47maximumIdEEE10Policy1000EPdPfiS8_fdNS5_3std3__410__identityEEEvT0_T1_T2_T3_T4_T6_E12temp_storage+16];
	setp.lt.f64 	%p152, %fd379, %fd256;
	selp.f64 	%fd257, %fd256, %fd379, %p152;
	ld.shared.f64 	%fd258, [_ZZN3cub18CUB_300001_SM_10006detail6reduce28DeviceReduceSingleTileKernelINS2_10policy_hubIdyN4cuda3__47maximumIdEEE10Policy1000EPdPfiS8_fdNS5_3std3__410__identityEEEvT0_T1_T2_T3_T4_T6_E12temp_storage+24];
	setp.lt.f64 	%p153, %fd257, %fd258;
	selp.f64 	%fd259, %fd258, %fd257, %p153;
	ld.shared.f64 	%fd260, [_ZZN3cub18CUB_300001_SM_10006detail6reduce28DeviceReduceSingleTileKernelINS2_10policy_hubIdyN4cuda3__47maximumIdEEE10Policy1000EPdPfiS8_fdNS5_3std3__410__identityEEEvT0_T1_T2_T3_T4_T6_E12temp_storage+32];
	setp.lt.f64 	%p154, %fd259, %fd260;
	selp.f64 	%fd261, %fd260, %fd259, %p154;
	ld.shared.f64 	%fd262, [_ZZN3cub18CUB_300001_SM_10006detail6reduce28DeviceReduceSingleTileKernelINS2_10policy_hubIdyN4cuda3__47maximumIdEEE10Policy1000EPdPfiS8_fdNS5_3std3__410__identityEEEvT0_T1_T2_T3_T4_T6_E12temp_storage+40];
	setp.lt.f64 	%p155, %fd261, %fd262;
	selp.f64 	%fd263, %fd262, %fd261, %p155;
	ld.shared.f64 	%fd264, [_ZZN3cub18CUB_300001_SM_10006detail6reduce28DeviceReduceSingleTileKernelINS2_10policy_hubIdyN4cuda3__47maximumIdEEE10Policy1000EPdPfiS8_fdNS5_3std3__410__identityEEEvT0_T1_T2_T3_T4_T6_E12temp_storage+48];
	setp.lt.f64 	%p156, %fd263, %fd264;
	selp.f64 	%fd265, %fd264, %fd263, %p156;
	ld.shared.f64 	%fd266, [_ZZN3cub18CUB_300001_SM_10006detail6reduce28DeviceReduceSingleTileKernelINS2_10policy_hubIdyN4cuda3__47maximumIdEEE10Policy1000EPdPfiS8_fdNS5_3std3__410__identityEEEvT0_T1_T2_T3_T4_T6_E12temp_storage+56];
	setp.lt.f64 	%p157, %fd265, %fd266;
	selp.f64 	%fd267, %fd266, %fd265, %p157;
	ld.shared.f64 	%fd268, [_ZZN3cub18CUB_300001_SM_10006detail6reduce28DeviceReduceSingleTileKernelINS2_10policy_hubIdyN4cuda3__47maximumIdEEE10Policy1000EPdPfiS8_fdNS5_3std3__410__identityEEEvT0_T1_T2_T3_T4_T6_E12temp_storage+64];
	setp.lt.f64 	%p158, %fd267, %fd268;
	selp.f64 	%fd379, %fd268, %fd267, %p158;
	bra.uni 	$L__BB8_72;
$L__BB8_38:
	setp.gt.s32 	%p3, %r68, 2047;
	@%p3 bra 	$L__BB8_56;
	mov.u32 	%r35, %tid.x;
	setp.ge.s32 	%p52, %r35, %r68;
	mov.f64 	%fd371, 0d0000000000000000;
	mov.u32 	%r462, %r35;
	@%p52 bra 	$L__BB8_41;
	mul.wide.u32 	%rd81, %r35, 8;
	add.s64 	%rd80, %rd15, %rd81;
	// begin inline asm
	ld.global.nc.u64 %rd79, [%rd80];
	// end inline asm
	mov.b64 	%fd371, %rd79;
	add.s32 	%r462, %r35, 256;
$L__BB8_41:
	setp.ge.s32 	%p53, %r462, %r68;
	@%p53 bra 	$L__BB8_47;
	not.b32 	%r133, %r462;
	add.s32 	%r38, %r68, %r133;
	and.b32  	%r134, %r38, 768;
	setp.eq.s32 	%p54, %r134, 768;
	@%p54 bra 	$L__BB8_45;
	mul.wide.u32 	%rd82, %r462, 8;
	add.s64 	%rd204, %rd15, %rd82;
	shr.u32 	%r135, %r38, 8;
	add.s32 	%r136, %r135, 1;
	and.b32  	%r137, %r136, 3;
	neg.s32 	%r460, %r137;
$L__BB8_44:
	.pragma "nounroll";
	// begin inline asm
	ld.global.nc.u64 %rd83, [%rd204];
	// end inline asm
	mov.b64 	%fd124, %rd83;
	setp.lt.f64 	%p55, %fd371, %fd124;
	selp.f64 	%fd371, %fd124, %fd371, %p55;
	add.s32 	%r462, %r462, 256;
	add.s64 	%rd204, %rd204, 2048;
	add.s32 	%r460, %r460, 1;
	setp.ne.s32 	%p56, %r460, 0;
	@%p56 bra 	$L__BB8_44;
$L__BB8_45:
	setp.lt.u32 	%p57, %r38, 768;
	@%p57 bra 	$L__BB8_47;
$L__BB8_46:
	mul.wide.s32 	%rd93, %r462, 8;
	add.s64 	%rd86, %rd15, %rd93;
	// begin inline asm
	ld.global.nc.u64 %rd85, [%rd86];
	// end inline asm
	mov.b64 	%fd125, %rd85;
	setp.lt.f64 	%p58, %fd371, %fd125;
	selp.f64 	%fd126, %fd125, %fd371, %p58;
	add.s64 	%rd88, %rd86, 2048;
	// begin inline asm
	ld.global.nc.u64 %rd87, [%rd88];
	// end inline asm
	mov.b64 	%fd127, %rd87;
	setp.lt.f64 	%p59, %fd126, %fd127;
	selp.f64 	%fd128, %fd127, %fd126, %p59;
	add.s64 	%rd90, %rd86, 4096;
	// begin inline asm
	ld.global.nc.u64 %rd89, [%rd90];
	// end inline asm
	mov.b64 	%fd129, %rd89;
	setp.lt.f64 	%p60, %fd128, %fd129;
	selp.f64 	%fd130, %fd129, %fd128, %p60;
	add.s64 	%rd92, %rd86, 6144;
	// begin inline asm
	ld.global.nc.u64 %rd91, [%rd92];
	// end inline asm
	mov.b64 	%fd131, %rd91;
	setp.lt.f64 	%p61, %fd130, %fd131;
	selp.f64 	%fd371, %fd131, %fd130, %p61;
	add.s32 	%r462, %r462, 1024;
	setp.lt.s32 	%p62, %r462, %r68;
	@%p62 bra 	$L__BB8_46;
$L__BB8_47:
	setp.lt.s32 	%p63, %r68, 256;
	@%p63 bra 	$L__BB8_52;
	// begin inline asm
	mov.u32 %r201, %laneid;
	// end inline asm
	mov.b64 	%rd104, %fd371;
	mov.b64 	{%r203, %r208}, %rd104;
	mov.b32 	%r209, 1;
	mov.b32 	%r250, 31;
	mov.b32 	%r251, -1;
	// begin inline asm
	shfl.sync.down.b32 %r202, %r203, %r209, %r250, %r251;
	// end inline asm
	// begin inline asm
	shfl.sync.down.b32 %r207, %r208, %r209, %r250, %r251;
	// end inline asm
	mov.b64 	%rd105, {%r202, %r207};
	mov.b64 	%fd179, %rd105;
	setp.gt.s32 	%p91, %r201, 30;
	setp.lt.f64 	%p92, %fd371, %fd179;
	selp.f64 	%fd180, %fd179, %fd371, %p92;
	selp.f64 	%fd181, %fd371, %fd180, %p91;
	mov.b64 	%rd106, %fd181;
	mov.b64 	{%r213, %r218}, %rd106;
	mov.b32 	%r219, 2;
	// begin inline asm
	shfl.sync.down.b32 %r212, %r213, %r219, %r250, %r251;
	// end inline asm
	// begin inline asm
	shfl.sync.down.b32 %r217, %r218, %r219, %r250, %r251;
	// end inline asm
	mov.b64 	%rd107, {%r212, %r217};
	mov.b64 	%fd182, %rd107;
	setp.gt.s32 	%p93, %r201, 29;
	setp.lt.f64 	%p94, %fd181, %fd182;
	selp.f64 	%fd183, %fd182, %fd181, %p94;
	selp.f64 	%fd184, %fd181, %fd183, %p93;
	mov.b64 	%rd108, %fd184;
	mov.b64 	{%r223, %r228}, %rd108;
	mov.b32 	%r229, 4;
	// begin inline asm
	shfl.sync.down.b32 %r222, %r223, %r229, %r250, %r251;
	// end inline asm
	// begin inline asm
	shfl.sync.down.b32 %r227, %r228, %r229, %r250, %r251;
	// end inline asm
	mov.b64 	%rd109, {%r222, %r227};
	mov.b64 	%fd185, %rd109;
	setp.gt.s32 	%p95, %r201, 27;
	setp.lt.f64 	%p96, %fd184, %fd185;
	selp.f64 	%fd186, %fd185, %fd184, %p96;
	selp.f64 	%fd187, %fd184, %fd186, %p95;
	mov.b64 	%rd110, %fd187;
	mov.b64 	{%r233, %r238}, %rd110;
	mov.b32 	%r239, 8;
	// begin inline asm
	shfl.sync.down.b32 %r232, %r233, %r239, %r250, %r251;
	// end inline asm
	// begin inline asm
	shfl.sync.down.b32 %r237, %r238, %r239, %r250, %r251;
	// end inline asm
	mov.b64 	%rd111, {%r232, %r237};
	mov.b64 	%fd188, %rd111;
	setp.gt.s32 	%p97, %r201, 23;
	setp.lt.f64 	%p98, %fd187, %fd188;
	selp.f64 	%fd189, %fd188, %fd187, %p98;
	selp.f64 	%fd190, %fd187, %fd189, %p97;
	mov.b64 	%rd112, %fd190;
	mov.b64 	{%r243, %r248}, %rd112;
	mov.b32 	%r249, 16;
	// begin inline asm
	shfl.sync.down.b32 %r242, %r243, %r249, %r250, %r251;
	// end inline asm
	// begin inline asm
	shfl.sync.down.b32 %r247, %r248, %r249, %r250, %r251;
	// end inline asm
	mov.b64 	%rd113, {%r242, %r247};
	mov.b64 	%fd191, %rd113;
	setp.gt.s32 	%p99, %r201, 15;
	setp.lt.f64 	%p100, %fd190, %fd191;
	selp.f64 	%fd38, %fd191, %fd190, %p100;
	selp.f64 	%fd379, %fd190, %fd38, %p99;
	setp.ne.s32 	%p101, %r201, 0;
	@%p101 bra 	$L__BB8_50;
	shr.u32 	%r252, %r35, 2;
	and.b32  	%r253, %r252, 248;
	mov.u32 	%r254, _ZZN3cub18CUB_300001_SM_10006detail6reduce28DeviceReduceSingleTileKernelINS2_10policy_hubIdyN4cuda3__47maximumIdEEE10Policy1000EPdPfiS8_fdNS5_3std3__410__identityEEEvT0_T1_T2_T3_T4_T6_E12temp_storage;
	add.s32 	%r255, %r254, %r253;
	st.shared.f64 	[%r255+8], %fd38;
$L__BB8_50:
	bar.sync 	0;
	setp.ne.s32 	%p102, %r35, 0;
	@%p102 bra 	$L__BB8_72;
	ld.shared.f64 	%fd192, [_ZZN3cub18CUB_300001_SM_10006detail6reduce28DeviceReduceSingleTileKernelINS2_10policy_hubIdyN4cuda3__47maximumIdEEE10Policy1000EPdPfiS8_fdNS5_3std3__410__identityEEEvT0_T1_T2_T3_T4_T6_E12temp_storage+16];
	setp.lt.f64 	%p103, %fd379, %fd192;
	selp.f64 	%fd193, %fd192, %fd379, %p103;
	ld.shared.f64 	%fd194, [_ZZN3cub18CUB_300001_SM_10006detail6reduce28DeviceReduceSingleTileKernelINS2_10policy_hubIdyN4cuda3__47maximumIdEEE10Policy1000EPdPfiS8_fdNS5_3std3__410__identityEEEvT0_T1_T2_T3_T4_T6_E12temp_storage+24];
	setp.lt.f64 	%p104, %fd193, %fd194;
	selp.f64 	%fd195, %fd194, %fd193, %p104;
	ld.shared.f64 	%fd196, [_ZZN3cub18CUB_300001_SM_10006detail6reduce28DeviceReduceSingleTileKernelINS2_10policy_hubIdyN4cuda3__47maximumIdEEE10Policy1000EPdPfiS8_fdNS5_3std3__410__identityEEEvT0_T1_T2_T3_T4_T6_E12temp_storage+32];
	setp.lt.f64 	%p105, %fd195, %fd196;
	selp.f64 	%fd197, %fd196, %fd195, %p105;
	ld.shared.f64 	%fd198, [_ZZN3cub18CUB_300001_SM_10006detail6reduce28DeviceReduceSingleTileKernelINS2_10policy_hubIdyN4cuda3__47maximumIdEEE10Policy1000EPdPfiS8_fdNS5_3std3__410__identityEEEvT0_T1_T2_T3_T4_T6_E12temp_storage+40];
	setp.lt.f64 	%p106, %fd197, %fd198;
	selp.f64 	%fd199, %fd198, %fd197, %p106;
	ld.shared.f64 	%fd200, [_ZZN3cub18CUB_300001_SM_10006detail6reduce28DeviceReduceSingleTileKernelINS2_10policy_hubIdyN4cuda3__47maximumIdEEE10Policy1000EPdPfiS8_fdNS5_3std3__410__identityEEEvT0_T1_T2_T3_T4_T6_E12temp_storage+48];
	setp.lt.f64 	%p107, %fd199, %fd200;
	selp.f64 	%fd201, %fd200, %fd199, %p107;
	ld.shared.f64 	%fd202, [_ZZN3cub18CUB_300001_SM_10006detail6reduce28DeviceReduceSingleTileKernelINS2_10policy_hubIdyN4cuda3__47maximumIdEEE10Policy1000EPdPfiS8_fdNS5_3std3__410__identityEEEvT0_T1_T2_T3_T4_T6_E12temp_storage+56];
	setp.lt.f64 	%p108, %fd201, %fd202;
	selp.f64 	%fd203, %fd202, %fd201, %p108;
	ld.shared.f64 	%fd204, [_ZZN3cub18CUB_300001_SM_10006detail6reduce28DeviceReduceSingleTileKernelINS2_10policy_hubIdyN4cuda3__47maximumIdEEE10Policy1000EPdPfiS8_fdNS5_3std3__410__identityEEEvT0_T1_T2_T3_T4_T6_E12temp_storage+64];
	setp.lt.f64 	%p109, %fd203, %fd204;
	selp.f64 	%fd379, %fd204, %fd203, %p109;
	bra.uni 	$L__BB8_72;
$L__BB8_52:
	// begin inline asm
	mov.u32 %r138, %laneid;
	// end inline asm
	and.b32  	%r189, %r35, 992;
	add.s32 	%r190, %r189, 32;
	setp.gt.s32 	%p64, %r190, %r68;
	not.b32 	%r191, %r189;
	add.s32 	%r192, %r68, %r191;
	selp.b32 	%r187, %r192, 31, %p64;
	mov.b64 	%rd94, %fd371;
	mov.b64 	{%r140, %r145}, %rd94;
	mov.b32 	%r146, 1;
	mov.b32 	%r188, -1;
	// begin inline asm
	shfl.sync.down.b32 %r139, %r140, %r146, %r187, %r188;
	// end inline asm
	// begin inline asm
	shfl.sync.down.b32 %r144, %r145, %r146, %r187, %r188;
	// end inline asm
	mov.b64 	%rd95, {%r139, %r144};
	mov.b64 	%fd132, %rd95;
	setp.lt.s32 	%p65, %r138, %r187;
	setp.lt.f64 	%p66, %fd371, %fd132;
	selp.f64 	%fd133, %fd132, %fd371, %p66;
	selp.f64 	%fd134, %fd133, %fd371, %p65;
	mov.b64 	%rd96, %fd134;
	mov.b64 	{%r150, %r155}, %rd96;
	mov.b32 	%r156, 2;
	// begin inline asm
	shfl.sync.down.b32 %r149, %r150, %r156, %r187, %r188;
	// end inline asm
	// begin inline asm
	shfl.sync.down.b32 %r154, %r155, %r156, %r187, %r188;
	// end inline asm
	mov.b64 	%rd97, {%r149, %r154};
	mov.b64 	%fd135, %rd97;
	add.s32 	%r193, %r138, 2;
	setp.gt.s32 	%p67, %r193, %r187;
	setp.lt.f64 	%p68, %fd134, %fd135;
	selp.f64 	%fd136, %fd135, %fd134, %p68;
	selp.f64 	%fd137, %fd134, %fd136, %p67;
	mov.b64 	%rd98, %fd137;
	mov.b64 	{%r160, %r165}, %rd98;
	mov.b32 	%r166, 4;
	// begin inline asm
	shfl.sync.down.b32 %r159, %r160, %r166, %r187, %r188;
	// end inline asm
	// begin inline asm
	shfl.sync.down.b32 %r164, %r165, %r166, %r187, %r188;
	// end inline asm
	mov.b64 	%rd99, {%r159, %r164};
	mov.b64 	%fd138, %rd99;
	add.s32 	%r194, %r138, 4;
	setp.gt.s32 	%p69, %r194, %r187;
	setp.lt.f64 	%p70, %fd137, %fd138;
	selp.f64 	%fd139, %fd138, %fd137, %p70;
	selp.f64 	%fd140, %fd137, %fd139, %p69;
	mov.b64 	%rd100, %fd140;
	mov.b64 	{%r170, %r175}, %rd100;
	mov.b32 	%r176, 8;
	// begin inline asm
	shfl.sync.down.b32 %r169, %r170, %r176, %r187, %r188;
	// end inline asm
	// begin inline asm
	shfl.sync.down.b32 %r174, %r175, %r176, %r187, %r188;
	// end inline asm
	mov.b64 	%rd101, {%r169, %r174};
	mov.b64 	%fd141, %rd101;
	add.s32 	%r195, %r138, 8;
	setp.gt.s32 	%p71, %r195, %r187;
	setp.lt.f64 	%p72, %fd140, %fd141;
	selp.f64 	%fd142, %fd141, %fd140, %p72;
	selp.f64 	%fd143, %fd140, %fd142, %p71;
	mov.b64 	%rd102, %fd143;
	mov.b64 	{%r180, %r185}, %rd102;
	mov.b32 	%r186, 16;
	// begin inline asm
	shfl.sync.down.b32 %r179, %r180, %r186, %r187, %r188;
	// end inline asm
	// begin inline asm
	shfl.sync.down.b32 %r184, %r185, %r186, %r187, %r188;
	// end inline asm
	mov.b64 	%rd103, {%r179, %r184};
	mov.b64 	%fd144, %rd103;
	add.s32 	%r196, %r138, 16;
	setp.gt.s32 	%p73, %r196, %r187;
	setp.lt.f64 	%p74, %fd143, %fd144;
	selp.f64 	%fd145, %fd144, %fd143, %p74;
	selp.f64 	%fd379, %fd143, %fd145, %p73;
	setp.ne.s32 	%p75, %r138, 0;
	@%p75 bra 	$L__BB8_54;
	shr.u32 	%r197, %r35, 2;
	and.b32  	%r198, %r197, 248;
	mov.u32 	%r199, _ZZN3cub18CUB_300001_SM_10006detail6reduce28DeviceReduceSingleTileKernelINS2_10policy_hubIdyN4cuda3__47maximumIdEEE10Policy1000EPdPfiS8_fdNS5_3std3__410__identityEEEvT0_T1_T2_T3_T4_T6_E12temp_storage;
	add.s32 	%r200, %r199, %r198;
	st.shared.f64 	[%r200+8], %fd379;
$L__BB8_54:
	bar.sync 	0;
	setp.ne.s32 	%p76, %r35, 0;
	@%p76 bra 	$L__BB8_72;
	setp.gt.s32 	%p77, %r68, 32;
	ld.shared.f64 	%fd146, [_ZZN3cub18CUB_300001_SM_10006detail6reduce28DeviceReduceSingleTileKernelINS2_10policy_hubIdyN4cuda3__47maximumIdEEE10Policy1000EPdPfiS8_fdNS5_3std3__410__identityEEEvT0_T1_T2_T3_T4_T6_E12temp_storage+16];
	setp.lt.f64 	%p78, %fd379, %fd146;
	selp.f64 	%fd148, %fd146, %fd379, %p78;
	selp.f64 	%fd149, %fd148, %fd379, %p77;
	setp.gt.s32 	%p79, %r68, 64;
	ld.shared.f64 	%fd151, [_ZZN3cub18CUB_300001_SM_10006detail6reduce28DeviceReduceSingleTileKernelINS2_10policy_hubIdyN4cuda3__47maximumIdEEE10Policy1000EPdPfiS8_fdNS5_3std3__410__identityEEEvT0_T1_T2_T3_T4_T6_E12temp_storage+24];
	setp.lt.f64 	%p80, %fd149, %fd151;
	selp.f64 	%fd153, %fd151, %fd149, %p80;
	selp.f64 	%fd154, %fd153, %fd149, %p79;
	setp.gt.s32 	%p81, %r68, 96;
	ld.shared.f64 	%fd156, [_ZZN3cub18CUB_300001_SM_10006detail6reduce28DeviceReduceSingleTileKernelINS2_10policy_hubIdyN4cuda3__47maximumIdEEE10Policy1000EPdPfiS8_fdNS5_3std3__410__identityEEEvT0_T1_T2_T3_T4_T6_E12temp_storage+32];
	setp.lt.f64 	%p82, %fd154, %fd156;
	selp.f64 	%fd158, %fd156, %fd154, %p82;
	selp.f64 	%fd159, %fd158, %fd154, %p81;
	setp.gt.s32 	%p83, %r68, 128;
	ld.shared.f64 	%fd161, [_ZZN3cub18CUB_300001_SM_10006detail6reduce28DeviceReduceSingleTileKernelINS2_10policy_hubIdyN4cuda3__47maximumIdEEE10Policy1000EPdPfiS8_fdNS5_3std3__410__identityEEEvT0_T1_T2_T3_T4_T6_E12temp_storage+40];
	setp.lt.f64 	%p84, %fd159, %fd161;
	selp.f64 	%fd163, %fd161, %fd159, %p84;
	selp.f64 	%fd164, %fd163, %fd159, %p83;
	setp.gt.s32 	%p85, %r68, 160;
	ld.shared.f64 	%fd166, [_ZZN3cub18CUB_300001_SM_10006detail6reduce28DeviceReduceSingleTileKernelINS2_10policy_hubIdyN4cuda3__47maximumIdEEE10Policy1000EPdPfiS8_fdNS5_3std3__410__identityEEEvT0_T1_T2_T3_T4_T6_E12temp_storage+48];
	setp.lt.f64 	%p86, %fd164, %fd166;
	selp.f64 	%fd168, %fd166, %fd164, %p86;
	selp.f64 	%fd169, %fd168, %fd164, %p85;
	setp.gt.s32 	%p87, %r68, 192;
	ld.shared.f64 	%fd171, [_ZZN3cub18CUB_300001_SM_10006detail6reduce28DeviceReduceSingleTileKernelINS2_10policy_hubIdyN4cuda3__47maximumIdEEE10Policy1000EPdPfiS8_fdNS5_3std3__410__identityEEEvT0_T1_T2_T3_T4_T6_E12temp_storage+56];
	setp.lt.f64 	%p88, %fd169, %fd171;
	selp.f64 	%fd173, %fd171, %fd169, %p88;
	selp.f64 	%fd174, %fd173, %fd169, %p87;
	setp.gt.s32 	%p89, %r68, 224;
	ld.shared.f64 	%fd176, [_ZZN3cub18CUB_300001_SM_10006detail6reduce28DeviceReduceSingleTileKernelINS2_10policy_hubIdyN4cuda3__47maximumIdEEE10Policy1000EPdPfiS8_fdNS5_3std3__410__identityEEEvT0_T1_T2_T3_T4_T6_E12temp_storage+64];
	setp.lt.f64 	%p90, %fd174, %fd176;
	selp.f64 	%fd178, %fd176, %fd174, %p90;
	selp.f64 	%fd379, %fd178, %fd174, %p89;
	bra.uni 	$L__BB8_72;
$L__BB8_56:
	mov.u32 	%r47, %tid.x;
	mul.wide.u32 	%rd34, %r47, 8;
	add.s64 	%rd19, %rd15, %rd34;
	// begin inline asm
	ld.global.nc.u64 %rd18, [%rd19];
	// end inline asm
	mov.b64 	%fd58, %rd18;
	add.s64 	%rd21, %rd19, 2048;
	// begin inline asm
	ld.global.nc.u64 %rd20, [%rd21];
	// end inline asm
	mov.b64 	%fd59, %rd20;
	add.s64 	%rd23, %rd19, 4096;
	// begin inline asm
	ld.global.nc.u64 %rd22, [%rd23];
	// end inline asm
	mov.b64 	%fd60, %rd22;
	add.s64 	%rd25, %rd19, 6144;
	// begin inline asm
	ld.global.nc.u64 %rd24, [%rd25];
	// end inline asm
	mov.b64 	%fd61, %rd24;
	add.s64 	%rd27, %rd19, 8192;
	// begin inline asm
	ld.global.nc.u64 %rd26, [%rd27];
	// end inline asm
	mov.b64 	%fd62, %rd26;
	add.s64 	%rd29, %rd19, 10240;
	// begin inline asm
	ld.global.nc.u64 %rd28, [%rd29];
	// end inline asm
	mov.b64 	%fd63, %rd28;
	add.s64 	%rd31, %rd19, 12288;
	// begin inline asm
	ld.global.nc.u64 %rd30, [%rd31];
	// end inline asm
	mov.b64 	%fd64, %rd30;
	add.s64 	%rd33, %rd19, 14336;
	// begin inline asm
	ld.global.nc.u64 %rd32, [%rd33];
	// end inline asm
	mov.b64 	%fd65, %rd32;
	setp.lt.f64 	%p4, %fd58, %fd59;
	selp.f64 	%fd66, %fd59, %fd58, %p4;
	setp.lt.f64 	%p5, %fd66, %fd60;
	selp.f64 	%fd67, %fd60, %fd66, %p5;
	setp.lt.f64 	%p6, %fd67, %fd61;
	selp.f64 	%fd68, %fd61, %fd67, %p6;
	setp.lt.f64 	%p7, %fd68, %fd62;
	selp.f64 	%fd69, %fd62, %fd68, %p7;
	setp.lt.f64 	%p8, %fd69, %fd63;
	selp.f64 	%fd70, %fd63, %fd69, %p8;
	setp.lt.f64 	%p9, %fd70, %fd64;
	selp.f64 	%fd71, %fd64, %fd70, %p9;
	setp.lt.f64 	%p10, %fd71, %fd65;
	selp.f64 	%fd378, %fd65, %fd71, %p10;
	setp.lt.u32 	%p11, %r68, 4096;
	mov.b32 	%r465, 2048;
	@%p11 bra 	$L__BB8_60;
	add.s32 	%r48, %r68, -2048;
	mov.b32 	%r465, 2048;
$L__BB8_58:
	mul.wide.s32 	%rd51, %r465, 8;
	add.s64 	%rd36, %rd19, %rd51;
	// begin inline asm
	ld.global.nc.u64 %rd35, [%rd36];
	// end inline asm
	mov.b64 	%fd72, %rd35;
	add.s64 	%rd38, %rd36, 2048;
	// begin inline asm
	ld.global.nc.u64 %rd37, [%rd38];
	// end inline asm
	mov.b64 	%fd73, %rd37;
	add.s64 	%rd40, %rd36, 4096;
	// begin inline asm
	ld.global.nc.u64 %rd39, [%rd40];
	// end inline asm
	mov.b64 	%fd74, %rd39;
	add.s64 	%rd42, %rd36, 6144;
	// begin inline asm
	ld.global.nc.u64 %rd41, [%rd42];
	// end inline asm
	mov.b64 	%fd75, %rd41;
	add.s64 	%rd44, %rd36, 8192;
	// begin inline asm
	ld.global.nc.u64 %rd43, [%rd44];
	// end inline asm
	mov.b64 	%fd76, %rd43;
	add.s64 	%rd46, %rd36, 10240;
	// begin inline asm
	ld.global.nc.u64 %rd45, [%rd46];
	// end inline asm
	mov.b64 	%fd77, %rd45;
	add.s64 	%rd48, %rd36, 12288;
	// begin inline asm
	ld.global.nc.u64 %rd47, [%rd48];
	// end inline asm
	mov.b64 	%fd78, %rd47;
	add.s64 	%rd50, %rd36, 14336;
	// begin inline asm
	ld.global.nc.u64 %rd49, [%rd50];
	// end inline asm
	mov.b64 	%fd79, %rd49;
	setp.lt.f64 	%p12, %fd378, %fd72;
	selp.f64 	%fd80, %fd72, %fd378, %p12;
	setp.lt.f64 	%p13, %fd80, %fd73;
	selp.f64 	%fd81, %fd73, %fd80, %p13;
	setp.lt.f64 	%p14, %fd81, %fd74;
	selp.f64 	%fd82, %fd74, %fd81, %p14;
	setp.lt.f64 	%p15, %fd82, %fd75;
	selp.f64 	%fd83, %fd75, %fd82, %p15;
	setp.lt.f64 	%p16, %fd83, %fd76;
	selp.f64 	%fd84, %fd76, %fd83, %p16;
	setp.lt.f64 	%p17, %fd84, %fd77;
	selp.f64 	%fd85, %fd77, %fd84, %p17;
	setp.lt.f64 	%p18, %fd85, %fd78;
	selp.f64 	%fd86, %fd78, %fd85, %p18;
	setp.lt.f64 	%p19, %fd86, %fd79;
	selp.f64 	%fd378, %fd79, %fd86, %p19;
	sub.s32 	%r71, %r68, %r465;
	setp.lt.s32 	%p20, %r71, 2048;
	@%p20 bra 	$L__BB8_68;
	add.s32 	%r465, %r465, 2048;
	setp.le.s32 	%p21, %r465, %r48;
	@%p21 bra 	$L__BB8_58;
$L__BB8_60:
	setp.le.s32 	%p22, %r68, %r465;
	@%p22 bra 	$L__BB8_68;
	sub.s32 	%r52, %r68, %r465;
	setp.ge.s32 	%p23, %r47, %r52;
	@%p23 bra 	$L__BB8_68;
	not.b32 	%r72, %r47;
	add.s32 	%r73, %r68, %r72;
	sub.s32 	%r53, %r73, %r465;
	and.b32  	%r74, %r53, 768;
	setp.eq.s32 	%p24, %r74, 768;
	mov.u32 	%r469, %r47;
	@%p24 bra 	$L__BB8_65;
	add.s32 	%r467, %r47, %r465;
	shr.u32 	%r75, %r53, 8;
	add.s32 	%r76, %r75, 1;
	and.b32  	%r77, %r76, 3;
	neg.s32 	%r466, %r77;
	mov.u32 	%r469, %r47;
$L__BB8_64:
	.pragma "nounroll";
	mul.wide.u32 	%rd54, %r467, 8;
	add.s64 	%rd53, %rd15, %rd54;
	// begin inline asm
	ld.global.nc.u64 %rd52, [%rd53];
	// end inline asm
	mov.b64 	%fd88, %rd52;
	setp.lt.f64 	%p25, %fd378, %fd88;
	selp.f64 	%fd378, %fd88, %fd378, %p25;
	add.s32 	%r469, %r469, 256;
	add.s32 	%r467, %r467, 256;
	add.s32 	%r466, %r466, 1;
	setp.ne.s32 	%p26, %r466, 0;
	@%p26 bra 	$L__BB8_64;
$L__BB8_65:
	setp.lt.u32 	%p27, %r53, 768;
	@%p27 bra 	$L__BB8_68;
	cvt.u64.u32 	%rd55, %r469;
	cvt.u64.u32 	%rd56, %r465;
	add.s64 	%rd57, %rd55, %rd56;
	shl.b64 	%rd58, %rd57, 3;
	add.s64 	%rd59, %rd58, %rd15;
	add.s64 	%rd205, %rd59, 4096;
	add.s32 	%r470, %r469, %r465;
$L__BB8_67:
	mul.wide.u32 	%rd68, %r470, 8;
	add.s64 	%rd61, %rd15, %rd68;
	// begin inline asm
	ld.global.nc.u64 %rd60, [%rd61];
	// end inline asm
	mov.b64 	%fd89, %rd60;
	setp.lt.f64 	%p28, %fd378, %fd89;
	selp.f64 	%fd90, %fd89, %fd378, %p28;
	add.s64 	%rd63, %rd205, -2048;
	// begin inline asm
	ld.global.nc.u64 %rd62, [%rd63];
	// end inline asm
	mov.b64 	%fd91, %rd62;
	setp.lt.f64 	%p29, %fd90, %fd91;
	selp.f64 	%fd92, %fd91, %fd90, %p29;
	// begin inline asm
	ld.global.nc.u64 %rd64, [%rd205];
	// end inline asm
	mov.b64 	%fd93, %rd64;
	setp.lt.f64 	%p30, %fd92, %fd93;
	selp.f64 	%fd94, %fd93, %fd92, %p30;
	add.s64 	%rd67, %rd205, 2048;
	// begin inline asm
	ld.global.nc.u64 %rd66, [%rd67];
	// end inline asm
	mov.b64 	%fd95, %rd66;
	setp.lt.f64 	%p31, %fd94, %fd95;
	selp.f64 	%fd378, %fd95, %fd94, %p31;
	add.s32 	%r469, %r469, 1024;
	add.s64 	%rd205, %rd205, 8192;
	add.s32 	%r470, %r470, 1024;
	setp.lt.s32 	%p32, %r469, %r52;
	@%p32 bra 	$L__BB8_67;
$L__BB8_68:
	// begin inline asm
	mov.u32 %r78, %laneid;
	// end inline asm
	mov.b64 	%rd69, %fd378;
	mov.b64 	{%r80, %r85}, %rd69;
	mov.b32 	%r86, 1;
	mov.b32 	%r127, 31;
	mov.b32 	%r128, -1;
	// begin inline asm
	shfl.sync.down.b32 %r79, %r80, %r86, %r127, %r128;
	// end inline asm
	// begin inline asm
	shfl.sync.down.b32 %r84, %r85, %r86, %r127, %r128;
	// end inline asm
	mov.b64 	%rd70, {%r79, %r84};
	mov.b64 	%fd96, %rd70;
	setp.gt.s32 	%p33, %r78, 30;
	setp.lt.f64 	%p34, %fd378, %fd96;
	selp.f64 	%fd97, %fd96, %fd378, %p34;
	selp.f64 	%fd98, %fd378, %fd97, %p33;
	mov.b64 	%rd71, %fd98;
	mov.b64 	{%r90, %r95}, %rd71;
	mov.b32 	%r96, 2;
	// begin inline asm
	shfl.sync.down.b32 %r89, %r90, %r96, %r127, %r128;
	// end inline asm
	// begin inline asm
	shfl.sync.down.b32 %r94, %r95, %r96, %r127, %r128;
	// end inline asm
	mov.b64 	%rd72, {%r89, %r94};
	mov.b64 	%fd99, %rd72;
	setp.gt.s32 	%p35, %r78, 29;
	setp.lt.f64 	%p36, %fd98, %fd99;
	selp.f64 	%fd100, %fd99, %fd98, %p36;
	selp.f64 	%fd101, %fd98, %fd100, %p35;
	mov.b64 	%rd73, %fd101;
	mov.b64 	{%r100, %r105}, %rd73;
	mov.b32 	%r106, 4;
	// begin inline asm
	shfl.sync.down.b32 %r99, %r100, %r106, %r127, %r128;
	// end inline asm
	// begin inline asm
	shfl.sync.down.b32 %r104, %r105, %r106, %r127, %r128;
	// end inline asm
	mov.b64 	%rd74, {%r99, %r104};
	mov.b64 	%fd102, %rd74;
	setp.gt.s32 	%p37, %r78, 27;
	setp.lt.f64 	%p38, %fd101, %fd102;
	selp.f64 	%fd103, %fd102, %fd101, %p38;
	selp.f64 	%fd104, %fd101, %fd103, %p37;
	mov.b64 	%rd75, %fd104;
	mov.b64 	{%r110, %r115}, %rd75;
	mov.b32 	%r116, 8;
	// begin inline asm
	shfl.sync.down.b32 %r109, %r110, %r116, %r127, %r128;
	// end inline asm
	// begin inline asm
	shfl.sync.down.b32 %r114, %r115, %r116, %r127, %r128;
	// end inline asm
	mov.b64 	%rd76, {%r109, %r114};
	mov.b64 	%fd105, %rd76;
	setp.gt.s32 	%p39, %r78, 23;
	setp.lt.f64 	%p40, %fd104, %fd105;
	selp.f64 	%fd106, %fd105, %fd104, %p40;
	selp.f64 	%fd107, %fd104, %fd106, %p39;
	mov.b64 	%rd77, %fd107;
	mov.b64 	{%r120, %r125}, %rd77;
	mov.b32 	%r126, 16;
	// begin inline asm
	shfl.sync.down.b32 %r119, %r120, %r126, %r127, %r128;
	// end inline asm
	// begin inline asm
	shfl.sync.down.b32 %r124, %r125, %r126, %r127, %r128;
	// end inline asm
	mov.b64 	%rd78, {%r119, %r124};
	mov.b64 	%fd108, %rd78;
	setp.gt.s32 	%p41, %r78, 15;
	setp.lt.f64 	%p42, %fd107, %fd108;
	selp.f64 	%fd54, %fd108, %fd107, %p42;
	selp.f64 	%fd379, %fd107, %fd54, %p41;
	setp.ne.s32 	%p43, %r78, 0;
	@%p43 bra 	$L__BB8_70;
	shr.u32 	%r129, %r47, 2;
	and.b32  	%r130, %r129, 248;
	mov.u32 	%r131, _ZZN3cub18CUB_300001_SM_10006detail6reduce28DeviceReduceSingleTileKernelINS2_10policy_hubIdyN4cuda3__47maximumIdEEE10Policy1000EPdPfiS8_fdNS5_3std3__410__identityEEEvT0_T1_T2_T3_T4_T6_E12temp_storage;
	add.s32 	%r132, %r131, %r130;
	st.shared.f64 	[%r132+8], %fd54;
$L__BB8_70:
	bar.sync 	0;
	setp.ne.s32 	%p44, %r47, 0;
	@%p44 bra 	$L__BB8_72;
	ld.shared.f64 	%fd109, [_ZZN3cub18CUB_300001_SM_10006detail6reduce28DeviceReduceSingleTileKernelINS2_10policy_hubIdyN4cuda3__47maximumIdEEE10Policy1000EPdPfiS8_fdNS5_3std3__410__identityEEEvT0_T1_T2_T3_T4_T6_E12temp_storage+16];
	setp.lt.f64 	%p45, %fd379, %fd109;
	selp.f64 	%fd110, %fd109, %fd379, %p45;
	ld.shared.f64 	%fd111, [_ZZN3cub18CUB_300001_SM_10006detail6reduce28DeviceReduceSingleTileKernelINS2_10policy_hubIdyN4cuda3__47maximumIdEEE10Policy1000EPdPfiS8_fdNS5_3std3__410__identityEEEvT0_T1_T2_T3_T4_T6_E12temp_storage+24];
	setp.lt.f64 	%p46, %fd110, %fd111;
	selp.f64 	%fd112, %fd111, %fd110, %p46;
	ld.shared.f64 	%fd113, [_ZZN3cub18CUB_300001_SM_10006detail6reduce28DeviceReduceSingleTileKernelINS2_10policy_hubIdyN4cuda3__47maximumIdEEE10Policy1000EPdPfiS8_fdNS5_3std3__410__identityEEEvT0_T1_T2_T3_T4_T6_E12temp_storage+32];
	setp.lt.f64 	%p47, %fd112, %fd113;
	selp.f64 	%fd114, %fd113, %fd112, %p47;
	ld.shared.f64 	%fd115, [_ZZN3cub18CUB_300001_SM_10006detail6reduce28DeviceReduceSingleTileKernelINS2_10policy_hubIdyN4cuda3__47maximumIdEEE10Policy1000EPdPfiS8_fdNS5_3std3__410__identityEEEvT0_T1_T2_T3_T4_T6_E12temp_storage+40];
	setp.lt.f64 	%p48, %fd114, %fd115;
	selp.f64 	%fd116, %fd115, %fd114, %p48;
	ld.shared.f64 	%fd117, [_ZZN3cub18CUB_300001_SM_10006detail6reduce28DeviceReduceSingleTileKernelINS2_10policy_hubIdyN4cuda3__47maximumIdEEE10Policy1000EPdPfiS8_fdNS5_3std3__410__identityEEEvT0_T1_T2_T3_T4_T6_E12temp_storage+48];
	setp.lt.f64 	%p49, %fd116, %fd117;
	selp.f64 	%fd118, %fd117, %fd116, %p49;
	ld.shared.f64 	%fd119, [_ZZN3cub18CUB_300001_SM_10006detail6reduce28DeviceReduceSingleTileKernelINS2_10policy_hubIdyN4cuda3__47maximumIdEEE10Policy1000EPdPfiS8_fdNS5_3std3__410__identityEEEvT0_T1_T2_T3_T4_T6_E12temp_storage+56];
	setp.lt.f64 	%p50, %fd118, %fd119;
	selp.f64 	%fd120, %fd119, %fd118, %p50;
	ld.shared.f64 	%fd121, [_ZZN3cub18CUB_300001_SM_10006detail6reduce28DeviceReduceSingleTileKernelINS2_10policy_hubIdyN4cuda3__47maximumIdEEE10Policy1000EPdPfiS8_fdNS5_3std3__410__identityEEEvT0_T1_T2_T3_T4_T6_E12temp_storage+64];
	setp.lt.f64 	%p51, %fd120, %fd121;
	selp.f64 	%fd379, %fd121, %fd120, %p51;
$L__BB8_72:
	mov.u32 	%r444, %tid.x;
	setp.ne.s32 	%p217, %r444, 0;
	@%p217 bra 	$L__BB8_74;
	cvt.f64.f32 	%fd352, %f1;
	setp.gt.f64 	%p218, %fd379, %fd352;
	cvt.rn.f32.f64 	%f2, %fd379;
	selp.f32 	%f3, %f2, %f1, %p218;
	st.global.f32 	[%rd1], %f3;
$L__BB8_74:
	ret;

}


// ===== COMPILED SASS (sm_100) =====

	.target	sm_100

	.elftype	@"ET_EXEC"


//--------------------- .note.nv.tkinfo           --------------------------
	.section	.note.nv.tkinfo,"",@"SHT_NOTE"
	.sectionflags	@"SHF_NOTE_NV_TKINFO"
	.tkinfo
        /*0018*/ 	.word	0x00000002
        /*0030*/ 	.string	""
        /*0030*/ 	.string	"ptxas"
        /*0030*/ 	.string	"Cuda compilation tools, release 13.0, V13.0.88"
        /*0030*/ 	.string	"Build cuda_13.0.r13.0/compiler.36424714_0"
        /*0030*/ 	.string	"-arch sm_100 -m 64 "



//--------------------- .note.nv.cuinfo           --------------------------
	.section	.note.nv.cuinfo,"",@"SHT_NOTE"
	.sectionflags	@"SHF_NOTE_NV_CUINFO"
        /*0018*/ 	.short	0x0002
        /*001a*/ 	.short	0x0064
        /*001c*/ 	.short	0x0082
	.zero		2


//--------------------- .nv.info                  --------------------------
	.section	.nv.info,"",@"SHT_CUDA_INFO"
	.align	4


	//----- nvinfo : EIATTR_REGCOUNT
	.align		4
        /*0000*/ 	.byte	0x04, 0x2f
        /*0002*/ 	.short	(.L_44 - .L_43)
	.align		4
.L_43:
        /*0004*/ 	.word	index@(_Z10jac_kernelPdiiiS_S_b)
        /*0008*/ 	.word	0x0000001e


	//----- nvinfo : EIATTR_FRAME_SIZE
	.align		4
.L_44:
        /*000c*/ 	.byte	0x04, 0x11
        /*000e*/ 	.short	(.L_46 - .L_45)
	.align		4
.L_45:
        /*0010*/ 	.word	index@($__internal_0_$__cuda_sm20_div_rn_f64_full)
        /*0014*/ 	.word	0x00000000


	//----- nvinfo : EIATTR_FRAME_SIZE
	.align		4
.L_46:
        /*0018*/ 	.byte	0x04, 0x11
        /*001a*/ 	.short	(.L_48 - .L_47)
	.align		4
.L_47:
        /*001c*/ 	.word	index@(_Z10jac_kernelPdiiiS_S_b)
        /*0020*/ 	.word	0x00000000


	//----- nvinfo : EIATTR_REGCOUNT
	.align		4
.L_48:
        /*0024*/ 	.byte	0x04, 0x2f
        /*0026*/ 	.short	(.L_50 - .L_49)
	.align		4
.L_49:
        /*0028*/ 	.word	index@(_Z18writeBorder_kernelPdiiS_i)
        /*002c*/ 	.word	0x0000000a


	//----- nvinfo : EIATTR_FRAME_SIZE
	.align		4
.L_50:
        /*0030*/ 	.byte	0x04, 0x11
        /*0032*/ 	.short	(.L_52 - .L_51)
	.align		4
.L_51:
        /*0034*/ 	.word	index@(_Z18writeBorder_kernelPdiiS_i)
        /*0038*/ 	.word	0x00000000


	//----- nvinfo : EIATTR_REGCOUNT
	.align		4
.L_52:
        /*003c*/ 	.byte	0x04, 0x2f
        /*003e*/ 	.short	(.L_54 - .L_53)
	.align		4
.L_53:
        /*0040*/ 	.word	index@(_ZN3cub18CUB_300001_SM_10006detail11EmptyKernelIvEEvv)
        /*0044*/ 	.word	0x00000004


	//----- nvinfo : EIATTR_FRAME_SIZE
	.align		4
.L_54:
        /*0048*/ 	.byte	0x04, 0x11
        /*004a*/ 	.short	(.L_56 - .L_55)
	.align		4
.L_55:
        /*004c*/ 	.word	index@(_ZN3cub18CUB_300001_SM_10006detail11EmptyKernelIvEEvv)
        /*0050*/ 	.word	0x00000000


	//----- nvinfo : EIATTR_REGCOUNT
	.align		4
.L_56:
        /*0054*/ 	.byte	0x04, 0x2f
        /*0056*/ 	.short	(.L_58 - .L_57)
	.align		4
.L_57:
        /*0058*/ 	.word	index@(_ZN3cub18CUB_300001_SM_10006detail6reduce28DeviceReduceSingleTileKernelINS2_10policy_hubIdjN4cuda3__47maximumIdEEE10Policy1000EN6thrust24THRUST_300001_SM_1000_NS10device_ptrIdEEPfjS8_fdNS5_3std3__410__identityEEEvT0_T1_T2_T3_T4_T6_)
        /*005c*/ 	.word	0x0000002d


	//----- nvinfo : EIATTR_FRAME_SIZE
	.align		4
.L_58:
        /*0060*/ 	.byte	0x04, 0x11
        /*0062*/ 	.short	(.L_60 - .L_59)
	.align		4
.L_59:
        /*0064*/ 	.word	index@(_ZN3cub18CUB_300001_SM_10006detail6reduce28DeviceReduceSingleTileKernelINS2_10policy_hubIdjN4cuda3__47maximumIdEEE10Policy1000EN6thrust24THRUST_300001_SM_1000_NS10device_ptrIdEEPfjS8_fdNS5_3std3__410__identityEEEvT0_T1_T2_T3_T4_T6_)
        /*0068*/ 	.word	0x00000000


	//----- nvinfo : EIATTR_REGCOUNT
	.align		4
.L_60:
        /*006c*/ 	.byte	0x04, 0x2f
        /*006e*/ 	.short	(.L_62 - .L_61)
	.align		4
.L_61:
        /*0070*/ 	.word	index@(_ZN3cub18CUB_300001_SM_10006detail6reduce18DeviceReduceKernelINS2_10policy_hubIdjN4cuda3__47maximumIdEEE10Policy1000EN6thrust24THRUST_300001_SM_1000_NS10device_ptrIdEEjS8_dNS5_3std3__410__identityEEEvT0_PT3_T1_NS0_13GridEvenShareISL_EET2_T4_)
        /*0074*/ 	.word	0x0000001d


	//----- nvinfo : EIATTR_FRAME_SIZE
	.align		4
.L_62:
        /*0078*/ 	.byte	0x04, 0x11
        /*007a*/ 	.short	(.L_64 - .L_63)
	.align		4
.L_63:
        /*007c*/ 	.word	index@(_ZN3cub18CUB_300001_SM_10006detail6reduce18DeviceReduceKernelINS2_10policy_hubIdjN4cuda3__47maximumIdEEE10Policy1000EN6thrust24THRUST_300001_SM_1000_NS10device_ptrIdEEjS8_dNS5_3std3__410__identityEEEvT0_PT3_T1_NS0_13GridEvenShareISL_EET2_T4_)
        /*0080*/ 	.word	0x00000000


	//----- nvinfo : EIATTR_REGCOUNT
	.align		4
.L_64:
        /*0084*/ 	.byte	0x04, 0x2f
        /*0086*/ 	.short	(.L_66 - .L_65)
	.align		4
.L_65:
        /*0088*/ 	.word	index@(_ZN3cub18CUB_300001_SM_10006detail6reduce28DeviceReduceSingleTileKernelINS2_10policy_hubIdjN4cuda3__47maximumIdEEE10Policy1000EPdPfiS8_fdNS5_3std3__410__identityEEEvT0_T1_T2_T3_T4_T6_)
        /*008c*/ 	.word	0x00000030


	//----- nvinfo : EIATTR_FRAME_SIZE
	.align		4
.L_66:
        /*0090*/ 	.byte	0x04, 0x11
        /*0092*/ 	.short	(.L_68 - .L_67)
	.align		4
.L_67:
        /*0094*/ 	.word	index@(_ZN3cub18CUB_300001_SM_10006detail6reduce28DeviceReduceSingleTileKernelINS2_10policy_hubIdjN4cuda3__47maximumIdEEE10Policy1000EPdPfiS8_fdNS5_3std3__410__identityEEEvT0_T1_T2_T3_T4_T6_)
        /*0098*/ 	.word	0x00000000


	//----- nvinfo : EIATTR_REGCOUNT
	.align		4
.L_68:
        /*009c*/ 	.byte	0x04, 0x2f
        /*009e*/ 	.short	(.L_70 - .L_69)
	.align		4
.L_69:
        /*00a0*/ 	.word	index@(_ZN3cub18CUB_300001_SM_10006detail6reduce28DeviceReduceSingleTileKernelINS2_10policy_hubIdyN4cuda3__47maximumIdEEE10Policy1000EN6thrust24THRUST_300001_SM_1000_NS10device_ptrIdEEPfyS8_fdNS5_3std3__410__identityEEEvT0_T1_T2_T3_T4_T6_)
        /*00a4*/ 	.word	0x0000002e


	//----- nvinfo : EIATTR_FRAME_SIZE
	.align		4
.L_70:
        /*00a8*/ 	.byte	0x04, 0x11
        /*00aa*/ 	.short	(.L_72 - .L_71)
	.align		4
.L_71:
        /*00ac*/ 	.word	index@(_ZN3cub18CUB_300001_SM_10006detail6reduce28DeviceReduceSingleTileKernelINS2_10policy_hubIdyN4cuda3__47maximumIdEEE10Policy1000EN6thrust24THRUST_300001_SM_1000_NS10device_ptrIdEEPfyS8_fdNS5_3std3__410__identityEEEvT0_T1_T2_T3_T4_T6_)
        /*00b0*/ 	.word	0x00000000


	//----- nvinfo : EIATTR_REGCOUNT
	.align		4
.L_72:
        /*00b4*/ 	.byte	0x04, 0x2f
        /*00b6*/ 	.short	(.L_74 - .L_73)
	.align		4
.L_73:
        /*00b8*/ 	.word	index@(_ZN3cub18CUB_300001_SM_10006detail6reduce18DeviceReduceKernelINS2_10policy_hubIdyN4cuda3__47maximumIdEEE10Policy1000EN6thrust24THRUST_300001_SM_1000_NS10device_ptrIdEEyS8_dNS5_3std3__410__identityEEEvT0_PT3_T1_NS0_13GridEvenShareISL_EET2_T4_)
        /*00bc*/ 	.word	0x0000001e


	//----- nvinfo : EIATTR_FRAME_SIZE
	.align		4
.L_74:
        /*00c0*/ 	.byte	0x04, 0x11
        /*00c2*/ 	.short	(.L_76 - .L_75)
	.align		4
.L_75:
        /*00c4*/ 	.word	index@(_ZN3cub18CUB_300001_SM_10006detail6reduce18DeviceReduceKernelINS2_10policy_hubIdyN4cuda3__47maximumIdEEE10Policy1000EN6thrust24THRUST_300001_SM_1000_NS10device_ptrIdEEyS8_dNS5_3std3__410__identityEEEvT0_PT3_T1_NS0_13GridEvenShareISL_EET2_T4_)
        /*00c8*/ 	.word	0x00000000


	//----- nvinfo : EIATTR_REGCOUNT
	.align		4
.L_76:
        /*00cc*/ 	.byte	0x04, 0x2f
        /*00ce*/ 	.short	(.L_78 - .L_77)
	.align		4
.L_77:
        /*00d0*/ 	.word	index@(_ZN3cub18CUB_300001_SM_10006detail6reduce28DeviceReduceSingleTileKernelINS2_10policy_hubIdyN4cuda3__47maximumIdEEE10Policy1000EPdPfiS8_fdNS5_3std3__410__identityEEEvT0_T1_T2_T3_T4_T6_)
        /*00d4*/ 	.word	0x00000030


	//----- nvinfo : EIATTR_FRAME_SIZE
	.align		4
.L_78:
        /*00d8*/ 	.byte	0x04, 0x11
        /*00da*/ 	.short	(.L_80 - .L_79)
	.align		4
.L_79:
        /*00dc*/ 	.word	index@(_ZN3cub18CUB_300001_SM_10006detail6reduce28DeviceReduceSingleTileKernelINS2_10policy_hubIdyN4cuda3__47maximumIdEEE10Policy1000EPdPfiS8_fdNS5_3std3__410__identityEEEvT0_T1_T2_T3_T4_T6_)
        /*00e0*/ 	.word	0x00000000


	//----- nvinfo : EIATTR_MIN_STACK_SIZE
	.align		4
.L_80:
        /*00e4*/ 	.byte	0x04, 0x12
        /*00e6*/ 	.short	(.L_82 - .L_81)
	.align		4
.L_81:
        /*00e8*/ 	.word	index@(_ZN3cub18CUB_300001_SM_10006detail6reduce28DeviceReduceSingleTileKernelINS2_10policy_hubIdyN4cuda3__47maximumIdEEE10Policy1000EPdPfiS8_fdNS5_3std3__410__identityEEEvT0_T1_T2_T3_T4_T6_)
        /*00ec*/ 	.word	0x00000000


	//----- nvinfo : EIATTR_MIN_STACK_SIZE
	.align		4
.L_82:
        /*00f0*/ 	.byte	0x04, 0x12
        /*00f2*/ 	.short	(.L_84 - .L_83)
	.align		4
.L_83:
        /*00f4*/ 	.word	index@(_ZN3cub18CUB_300001_SM_10006detail6reduce18DeviceReduceKernelINS2_10policy_hubIdyN4cuda3__47maximumIdEEE10Policy1000EN6thrust24THRUST_300001_SM_1000_NS10device_ptrIdEEyS8_dNS5_3std3__410__identityEEEvT0_PT3_T1_NS0_13GridEvenShareISL_EET2_T4_)
        /*00f8*/ 	.word	0x00000000


	//----- nvinfo : EIATTR_MIN_STACK_SIZE
	.align		4
.L_84:
        /*00fc*/ 	.byte	0x04, 0x12
        /*00fe*/ 	.short	(.L_86 - .L_85)
	.align		4
.L_85:
        /*0100*/ 	.word	index@(_ZN3cub18CUB_300001_SM_10006detail6reduce28DeviceReduceSingleTileKernelINS2_10policy_hubIdyN4cuda3__47maximumIdEEE10Policy1000EN6thrust24THRUST_300001_SM_1000_NS10device_ptrIdEEPfyS8_fdNS5_3std3__410__identityEEEvT0_T1_T2_T3_T4_T6_)
        /*0104*/ 	.word	0x00000000


	//----- nvinfo : EIATTR_MIN_STACK_SIZE
	.align		4
.L_86:
        /*0108*/ 	.byte	0x04, 0x12
        /*010a*/ 	.short	(.L_88 - .L_87)
	.align		4
.L_87:
        /*010c*/ 	.word	index@(_ZN3cub18CUB_300001_SM_10006detail6reduce28DeviceReduceSingleTileKernelINS2_10policy_hubIdjN4cuda3__47maximumIdEEE10Policy1000EPdPfiS8_fdNS5_3std3__410__identityEEEvT0_T1_T2_T3_T4_T6_)
        /*0110*/ 	.word	0x00000000


	//----- nvinfo : EIATTR_MIN_STACK_SIZE
	.align		4
.L_88:
        /*0114*/ 	.byte	0x04, 0x12
        /*0116*/ 	.short	(.L_90 - .L_89)
	.align		4
.L_89:
        /*0118*/ 	.word	index@(_ZN3cub18CUB_300001_SM_10006detail6reduce18DeviceReduceKernelINS2_10policy_hubIdjN4cuda3__47maximumIdEEE10Policy1000EN6thrust24THRUST_300001_SM_1000_NS10device_ptrIdEEjS8_dNS5_3std3__410__identityEEEvT0_PT3_T1_NS0_13GridEvenShareISL_EET2_T4_)
        /*011c*/ 	.word	0x00000000


	//----- nvinfo : EIATTR_MIN_STACK_SIZE
	.align		4
.L_90:
        /*0120*/ 	.byte	0x04, 0x12
        /*0122*/ 	.short	(.L_92 - .L_91)
	.align		4
.L_91:
        /*0124*/ 	.word	index@(_ZN3cub18CUB_300001_SM_10006detail6reduce28DeviceReduceSingleTileKernelINS2_10policy_hubIdjN4cuda3__47maximumIdEEE10Policy1000EN6thrust24THRUST_300001_SM_1000_NS10device_ptrIdEEPfjS8_fdNS5_3std3__410__identityEEEvT0_T1_T2_T3_T4_T6_)
        /*0128*/ 	.word	0x00000000


	//----- nvinfo : EIATTR_MIN_STACK_SIZE
	.align		4
.L_92:
        /*012c*/ 	.byte	0x04, 0x12
        /*012e*/ 	.short	(.L_94 - .L_93)
	.align		4
.L_93:
        /*0130*/ 	.word	index@(_ZN3cub18CUB_300001_SM_10006detail11EmptyKernelIvEEvv)
        /*0134*/ 	.word	0x00000000


	//----- nvinfo : EIATTR_MIN_STACK_SIZE
	.align		4
.L_94:
        /*0138*/ 	.byte	0x04, 0x12
        /*013a*/ 	.short	(.L_96 - .L_95)
	.align		4
.L_95:
        /*013c*/ 	.word	index@(_Z18writeBorder_kernelPdiiS_i)
        /*0140*/ 	.word	0x00000000


	//----- nvinfo : EIATTR_MIN_STACK_SIZE
	.align		4
.L_96:
        /*0144*/ 	.byte	0x04, 0x12
        /*0146*/ 	.short	(.L_98 - .L_97)
	.align		4
.L_97:
        /*0148*/ 	.word	index@(_Z10jac_kernelPdiiiS_S_b)
        /*014c*/ 	.word	0x00000000
.L_98:


//--------------------- .nv.compat                --------------------------
	.section	.nv.compat,"",@"SHT_CUDA_COMPAT_INFO"
	.align	4
        /*0000*/ 	.byte	0x02, 0x09, 0x00, 0x00, 0x02, 0x02, 0x01, 0x00, 0x02, 0x05, 0x05, 0x00, 0x03, 0x07, 0x01, 0x01
        /*0010*/ 	.byte	0x02, 0x03, 0x00, 0x00, 0x02, 0x06, 0x01, 0x00, 0x04, 0x0b, 0x08, 0x00, 0x01, 0x00, 0x00, 0x00
        /*0020*/ 	.byte	0x00, 0x00, 0x00, 0x00


//--------------------- .nv.info._ZN3cub18CUB_300001_SM_10006detail6reduce28DeviceReduceSingleTileKernelINS2_10policy_hubIdyN4cuda3__47maximumIdEEE10Policy1000EPdPfiS8_fdNS5_3std3__410__identityEEEvT0_T1_T2_T3_T4_T6_ --------------------------
	.section	.nv.info._ZN3cub18CUB_300001_SM_10006detail6reduce28DeviceReduceSingleTileKernelINS2_10policy_hubIdyN4cuda3__47maximumIdEEE10Policy1000EPdPfiS8_fdNS5_3std3__410__identityEEEvT0_T1_T2_T3_T4_T6_,"",@"SHT_CUDA_INFO"
	.sectionflags	@""
	.align	4


	//----- nvinfo : EIATTR_CUDA_API_VERSION
	.align		4
        /*0000*/ 	.byte	0x04, 0x37
        /*0002*/ 	.short	(.L_100 - .L_99)
.L_99:
        /*0004*/ 	.word	0x00000082


	//----- nvinfo : EIATTR_KPARAM_INFO
	.align		4
.L_100:
        /*0008*/ 	.byte	0x04, 0x17
        /*000a*/ 	.short	(.L_102 - .L_101)
.L_101:
        /*000c*/ 	.word	0x00000000
        /*0010*/ 	.short	0x0005
        /*0012*/ 	.short	0x001c
        /*0014*/ 	.byte	0x00, 0xf0, 0x05, 0x00


	//----- nvinfo : EIATTR_KPARAM_INFO
	.align		4
.L_102:
        /*0018*/ 	.byte	0x04, 0x17
        /*001a*/ 	.short	(.L_104 - .L_103)
.L_103:
        /*001c*/ 	.word	0x00000000
        /*0020*/ 	.short	0x0004
        /*0022*/ 	.short	0x0018
        /*0024*/ 	.byte	0x00, 0xf0, 0x11, 0x00


	//----- nvinfo : EIATTR_KPARAM_INFO
	.align		4
.L_104:
        /*0028*/ 	.byte	0x04, 0x17
        /*002a*/ 	.short	(.L_106 - .L_105)
.L_105:
        /*002c*/ 	.word	0x00000000
        /*0030*/ 	.short	0x0003
        /*0032*/ 	.short	0x0014
        /*0034*/ 	.byte	0x00, 0xf0, 0x05, 0x00


	//----- nvinfo : EIATTR_KPARAM_INFO
	.align		4
.L_106:
        /*0038*/ 	.byte	0x04, 0x17
        /*003a*/ 	.short	(.L_108 - .L_107)
.L_107:
        /*003c*/ 	.word	0x00000000
        /*0040*/ 	.short	0x0002
        /*0042*/ 	.short	0x0010
        /*0044*/ 	.byte	0x00, 0xf0, 0x11, 0x00


	//----- nvinfo : EIATTR_KPARAM_INFO
	.align		4
.L_108:
        /*0048*/ 	.byte	0x04, 0x17
        /*004a*/ 	.short	(.L_110 - .L_109)
.L_109:
        /*004c*/ 	.word	0x00000000
        /*0050*/ 	.short	0x0001
        /*0052*/ 	.short	0x0008
        /*0054*/ 	.byte	0x00, 0xf5, 0x21, 0x00


	//----- nvinfo : EIATTR_KPARAM_INFO
	.align		4
.L_110:
        /*0058*/ 	.byte	0x04, 0x17
        /*005a*/ 	.short	(.L_112 - .L_111)
.L_111:
        /*005c*/ 	.word	0x00000000
        /*0060*/ 	.short	0x0000
        /*0062*/ 	.short	0x0000
        /*0064*/ 	.byte	0x00, 0xf5, 0x21, 0x00


	//----- nvinfo : EIATTR_SPARSE_MMA_MASK
	.align		4
.L_112:
        /*0068*/ 	.byte	0x03, 0x50
        /*006a*/ 	.short	0x0000


	//----- nvinfo : EIATTR_MAXREG_COUNT
	.align		4
        /*006c*/ 	.byte	0x03, 0x1b
        /*006e*/ 	.short	0x00ff


	//----- nvinfo : EIATTR_NUM_BARRIERS
	.align		4
        /*0070*/ 	.byte	0x02, 0x4c
        /*0072*/ 	.byte	0x01
	.zero		1


	//----- nvinfo : EIATTR_MERCURY_ISA_VERSION
	.align		4
        /*0074*/ 	.byte	0x03, 0x5f
        /*0076*/ 	.short	0x0101


	//----- nvinfo : EIATTR_COOP_GROUP_MASK_REGIDS
	.align		4
        /*0078*/ 	.byte	0x04, 0x29
        /*007a*/ 	.short	(.L_114 - .L_113)


	//   ....[0]....
.L_113:
        /*007c*/ 	.word	0xffffffff


	//   ....[1]....
        /*0080*/ 	.word	0xffffffff


	//   ....[2]....
        /*0084*/ 	.word	0xffffffff


	//   ....[3]....
        /*0088*/ 	.word	0xffffffff


	//   ....[4]....
        /*008c*/ 	.word	0xffffffff


	//   ....[5]....
        /*0090*/ 	.word	0xffffffff


	//   ....[6]....
        /*0094*/ 	.word	0xffffffff


	//   ....[7]....
        /*0098*/ 	.word	0xffffffff


	//   ....[8]....
        /*009c*/ 	.word	0xffffffff


	//   ....[9]....
        /*00a0*/ 	.word	0xffffffff


	//   ....[10]....
        /*00a4*/ 	.word	0xffffffff


	//   ....[11]....
        /*00a8*/ 	.word	0xffffffff


	//   ....[12]....
        /*00ac*/ 	.word	0xffffffff


	//   ....[13]....
        /*00b0*/ 	.word	0xffffffff


	//   ....[14]....
        /*00b4*/ 	.word	0xffffffff


	//   ....[15]....
        /*00b8*/ 	.word	0xffffffff


	//   ....[16]....
        /*00bc*/ 	.word	0xffffffff


	//   ....[17]....
        /*00c0*/ 	.word	0xffffffff


	//   ....[18]....
        /*00c4*/ 	.word	0xffffffff


	//   ....[19]....
        /*00c8*/ 	.word	0xffffffff


	//   ....[20]....
        /*00cc*/ 	.word	0xffffffff


	//   ....[21]....
        /*00d0*/ 	.word	0xffffffff


	//   ....[22]....
        /*00d4*/ 	.word	0xffffffff


	//   ....[23]....
        /*00d8*/ 	.word	0xffffffff


	//   ....[24]....
        /*00dc*/ 	.word	0xffffffff


	//   ....[25]....
        /*00e0*/ 	.word	0xffffffff


	//   ....[26]....
        /*00e4*/ 	.word	0xffffffff


	//   ....[27]....
        /*00e8*/ 	.word	0xffffffff


	//   ....[28]....
        /*00ec*/ 	.word	0xffffffff


	//   ....[29]....
        /*00f0*/ 	.word	0xffffffff


	//   ....[30]....
        /*00f4*/ 	.word	0xffffffff


	//   ....[31]....
        /*00f8*/ 	.word	0xffffffff


	//   ....[32]....
        /*00fc*/ 	.word	0xffffffff


	//   ....[33]....
        /*0100*/ 	.word	0xffffffff


	//   ....[34]....
        /*0104*/ 	.word	0xffffffff


	//   ....[35]....
        /*0108*/ 	.word	0xffffffff


	//   ....[36]....
        /*010c*/ 	.word	0xffffffff


	//   ....[37]....
        /*0110*/ 	.word	0xffffffff


	//   ....[38]....
        /*0114*/ 	.word	0xffffffff


	//   ....[39]....
        /*0118*/ 	.word	0xffffffff


	//   ....[40]....
        /*011c*/ 	.word	0xffffffff


	//   ....[41]....
        /*0120*/ 	.word	0xffffffff


	//   ....[42]....
        /*0124*/ 	.word	0xffffffff


	//   ....[43]....
        /*0128*/ 	.word	0xffffffff


	//   ....[44]....
        /*012c*/ 	.word	0xffffffff


	//   ....[45]....
        /*0130*/ 	.word	0xffffffff


	//   ....[46]....
        /*0134*/ 	.word	0xffffffff


	//   ....[47]....
        /*0138*/ 	.word	0xffffffff


	//   ....[48]....
        /*013c*/ 	.word	0xffffffff


	//   ....[49]....
        /*0140*/ 	.word	0xffffffff


	//   ....[50]....
        /*0144*/ 	.word	0xffffffff


	//   ....[51]....
        /*0148*/ 	.word	0xffffffff


	//   ....[52]....
        /*014c*/ 	.word	0xffffffff


	//   ....[53]....
        /*0150*/ 	.word	0xffffffff


	//   ....[54]....
        /*0154*/ 	.word	0xffffffff


	//   ....[55]....
        /*0158*/ 	.word	0xffffffff


	//   ....[56]....
        /*015c*/ 	.word	0xffffffff


	//   ....[57]....
        /*0160*/ 	.word	0xffffffff


	//   ....[58]....
        /*0164*/ 	.word	0xffffffff


	//   ....[59]....
        /*0168*/ 	.word	0xffffffff


	//----- nvinfo : EIATTR_COOP_GROUP_INSTR_OFFSETS
	.align		4
.L_114:
        /*016c*/ 	.byte	0x04, 0x28
        /*016e*/ 	.short	(.L_116 - .L_115)


	//   ....[0]....
.L_115:
        /*0170*/ 	.word	0x00000d30


	//   ....[1]....
        /*0174*/ 	.word	0x00000d40


	//   ....[2]....
        /*0178*/ 	.word	0x00000dd0


	//   ....[3]....
        /*017c*/ 	.word	0x00000e10


	//   ....[4]....
        /*0180*/ 	.word	0x00000e80


	//   ....[5]....
        /*0184*/ 	.word	0x00000ea0


	//   ....[6]....
        /*0188*/ 	.word	0x00000ef0


	//   ....[7]....
        /*018c*/ 	.word	0x00000f10


	//   ....[8]....
        /*0190*/ 	.word	0x00000f60


	//   ....[9]....
        /*0194*/ 	.word	0x00000f80


	//   ....[10]....
        /*0198*/ 	.word	0x00001280


	//   ....[11]....
        /*019c*/ 	.word	0x00001290


	//   ....[12]....
        /*01a0*/ 	.word	0x00001320


	//   ....[13]....
        /*01a4*/ 	.word	0x00001350


	//   ....[14]....
        /*01a8*/ 	.word	0x000013b0


	//   ....[15]....
        /*01ac*/ 	.word	0x000013e0


	//   ....[16]....
        /*01b0*/ 	.word	0x00001440


	//   ....[17]....
        /*01b4*/ 	.word	0x00001480


	//   ....[18]....
        /*01b8*/ 	.word	0x000014f0


	//   ....[19]....
        /*01bc*/ 	.word	0x00001530


	//   ....[20]....
        /*01c0*/ 	.word	0x00002960


	//   ....[21]....
        /*01c4*/ 	.word	0x00002970


	//   ....[22]....
        /*01c8*/ 	.word	0x00002a00


	//   ....[23]....
        /*01cc*/ 	.word	0x00002a30


	//   ....[24]....
        /*01d0*/ 	.word	0x00002aa0


	//   ....[25]....
        /*01d4*/ 	.word	0x00002ac0


	//   ....[26]....
        /*01d8*/ 	.word	0x00002b20


	//   ....[27]....
        /*01dc*/ 	.word	0x00002b30


	//   ....[28]....
        /*01e0*/ 	.word	0x00002b80


	//   ....[29]....
        /*01e4*/ 	.word	0x00002b90


	//   ....[30]....
        /*01e8*/ 	.word	0x00003a20


	//   ....[31]....
        /*01ec*/ 	.word	0x00003a30


	//   ....[32]....
        /*01f0*/ 	.word	0x00003ac0


	//   ....[33]....
        /*01f4*/ 	.word	0x00003b00


	//   ....[34]....
        /*01f8*/ 	.word	0x00003b80


	//   ....[35]....
        /*01fc*/ 	.word	0x00003bc0


	//   ....[36]....
        /*0200*/ 	.word	0x00003c20


	//   ....[37]....
        /*0204*/ 	.word	0x00003c50


	//   ....[38]....
        /*0208*/ 	.word	0x00003ca0


	//   ....[39]....
        /*020c*/ 	.word	0x00003cd0


	//   ....[40]....
        /*0210*/ 	.word	0x00003fb0


	//   ....[41]....
        /*0214*/ 	.word	0x00003fc0


	//   ....[42]....
        /*0218*/ 	.word	0x00004050


	//   ....[43]....
        /*021c*/ 	.word	0x00004080


	//   ....[44]....
        /*0220*/ 	.word	0x000040d0


	//   ....[45]....
        /*0224*/ 	.word	0x00004100


	//   ....[46]....
        /*0228*/ 	.word	0x00004170


	//   ....[47]....
        /*022c*/ 	.word	0x000041b0


	//   ....[48]....
        /*0230*/ 	.word	0x00004220


	//   ....[49]....
        /*0234*/ 	.word	0x00004250


	//   ....[50]....
        /*0238*/ 	.word	0x00005700


	//   ....[51]....
        /*023c*/ 	.word	0x00005710


	//   ....[52]....
        /*0240*/ 	.word	0x000057a0


	//   ....[53]....
        /*0244*/ 	.word	0x000057e0


	//   ....[54]....
        /*0248*/ 	.word	0x00005860


	//   ....[55]....
        /*024c*/ 	.word	0x000058a0


	//   ....[56]....
        /*0250*/ 	.word	0x00005900


	//   ....[57]....
        /*0254*/ 	.word	0x00005930


	//   ....[58]....
        /*0258*/ 	.word	0x00005980


	//   ....[59]....
        /*025c*/ 	.word	0x000059b0


	//----- nvinfo : EIATTR_VRC_CTA_INIT_COUNT
	.align		4
.L_116:
        /*0260*/ 	.byte	0x02, 0x4a
	.zero		1
	.zero		1


	//----- nvinfo : EIATTR_EXIT_INSTR_OFFSETS
	.align		4
        /*0264*/ 	.byte	0x04, 0x1c
        /*0266*/ 	.short	(.L_118 - .L_117)


	//   ....[0]....
.L_117:
        /*0268*/ 	.word	0x00000080


	//   ....[1]....
        /*026c*/ 	.word	0x000000c0


	//   ....[2]....
        /*0270*/ 	.word	0x00005c20


	//   ....[3]....
        /*0274*/ 	.word	0x00005c90


	//----- nvinfo : EIATTR_MAX_THREADS
	.align		4
.L_118:
        /*0278*/ 	.byte	0x04, 0x05
        /*027a*/ 	.short	(.L_120 - .L_119)
.L_119:
        /*027c*/ 	.word	0x00000100
        /*0280*/ 	.word	0x00000001
        /*0284*/ 	.word	0x00000001


	//----- nvinfo : EIATTR_CRS_STACK_SIZE
	.align		4
.L_120:
        /*0288*/ 	.byte	0x04, 0x1e
        /*028a*/ 	.short	(.L_122 - .L_121)
.L_121:
        /*028c*/ 	.word	0x00000000


	//----- nvinfo : EIATTR_CBANK_PARAM_SIZE
	.align		4
.L_122:
        /*0290*/ 	.byte	0x03, 0x19
        /*0292*/ 	.short	0x001d


	//----- nvinfo : EIATTR_PARAM_CBANK
	.align		4
        /*0294*/ 	.byte	0x04, 0x0a
        /*0296*/ 	.short	(.L_124 - .L_123)
	.align		4
.L_123:
        /*0298*/ 	.word	index@(.nv.constant0._ZN3cub18CUB_300001_SM_10006detail6reduce28DeviceReduceSingleTileKernelINS2_10policy_hubIdyN4cuda3__47maximumIdEEE10Policy1000EPdPfiS8_fdNS5_3std3__410__identityEEEvT0_T1_T2_T3_T4_T6_)
        /*029c*/ 	.short	0x0380
        /*029e*/ 	.short	0x001d


	//----- nvinfo : EIATTR_SW_WAR
	.align		4
.L_124:
        /*02a0*/ 	.byte	0x04, 0x36
        /*02a2*/ 	.short	(.L_126 - .L_125)
.L_125:
        /*02a4*/ 	.word	0x00000008
.L_126:


//--------------------- .nv.info._ZN3cub18CUB_300001_SM_10006detail6reduce18DeviceReduceKernelINS2_10policy_hubIdyN4cuda3__47maximumIdEEE10Policy1000EN6thrust24THRUST_300001_SM_1000_NS10device_ptrIdEEyS8_dNS5_3std3__410__identityEEEvT0_PT3_T1_NS0_13GridEvenShareISL_EET2_T4_ --------------------------
	.section	.nv.info._ZN3cub18CUB_300001_SM_10006detail6reduce18DeviceReduceKernelINS2_10policy_hubIdyN4cuda3__47maximumIdEEE10Policy1000EN6thrust24THRUST_300001_SM_1000_NS10device_ptrIdEEyS8_dNS5_3std3__410__identityEEEvT0_PT3_T1_NS0_13GridEvenShareISL_EET2_T4_,"",@"SHT_CUDA_INFO"
	.sectionflags	@""
	.align	4


	//----- nvinfo : EIATTR_CUDA_API_VERSION
	.align		4
        /*0000*/ 	.byte	0x04, 0x37
        /*0002*/ 	.short	(.L_128 - .L_127)
.L_127:
        /*0004*/ 	.word	0x00000082


	//----- nvinfo : EIATTR_KPARAM_INFO
	.align		4
.L_128:
        /*0008*/ 	.byte	0x04, 0x17
        /*000a*/ 	.short	(.L_130 - .L_129)
.L_129:
        /*000c*/ 	.word	0x00000000
        /*0010*/ 	.short	0x0005
        /*0012*/ 	.short	0x0061
        /*0014*/ 	.byte	0x00, 0xf0, 0x05, 0x00


	//----- nvinfo : EIATTR_KPARAM_INFO
	.align		4
.L_130:
        /*0018*/ 	.byte	0x04, 0x17
        /*001a*/ 	.short	(.L_132 - .L_131)
.L_131:
        /*001c*/ 	.word	0x00000000
        /*0020*/ 	.short	0x0004
        /*0022*/ 	.short	0x0060
        /*0024*/ 	.byte	0x00, 0xf0, 0x05, 0x00


	//----- nvinfo : EIATTR_KPARAM_INFO
	.align		4
.L_132:
        /*0028*/ 	.byte	0x04, 0x17
        /*002a*/ 	.short	(.L_134 - .L_133)
.L_133:
        /*002c*/ 	.word	0x00000000
        /*0030*/ 	.short	0x0003
        /*0032*/ 	.short	0x0018
        /*0034*/ 	.byte	0x00, 0xf0, 0x21, 0x01


	//----- nvinfo : EIATTR_KPARAM_INFO
	.align		4
.L_134:
        /*0038*/ 	.byte	0x04, 0x17
        /*003a*/ 	.short	(.L_136 - .L_135)
.L_135:
        /*003c*/ 	.word	0x00000000
        /*0040*/ 	.short	0x0002
        /*0042*/ 	.short	0x0010
        /*0044*/ 	.byte	0x00, 0xf0, 0x21, 0x00


	//----- nvinfo : EIATTR_KPARAM_INFO
	.align		4
.L_136:
        /*0048*/ 	.byte	0x04, 0x17
        /*004a*/ 	.short	(.L_138 - .L_137)
.L_137:
        /*004c*/ 	.word	0x00000000
        /*0050*/ 	.short	0x0001
        /*0052*/ 	.short	0x0008
        /*0054*/ 	.byte	0x00, 0xf5, 0x21, 0x00


	//----- nvinfo : EIATTR_KPARAM_INFO
	.align		4
.L_138:
        /*0058*/ 	.byte	0x04, 0x17
        /*005a*/ 	.short	(.L_140 - .L_139)
.L_139:
        /*005c*/ 	.word	0x00000000
        /*0060*/ 	.short	0x0000
        /*0062*/ 	.short	0x0000
        /*0064*/ 	.byte	0x00, 0xf0, 0x21, 0x00


	//----- nvinfo : EIATTR_SPARSE_MMA_MASK
	.align		4
.L_140:
        /*0068*/ 	.byte	0x03, 0x50
        /*006a*/ 	.short	0x0000


	//----- nvinfo : EIATTR_MAXREG_COUNT
	.align		4
        /*006c*/ 	.byte	0x03, 0x1b
        /*006e*/ 	.short	0x00ff


	//----- nvinfo : EIATTR_NUM_BARRIERS
	.align		4
        /*0070*/ 	.byte	0x02, 0x4c
        /*0072*/ 	.byte	0x01
	.zero		1


	//----- nvinfo : EIATTR_MERCURY_ISA_VERSION
	.align		4
        /*0074*/ 	.byte	0x03, 0x5f
        /*0076*/ 	.short	0x0101


	//----- nvinfo : EIATTR_COOP_GROUP_MASK_REGIDS
	.align		4
        /*0078*/ 	.byte	0x04, 0x29
        /*007a*/ 	.short	(.L_142 - .L_141)


	//   ....[0]....
.L_141:
        /*007c*/ 	.word	0xffffffff


	//   ....[1]....
        /*0080*/ 	.word	0xffffffff


	//   ....[2]....
        /*0084*/ 	.word	0xffffffff


	//   ....[3]....
        /*0088*/ 	.word	0xffffffff


	//   ....[4]....
        /*008c*/ 	.word	0xffffffff


	//   ....[5]....
        /*0090*/ 	.word	0xffffffff


	//   ....[6]....
        /*0094*/ 	.word	0xffffffff


	//   ....[7]....
        /*0098*/ 	.word	0xffffffff


	//   ....[8]....
        /*009c*/ 	.word	0xffffffff


	//   ....[9]....
        /*00a0*/ 	.word	0xffffffff


	//   ....[10]....
        /*00a4*/ 	.word	0xffffffff


	//   ....[11]....
        /*00a8*/ 	.word	0xffffffff


	//   ....[12]....
        /*00ac*/ 	.word	0xffffffff


	//   ....[13]....
        /*00b0*/ 	.word	0xffffffff


	//   ....[14]....
        /*00b4*/ 	.word	0xffffffff


	//   ....[15]....
        /*00b8*/ 	.word	0xffffffff


	//   ....[16]....
        /*00bc*/ 	.word	0xffffffff


	//   ....[17]....
        /*00c0*/ 	.word	0xffffffff


	//   ....[18]....
        /*00c4*/ 	.word	0xffffffff


	//   ....[19]....
        /*00c8*/ 	.word	0xffffffff


	//   ....[20]....
        /*00cc*/ 	.word	0xffffffff


	//   ....[21]....
        /*00d0*/ 	.word	0xffffffff


	//   ....[22]....
        /*00d4*/ 	.word	0xffffffff


	//   ....[23]....
        /*00d8*/ 	.word	0xffffffff


	//   ....[24]....
        /*00dc*/ 	.word	0xffffffff


	//   ....[25]....
        /*00e0*/ 	.word	0xffffffff


	//   ....[26]....
        /*00e4*/ 	.word	0xffffffff


	//   ....[27]....
        /*00e8*/ 	.word	0xffffffff


	//   ....[28]....
        /*00ec*/ 	.word	0xffffffff


	//   ....[29]....
        /*00f0*/ 	.word	0xffffffff


	//----- nvinfo : EIATTR_COOP_GROUP_INSTR_OFFSETS
	.align		4
.L_142:
        /*00f4*/ 	.byte	0x04, 0x28
        /*00f6*/ 	.short	(.L_144 - .L_143)


	//   ....[0]....
.L_143:
        /*00f8*/ 	.word	0x00000d50


	//   ....[1]....
        /*00fc*/ 	.word	0x00000d60


	//   ....[2]....
        /*0100*/ 	.word	0x00000df0


	//   ....[3]....
        /*0104*/ 	.word	0x00000e20


	//   ....[4]....
        /*0108*/ 	.word	0x00000e80


	//   ....[5]....
        /*010c*/ 	.word	0x00000eb0


	//   ....[6]....
        /*0110*/ 	.word	0x00000f10


	//   ....[7]....
        /*0114*/ 	.word	0x00000f20


	//   ....[8]....
        /*0118*/ 	.word	0x00000f70


	//   ....[9]....
        /*011c*/ 	.word	0x00000f80


	//   ....[10]....
        /*0120*/ 	.word	0x00001260


	//   ....[11]....
        /*0124*/ 	.word	0x00001270


	//   ....[12]....
        /*0128*/ 	.word	0x00001300


	//   ....[13]....
        /*012c*/ 	.word	0x00001320


	//   ....[14]....
        /*0130*/ 	.word	0x00001380


	//   ....[15]....
        /*0134*/ 	.word	0x000013a0


	//   ....[16]....
        /*0138*/ 	.word	0x00001400


	//   ....[17]....
        /*013c*/ 	.word	0x00001440


	//   ....[18]....
        /*0140*/ 	.word	0x000014b0


	//   ....[19]....
        /*0144*/ 	.word	0x000014d0


	//   ....[20]....
        /*0148*/ 	.word	0x00002c00


	//   ....[21]....
        /*014c*/ 	.word	0x00002c10


	//   ....[22]....
        /*0150*/ 	.word	0x00002cb0


	//   ....[23]....
        /*0154*/ 	.word	0x00002ce0


	//   ....[24]....
        /*0158*/ 	.word	0x00002d40


	//   ....[25]....
        /*015c*/ 	.word	0x00002d70


	//   ....[26]....
        /*0160*/ 	.word	0x00002dc0


	//   ....[27]....
        /*0164*/ 	.word	0x00002de0


	//   ....[28]....
        /*0168*/ 	.word	0x00002e30


	//   ....[29]....
        /*016c*/ 	.word	0x00002e50


	//----- nvinfo : EIATTR_VRC_CTA_INIT_COUNT
	.align		4
.L_144:
        /*0170*/ 	.byte	0x02, 0x4a
	.zero		1
	.zero		1


	//----- nvinfo : EIATTR_EXIT_INSTR_OFFSETS
	.align		4
        /*0174*/ 	.byte	0x04, 0x1c
        /*0176*/ 	.short	(.L_146 - .L_145)


	//   ....[0]....
.L_145:
        /*0178*/ 	.word	0x000030f0


	//   ....[1]....
        /*017c*/ 	.word	0x00003150


	//----- nvinfo : EIATTR_MAX_THREADS
	.align		4
.L_146:
        /*0180*/ 	.byte	0x04, 0x05
        /*0182*/ 	.short	(.L_148 - .L_147)
.L_147:
        /*0184*/ 	.word	0x00000100
        /*0188*/ 	.word	0x00000001
        /*018c*/ 	.word	0x00000001


	//----- nvinfo : EIATTR_CRS_STACK_SIZE
	.align		4
.L_148:
        /*0190*/ 	.byte	0x04, 0x1e
        /*0192*/ 	.short	(.L_150 - .L_149)
.L_149:
        /*0194*/ 	.word	0x00000000


	//----- nvinfo : EIATTR_CBANK_PARAM_SIZE
	.align		4
.L_150:
        /*0198*/ 	.byte	0x03, 0x19
        /*019a*/ 	.short	0x0062


	//----- nvinfo : EIATTR_PARAM_CBANK
	.align		4
        /*019c*/ 	.byte	0x04, 0x0a
        /*019e*/ 	.short	(.L_152 - .L_151)
	.align		4
.L_151:
        /*01a0*/ 	.word	index@(.nv.constant0._ZN3cub18CUB_300001_SM_10006detail6reduce18DeviceReduceKernelINS2_10policy_hubIdyN4cuda3__47maximumIdEEE10Policy1000EN6thrust24THRUST_300001_SM_1000_NS10device_ptrIdEEyS8_dNS5_3std3__410__identityEEEvT0_PT3_T1_NS0_13GridEvenShareISL_EET2_T4_)
        /*01a4*/ 	.short	0x0380
        /*01a6*/ 	.short	0x0062


	//----- nvinfo : EIATTR_SW_WAR
	.align		4
.L_152:
        /*01a8*/ 	.byte	0x04, 0x36
        /*01aa*/ 	.short	(.L_154 - .L_153)
.L_153:
        /*01ac*/ 	.word	0x00000008
.L_154:


//--------------------- .nv.info._ZN3cub18CUB_300001_SM_10006detail6reduce28DeviceReduceSingleTileKernelINS2_10policy_hubIdyN4cuda3__47maximumIdEEE10Policy1000EN6thrust24THRUST_300001_SM_1000_NS10device_ptrIdEEPfyS8_fdNS5_3std3__410__identityEEEvT0_T1_T2_T3_T4_T6_ --------------------------
	.section	.nv.info._ZN3cub18CUB_300001_SM_10006detail6reduce28DeviceReduceSingleTileKernelINS2_10policy_hubIdyN4cuda3__47maximumIdEEE10Policy1000EN6thrust24THRUST_300001_SM_1000_NS10device_ptrIdEEPfyS8_fdNS5_3std3__410__identityEEEvT0_T1_T2_T3_T4_T6_,"",@"SHT_CUDA_INFO"
	.sectionflags	@""
	.align	4


	//----- nvinfo : EIATTR_CUDA_API_VERSION
	.align		4
        /*0000*/ 	.byte	0x04, 0x37
        /*0002*/ 	.short	(.L_156 - .L_155)
.L_155:
        /*0004*/ 	.word	0x00000082


	//----- nvinfo : EIATTR_KPARAM_INFO
	.align		4
.L_156:
        /*0008*/ 	.byte	0x04, 0x17
        /*000a*/ 	.short	(.L_158 - .L_157)
.L_157:
        /*000c*/ 	.word	0x00000000
        /*0010*/ 	.short	0x0005
        /*0012*/ 	.short	0x0020
        /*0014*/ 	.byte	0x00, 0xf0, 0x05, 0x00


	//----- nvinfo : EIATTR_KPARAM_INFO
	.align		4
.L_158:
        /*0018*/ 	.byte	0x04, 0x17
        /*001a*/ 	.short	(.L_160 - .L_159)
.L_159:
        /*001c*/ 	.word	0x00000000
        /*0020*/ 	.short	0x0004
        /*0022*/ 	.short	0x001c
        /*0024*/ 	.byte	0x00, 0xf0, 0x11, 0x00


	//----- nvinfo : EIATTR_KPARAM_INFO
	.align		4
.L_160:
        /*0028*/ 	.byte	0x04, 0x17
        /*002a*/ 	.short	(.L_162 - .L_161)
.L_161:
        /*002c*/ 	.word	0x00000000
        /*0030*/ 	.short	0x0003
        /*0032*/ 	.short	0x0018
        /*0034*/ 	.byte	0x00, 0xf0, 0x05, 0x00


	//----- nvinfo : EIATTR_KPARAM_INFO
	.align		4
.L_162:
        /*0038*/ 	.byte	0x04, 0x17
        /*003a*/ 	.short	(.L_164 - .L_163)
.L_163:
        /*003c*/ 	.word	0x00000000
        /*0040*/ 	.short	0x0002
        /*0042*/ 	.short	0x0010
        /*0044*/ 	.byte	0x00, 0xf0, 0x21, 0x00


	//----- nvinfo : EIATTR_KPARAM_INFO
	.align		4
.L_164:
        /*0048*/ 	.byte	0x04, 0x17
        /*004a*/ 	.short	(.L_166 - .L_165)
.L_165:
        /*004c*/ 	.word	0x00000000
        /*0050*/ 	.short	0x0001
        /*0052*/ 	.short	0x0008
        /*0054*/ 	.byte	0x00, 0xf5, 0x21, 0x00


	//----- nvinfo : EIATTR_KPARAM_INFO
	.align		4
.L_166:
        /*0058*/ 	.byte	0x04, 0x17
        /*005a*/ 	.short	(.L_168 - .L_167)
.L_167:
        /*005c*/ 	.word	0x00000000
        /*0060*/ 	.short	0x0000
        /*0062*/ 	.short	0x0000
        /*0064*/ 	.byte	0x00, 0xf0, 0x21, 0x00


	//----- nvinfo : EIATTR_SPARSE_MMA_MASK
	.align		4
.L_168:
        /*0068*/ 	.byte	0x03, 0x50
        /*006a*/ 	.short	0x0000


	//----- nvinfo : EIATTR_MAXREG_COUNT
	.align		4
        /*006c*/ 	.byte	0x03, 0x1b
        /*006e*/ 	.short	0x00ff


	//----- nvinfo : EIATTR_NUM_BARRIERS
	.align		4
        /*0070*/ 	.byte	0x02, 0x4c
        /*0072*/ 	.byte	0x01
	.zero		1


	//----- nvinfo : EIATTR_MERCURY_ISA_VERSION
	.align		4
        /*0074*/ 	.byte	0x03, 0x5f
        /*0076*/ 	.short	0x0101


	//----- nvinfo : EIATTR_COOP_GROUP_MASK_REGIDS
	.align		4
        /*0078*/ 	.byte	0x04, 0x29
        /*007a*/ 	.short	(.L_170 - .L_169)


	//   ....[0]....
.L_169:
        /*007c*/ 	.word	0xffffffff


	//   ....[1]....
        /*0080*/ 	.word	0xffffffff


	//   ....[2]....
        /*0084*/ 	.word	0xffffffff


	//   ....[3]....
        /*0088*/ 	.word	0xffffffff


	//   ....[4]....
        /*008c*/ 	.word	0xffffffff


	//   ....[5]....
        /*0090*/ 	.word	0xffffffff


	//   ....[6]....
        /*0094*/ 	.word	0xffffffff


	//   ....[7]....
        /*0098*/ 	.word	0xffffffff


	//   ....[8]....
        /*009c*/ 	.word	0xffffffff


	//   ....[9]....
        /*00a0*/ 	.word	0xffffffff


	//   ....[10]....
        /*00a4*/ 	.word	0xffffffff


	//   ....[11]....
        /*00a8*/ 	.word	0xffffffff


	//   ....[12]....
        /*00ac*/ 	.word	0xffffffff


	//   ....[13]....
        /*00b0*/ 	.word	0xffffffff


	//   ....[14]....
        /*00b4*/ 	.word	0xffffffff


	//   ....[15]....
        /*00b8*/ 	.word	0xffffffff


	//   ....[16]....
        /*00bc*/ 	.word	0xffffffff


	//   ....[17]....
        /*00c0*/ 	.word	0xffffffff


	//   ....[18]....
        /*00c4*/ 	.word	0xffffffff


	//   ....[19]....
        /*00c8*/ 	.word	0xffffffff


	//   ....[20]....
        /*00cc*/ 	.word	0xffffffff


	//   ....[21]....
        /*00d0*/ 	.word	0xffffffff


	//   ....[22]....
        /*00d4*/ 	.word	0xffffffff


	//   ....[23]....
        /*00d8*/ 	.word	0xffffffff


	//   ....[24]....
        /*00dc*/ 	.word	0xffffffff


	//   ....[25]....
        /*00e0*/ 	.word	0xffffffff


	//   ....[26]....
        /*00e4*/ 	.word	0xffffffff


	//   ....[27]....
        /*00e8*/ 	.word	0xffffffff


	//   ....[28]....
        /*00ec*/ 	.word	0xffffffff


	//   ....[29]....
        /*00f0*/ 	.word	0xffffffff


	//----- nvinfo : EIATTR_COOP_GROUP_INSTR_OFFSETS
	.align		4
.L_170:
        /*00f4*/ 	.byte	0x04, 0x28
        /*00f6*/ 	.short	(.L_172 - .L_171)


	//   ....[0]....
.L_171:
        /*00f8*/ 	.word	0x00000cb0


	//   ....[1]....
        /*00fc*/ 	.word	0x00000cc0


	//   ....[2]....
        /*0100*/ 	.word	0x00000d50


	//   ....[3]....
        /*0104*/ 	.word	0x00000d90


	//   ....[4]....
        /*0108*/ 	.word	0x00000df0


	//   ....[5]....
        /*010c*/ 	.word	0x00000e30


	//   ....[6]....
        /*0110*/ 	.word	0x00000e80


	//   ....[7]....
        /*0114*/ 	.word	0x00000eb0


	//   ....[8]....
        /*0118*/ 	.word	0x00000ef0


	//   ....[9]....
        /*011c*/ 	.word	0x00000f20


	//   ....[10]....
        /*0120*/ 	.word	0x00001240


	//   ....[11]....
        /*0124*/ 	.word	0x00001250


	//   ....[12]....
        /*0128*/ 	.word	0x000012e0


	//   ....[13]....
        /*012c*/ 	.word	0x00001300


	//   ....[14]....
        /*0130*/ 	.word	0x00001360


	//   ....[15]....
        /*0134*/ 	.word	0x00001380


	//   ....[16]....
        /*0138*/ 	.word	0x000013e0


	//   ....[17]....
        /*013c*/ 	.word	0x00001410


	//   ....[18]....
        /*0140*/ 	.word	0x00001490


	//   ....[19]....
        /*0144*/ 	.word	0x000014b0


	//   ....[20]....
        /*0148*/ 	.word	0x00002a40


	//   ....[21]....
        /*014c*/ 	.word	0x00002a50


	//   ....[22]....
        /*0150*/ 	.word	0x00002ae0


	//   ....[23]....
        /*0154*/ 	.word	0x00002b10


	//   ....[24]....
        /*0158*/ 	.word	0x00002b80


	//   ....[25]....
        /*015c*/ 	.word	0x00002ba0


	//   ....[26]....
        /*0160*/ 	.word	0x00002c00


	//   ....[27]....
        /*0164*/ 	.word	0x00002c10


	//   ....[28]....
        /*0168*/ 	.word	0x00002c50


	//   ....[29]....
        /*016c*/ 	.word	0x00002c60


	//----- nvinfo : EIATTR_VRC_CTA_INIT_COUNT
	.align		4
.L_172:
        /*0170*/ 	.byte	0x02, 0x4a
	.zero		1
	.zero		1


	//----- nvinfo : EIATTR_EXIT_INSTR_OFFSETS
	.align		4
        /*0174*/ 	.byte	0x04, 0x1c
        /*0176*/ 	.short	(.L_174 - .L_173)


	//   ....[0]....
.L_173:
        /*0178*/ 	.word	0x000000a0


	//   ....[1]....
        /*017c*/ 	.word	0x000000e0


	//   ....[2]....
        /*0180*/ 	.word	0x00002f00


	//   ....[3]....
        /*0184*/ 	.word	0x00002f70


	//----- nvinfo : EIATTR_MAX_THREADS
	.align		4
.L_174:
        /*0188*/ 	.byte	0x04, 0x05
        /*018a*/ 	.short	(.L_176 - .L_175)
.L_175:
        /*018c*/ 	.word	0x00000100
        /*0190*/ 	.word	0x00000001
        /*0194*/ 	.word	0x00000001


	//----- nvinfo : EIATTR_CRS_STACK_SIZE
	.align		4
.L_176:
        /*0198*/ 	.byte	0x04, 0x1e
        /*019a*/ 	.short	(.L_178 - .L_177)
.L_177:
        /*019c*/ 	.word	0x00000000


	//----- nvinfo : EIATTR_CBANK_PARAM_SIZE
	.align		4
.L_178:
        /*01a0*/ 	.byte	0x03, 0x19
        /*01a2*/ 	.short	0x0021


	//----- nvinfo : EIATTR_PARAM_CBANK
	.align		4
        /*01a4*/ 	.byte	0x04, 0x0a
        /*01a6*/ 	.short	(.L_180 - .L_179)
	.align		4
.L_179:
        /*01a8*/ 	.word	index@(.nv.constant0._ZN3cub18CUB_300001_SM_10006detail6reduce28DeviceReduceSingleTileKernelINS2_10policy_hubIdyN4cuda3__47maximumIdEEE10Policy1000EN6thrust24THRUST_300001_SM_1000_NS10device_ptrIdEEPfyS8_fdNS5_3std3__410__identityEEEvT0_T1_T2_T3_T4_T6_)
        /*01ac*/ 	.short	0x0380
        /*01ae*/ 	.short	0x0021


	//----- nvinfo : EIATTR_SW_WAR
	.align		4
.L_180:
        /*01b0*/ 	.byte	0x04, 0x36
        /*01b2*/ 	.short	(.L_182 - .L_181)
.L_181:
        /*01b4*/ 	.word	0x00000008
.L_182:


//--------------------- .nv.info._ZN3cub18CUB_300001_SM_10006detail6reduce28DeviceReduceSingleTileKernelINS2_10policy_hubIdjN4cuda3__47maximumIdEEE10Policy1000EPdPfiS8_fdNS5_3std3__410__identityEEEvT0_T1_T2_T3_T4_T6_ --------------------------
	.section	.nv.info._ZN3cub18CUB_300001_SM_10006detail6reduce28DeviceReduceSingleTileKernelINS2_10policy_hubIdjN4cuda3__47maximumIdEEE10Policy1000EPdPfiS8_fdNS5_3std3__410__identityEEEvT0_T1_T2_T3_T4_T6_,"",@"SHT_CUDA_INFO"
	.sectionflags	@""
	.align	4


	//----- nvinfo : EIATTR_CUDA_API_VERSION
	.align		4
        /*0000*/ 	.byte	0x04, 0x37
        /*0002*/ 	.short	(.L_184 - .L_183)
.L_183:
        /*0004*/ 	.word	0x00000082


	//----- nvinfo : EIATTR_KPARAM_INFO
	.align		4
.L_184:
        /*0008*/ 	.byte	0x04, 0x17
        /*000a*/ 	.short	(.L_186 - .L_185)
.L_185:
        /*000c*/ 	.word	0x00000000
        /*0010*/ 	.short	0x0005
        /*0012*/ 	.short	0x001c
        /*0014*/ 	.byte	0x00, 0xf0, 0x05, 0x00


	//----- nvinfo : EIATTR_KPARAM_INFO
	.align		4
.L_186:
        /*0018*/ 	.byte	0x04, 0x17
        /*001a*/ 	.short	(.L_188 - .L_187)
.L_187:
        /*001c*/ 	.word	0x00000000
        /*0020*/ 	.short	0x0004
        /*0022*/ 	.short	0x0018
        /*0024*/ 	.byte	0x00, 0xf0, 0x11, 0x00


	//----- nvinfo : EIATTR_KPARAM_INFO
	.align		4
.L_188:
        /*0028*/ 	.byte	0x04, 0x17
        /*002a*/ 	.short	(.L_190 - .L_189)
.L_189:
        /*002c*/ 	.word	0x00000000
        /*0030*/ 	.short	0x0003
        /*0032*/ 	.short	0x0014
        /*0034*/ 	.byte	0x00, 0xf0, 0x05, 0x00


	//----- nvinfo : EIATTR_KPARAM_INFO
	.align		4
.L_190:
        /*0038*/ 	.byte	0x04, 0x17
        /*003a*/ 	.short	(.L_192 - .L_191)
.L_191:
        /*003c*/ 	.word	0x00000000
        /*0040*/ 	.short	0x0002
        /*0042*/ 	.short	0x0010
        /*0044*/ 	.byte	0x00, 0xf0, 0x11, 0x00


	//----- nvinfo : EIATTR_KPARAM_INFO
	.align		4
.L_192:
        /*0048*/ 	.byte	0x04, 0x17
        /*004a*/ 	.short	(.L_194 - .L_193)
.L_193:
        /*004c*/ 	.word	0x00000000
        /*0050*/ 	.short	0x0001
        /*0052*/ 	.short	0x0008
        /*0054*/ 	.byte	0x00, 0xf5, 0x21, 0x00


	//----- nvinfo : EIATTR_KPARAM_INFO
	.align		4
.L_194:
        /*0058*/ 	.byte	0x04, 0x17
        /*005a*/ 	.short	(.L_196 - .L_195)
.L_195:
        /*005c*/ 	.word	0x00000000
        /*0060*/ 	.short	0x0000
        /*0062*/ 	.short	0x0000
        /*0064*/ 	.byte	0x00, 0xf5, 0x21, 0x00


	//----- nvinfo : EIATTR_SPARSE_MMA_MASK
	.align		4
.L_196:
        /*0068*/ 	.byte	0x03, 0x50
        /*006a*/ 	.short	0x0000


	//----- nvinfo : EIATTR_MAXREG_COUNT
	.align		4
        /*006c*/ 	.byte	0x03, 0x1b
        /*006e*/ 	.short	0x00ff


	//----- nvinfo : EIATTR_NUM_BARRIERS
	.align		4
        /*0070*/ 	.byte	0x02, 0x4c
        /*0072*/ 	.byte	0x01
	.zero		1


	//----- nvinfo : EIATTR_MERCURY_ISA_VERSION
	.align		4
        /*0074*/ 	.byte	0x03, 0x5f
        /*0076*/ 	.short	0x0101


	//----- nvinfo : EIATTR_COOP_GROUP_MASK_REGIDS
	.align		4
        /*0078*/ 	.byte	0x04, 0x29
        /*007a*/ 	.short	(.L_198 - .L_197)


	//   ....[0]....
.L_197:
        /*007c*/ 	.word	0xffffffff


	//   ....[1]....
        /*0080*/ 	.word	0xffffffff


	//   ....[2]....
        /*0084*/ 	.word	0xffffffff


	//   ....[3]....
        /*0088*/ 	.word	0xffffffff


	//   ....[4]....
        /*008c*/ 	.word	0xffffffff


	//   ....[5]....
        /*0090*/ 	.word	0xffffffff


	//   ....[6]....
        /*0094*/ 	.word	0xffffffff


	//   ....[7]....
        /*0098*/ 	.word	0xffffffff


	//   ....[8]....
        /*009c*/ 	.word	0xffffffff


	//   ....[9]....
        /*00a0*/ 	.word	0xffffffff


	//   ....[10]....
        /*00a4*/ 	.word	0xffffffff


	//   ....[11]....
        /*00a8*/ 	.word	0xffffffff


	//   ....[12]....
        /*00ac*/ 	.word	0xffffffff


	//   ....[13]....
        /*00b0*/ 	.word	0xffffffff


	//   ....[14]....
        /*00b4*/ 	.word	0xffffffff


	//   ....[15]....
        /*00b8*/ 	.word	0xffffffff


	//   ....[16]....
        /*00bc*/ 	.word	0xffffffff


	//   ....[17]....
        /*00c0*/ 	.word	0xffffffff


	//   ....[18]....
        /*00c4*/ 	.word	0xffffffff


	//   ....[19]....
        /*00c8*/ 	.word	0xffffffff


	//   ....[20]....
        /*00cc*/ 	.word	0xffffffff


	//   ....[21]....
        /*00d0*/ 	.word	0xffffffff


	//   ....[22]....
        /*00d4*/ 	.word	0xffffffff


	//   ....[23]....
        /*00d8*/ 	.word	0xffffffff


	//   ....[24]....
        /*00dc*/ 	.word	0xffffffff


	//   ....[25]....
        /*00e0*/ 	.word	0xffffffff


	//   ....[26]....
        /*00e4*/ 	.word	0xffffffff


	//   ....[27]....
        /*00e8*/ 	.word	0xffffffff


	//   ....[28]....
        /*00ec*/ 	.word	0xffffffff


	//   ....[29]....
        /*00f0*/ 	.word	0xffffffff


	//   ....[30]....
        /*00f4*/ 	.word	0xffffffff


	//   ....[31]....
        /*00f8*/ 	.word	0xffffffff


	//   ....[32]....
        /*00fc*/ 	.word	0xffffffff


	//   ....[33]....
        /*0100*/ 	.word	0xffffffff


	//   ....[34]....
        /*0104*/ 	.word	0xffffffff


	//   ....[35]....
        /*0108*/ 	.word	0xffffffff


	//   ....[36]....
        /*010c*/ 	.word	0xffffffff


	//   ....[37]....
        /*0110*/ 	.word	0xffffffff


	//   ....[38]....
        /*0114*/ 	.word	0xffffffff


	//   ....[39]....
        /*0118*/ 	.word	0xffffffff


	//   ....[40]....
        /*011c*/ 	.word	0xffffffff


	//   ....[41]....
        /*0120*/ 	.word	0xffffffff


	//   ....[42]....
        /*0124*/ 	.word	0xffffffff


	//   ....[43]....
        /*0128*/ 	.word	0xffffffff


	//   ....[44]....
        /*012c*/ 	.word	0xffffffff


	//   ....[45]....
        /*0130*/ 	.word	0xffffffff


	//   ....[46]....
        /*0134*/ 	.word	0xffffffff


	//   ....[47]....
        /*0138*/ 	.word	0xffffffff


	//   ....[48]....
        /*013c*/ 	.word	0xffffffff


	//   ....[49]....
        /*0140*/ 	.word	0xffffffff


	//   ....[50]....
        /*0144*/ 	.word	0xffffffff


	//   ....[51]....
        /*0148*/ 	.word	0xffffffff


	//   ....[52]....
        /*014c*/ 	.word	0xffffffff


	//   ....[53]....
        /*0150*/ 	.word	0xffffffff


	//   ....[54]....
        /*0154*/ 	.word	0xffffffff


	//   ....[55]....
        /*0158*/ 	.word	0xffffffff


	//   ....[56]....
        /*015c*/ 	.word	0xffffffff


	//   ....[57]....
        /*0160*/ 	.word	0xffffffff


	//   ....[58]....
        /*0164*/ 	.word	0xffffffff


	//   ....[59]....
        /*0168*/ 	.word	0xffffffff


	//----- nvinfo : EIATTR_COOP_GROUP_INSTR_OFFSETS
	.align		4
.L_198:
        /*016c*/ 	.byte	0x04, 0x28
        /*016e*/ 	.short	(.L_200 - .L_199)


	//   ....[0]....
.L_199:
        /*0170*/ 	.word	0x00000d30


	//   ....[1]....
        /*0174*/ 	.word	0x00000d40


	//   ....[2]....
        /*0178*/ 	.word	0x00000dd0


	//   ....[3]....
        /*017c*/ 	.word	0x00000e10


	//   ....[4]....
        /*0180*/ 	.word	0x00000e80


	//   ....[5]....
        /*0184*/ 	.word	0x00000ea0


	//   ....[6]....
        /*0188*/ 	.word	0x00000ef0


	//   ....[7]....
        /*018c*/ 	.word	0x00000f10


	//   ....[8]....
        /*0190*/ 	.word	0x00000f60


	//   ....[9]....
        /*0194*/ 	.word	0x00000f80


	//   ....[10]....
        /*0198*/ 	.word	0x00001280


	//   ....[11]....
        /*019c*/ 	.word	0x00001290


	//   ....[12]....
        /*01a0*/ 	.word	0x00001320


	//   ....[13]....
        /*01a4*/ 	.word	0x00001350


	//   ....[14]....
        /*01a8*/ 	.word	0x000013b0


	//   ....[15]....
        /*01ac*/ 	.word	0x000013e0


	//   ....[16]....
        /*01b0*/ 	.word	0x00001440


	//   ....[17]....
        /*01b4*/ 	.word	0x00001480


	//   ....[18]....
        /*01b8*/ 	.word	0x000014f0


	//   ....[19]....
        /*01bc*/ 	.word	0x00001530


	//   ....[20]....
        /*01c0*/ 	.word	0x00002960


	//   ....[21]....
        /*01c4*/ 	.word	0x00002970


	//   ....[22]....
        /*01c8*/ 	.word	0x00002a00


	//   ....[23]....
        /*01cc*/ 	.word	0x00002a30


	//   ....[24]....
        /*01d0*/ 	.word	0x00002aa0


	//   ....[25]....
        /*01d4*/ 	.word	0x00002ac0


	//   ....[26]....
        /*01d8*/ 	.word	0x00002b20


	//   ....[27]....
        /*01dc*/ 	.word	0x00002b30


	//   ....[28]....
        /*01e0*/ 	.word	0x00002b80


	//   ....[29]....
        /*01e4*/ 	.word	0x00002b90


	//   ....[30]....
        /*01e8*/ 	.word	0x00003a20


	//   ....[31]....
        /*01ec*/ 	.word	0x00003a30


	//   ....[32]....
        /*01f0*/ 	.word	0x00003ac0


	//   ....[33]....
        /*01f4*/ 	.word	0x00003b00


	//   ....[34]....
        /*01f8*/ 	.word	0x00003b80


	//   ....[35]....
        /*01fc*/ 	.word	0x00003bc0


	//   ....[36]....
        /*0200*/ 	.word	0x00003c20


	//   ....[37]....
        /*0204*/ 	.word	0x00003c50


	//   ....[38]....
        /*0208*/ 	.word	0x00003ca0


	//   ....[39]....
        /*020c*/ 	.word	0x00003cd0


	//   ....[40]....
        /*0210*/ 	.word	0x00003fb0


	//   ....[41]....
        /*0214*/ 	.word	0x00003fc0


	//   ....[42]....
        /*0218*/ 	.word	0x00004050


	//   ....[43]....
        /*021c*/ 	.word	0x00004080


	//   ....[44]....
        /*0220*/ 	.word	0x000040d0


	//   ....[45]....
        /*0224*/ 	.word	0x00004100


	//   ....[46]....
        /*0228*/ 	.word	0x00004170


	//   ....[47]....
        /*022c*/ 	.word	0x000041b0


	//   ....[48]....
        /*0230*/ 	.word	0x00004220


	//   ....[49]....
        /*0234*/ 	.word	0x00004250


	//   ....[50]....
        /*0238*/ 	.word	0x00005700


	//   ....[51]....
        /*023c*/ 	.word	0x00005710


	//   ....[52]....
        /*0240*/ 	.word	0x000057a0


	//   ....[53]....
        /*0244*/ 	.word	0x000057e0


	//   ....[54]....
        /*0248*/ 	.word	0x00005860


	//   ....[55]....
        /*024c*/ 	.word	0x000058a0


	//   ....[56]....
        /*0250*/ 	.word	0x00005900


	//   ....[57]....
        /*0254*/ 	.word	0x00005930


	//   ....[58]....
        /*0258*/ 	.word	0x00005980


	//   ....[59]....
        /*025c*/ 	.word	0x000059b0


	//----- nvinfo : EIATTR_VRC_CTA_INIT_COUNT
	.align		4
.L_200:
        /*0260*/ 	.byte	0x02, 0x4a
	.zero		1
	.zero		1


	//----- nvinfo : EIATTR_EXIT_INSTR_OFFSETS
	.align		4
        /*0264*/ 	.byte	0x04, 0x1c
        /*0266*/ 	.short	(.L_202 - .L_201)


	//   ....[0]....
.L_201:
        /*0268*/ 	.word	0x00000080


	//   ....[1]....
        /*026c*/ 	.word	0x000000c0


	//   ....[2]....
        /*0270*/ 	.word	0x00005c20


	//   ....[3]....
        /*0274*/ 	.word	0x00005c90


	//----- nvinfo : EIATTR_MAX_THREADS
	.align		4
.L_202:
        /*0278*/ 	.byte	0x04, 0x05
        /*027a*/ 	.short	(.L_204 - .L_203)
.L_203:
        /*027c*/ 	.word	0x00000100
        /*0280*/ 	.word	0x00000001
        /*0284*/ 	.word	0x00000001


	//----- nvinfo : EIATTR_CRS_STACK_SIZE
	.align		4
.L_204:
        /*0288*/ 	.byte	0x04, 0x1e
        /*028a*/ 	.short	(.L_206 - .L_205)
.L_205:
        /*028c*/ 	.word	0x00000000


	//----- nvinfo : EIATTR_CBANK_PARAM_SIZE
	.align		4
.L_206:
        /*0290*/ 	.byte	0x03, 0x19
        /*0292*/ 	.short	0x001d


	//----- nvinfo : EIATTR_PARAM_CBANK
	.align		4
        /*0294*/ 	.byte	0x04, 0x0a
        /*0296*/ 	.short	(.L_208 - .L_207)
	.align		4
.L_207:
        /*0298*/ 	.word	index@(.nv.constant0._ZN3cub18CUB_300001_SM_10006detail6reduce28DeviceReduceSingleTileKernelINS2_10policy_hubIdjN4cuda3__47maximumIdEEE10Policy1000EPdPfiS8_fdNS5_3std3__410__identityEEEvT0_T1_T2_T3_T4_T6_)
        /*029c*/ 	.short	0x0380
        /*029e*/ 	.short	0x001d


	//----- nvinfo : EIATTR_SW_WAR
	.align		4
.L_208:
        /*02a0*/ 	.byte	0x04, 0x36
        /*02a2*/ 	.short	(.L_210 - .L_209)
.L_209:
        /*02a4*/ 	.word	0x00000008
.L_210:


//--------------------- .nv.info._ZN3cub18CUB_300001_SM_10006detail6reduce18DeviceReduceKernelINS2_10policy_hubIdjN4cuda3__47maximumIdEEE10Policy1000EN6thrust24THRUST_300001_SM_1000_NS10device_ptrIdEEjS8_dNS5_3std3__410__identityEEEvT0_PT3_T1_NS0_13GridEvenShareISL_EET2_T4_ --------------------------
	.section	.nv.info._ZN3cub18CUB_300001_SM_10006detail6reduce18DeviceReduceKernelINS2_10policy_hubIdjN4cuda3__47maximumIdEEE10Policy1000EN6thrust24THRUST_300001_SM_1000_NS10device_ptrIdEEjS8_dNS5_3std3__410__identityEEEvT0_PT3_T1_NS0_13GridEvenShareISL_EET2_T4_,"",@"SHT_CUDA_INFO"
	.sectionflags	@""
	.align	4


	//----- nvinfo : EIATTR_CUDA_API_VERSION
	.align		4
        /*0000*/ 	.byte	0x04, 0x37
        /*0002*/ 	.short	(.L_212 - .L_211)
.L_211:
        /*0004*/ 	.word	0x00000082


	//----- nvinfo : EIATTR_KPARAM_INFO
	.align		4
.L_212:
        /*0008*/ 	.byte	0x04, 0x17
        /*000a*/ 	.short	(.L_214 - .L_213)
.L_213:
        /*000c*/ 	.word	0x00000000
        /*0010*/ 	.short	0x0005
        /*0012*/ 	.short	0x003d
        /*0014*/ 	.byte	0x00, 0xf0, 0x05, 0x00


	//----- nvinfo : EIATTR_KPARAM_INFO
	.align		4
.L_214:
        /*0018*/ 	.byte	0x04, 0x17
        /*001a*/ 	.short	(.L_216 - .L_215)
.L_215:
        /*001c*/ 	.word	0x00000000
        /*0020*/ 	.short	0x0004
        /*0022*/ 	.short	0x003c
        /*0024*/ 	.byte	0x00, 0xf0, 0x05, 0x00


	//----- nvinfo : EIATTR_KPARAM_INFO
	.align		4
.L_216:
        /*0028*/ 	.byte	0x04, 0x17
        /*002a*/ 	.short	(.L_218 - .L_217)
.L_217:
        /*002c*/ 	.word	0x00000000
        /*0030*/ 	.short	0x0003
        /*0032*/ 	.short	0x0014
        /*0034*/ 	.byte	0x00, 0xf0, 0xa1, 0x00


	//----- nvinfo : EIATTR_KPARAM_INFO
	.align		4
.L_218:
        /*0038*/ 	.byte	0x04, 0x17
        /*003a*/ 	.short	(.L_220 - .L_219)
.L_219:
        /*003c*/ 	.word	0x00000000
        /*0040*/ 	.short	0x0002
        /*0042*/ 	.short	0x0010
        /*0044*/ 	.byte	0x00, 0xf0, 0x11, 0x00


	//----- nvinfo : EIATTR_KPARAM_INFO
	.align		4
.L_220:
        /*0048*/ 	.byte	0x04, 0x17
        /*004a*/ 	.short	(.L_222 - .L_221)
.L_221:
        /*004c*/ 	.word	0x00000000
        /*0050*/ 	.short	0x0001
        /*0052*/ 	.short	0x0008
        /*0054*/ 	.byte	0x00, 0xf5, 0x21, 0x00


	//----- nvinfo : EIATTR_KPARAM_INFO
	.align		4
.L_222:
        /*0058*/ 	.byte	0x04, 0x17
        /*005a*/ 	.short	(.L_224 - .L_223)
.L_223:
        /*005c*/ 	.word	0x00000000
        /*0060*/ 	.short	0x0000
        /*0062*/ 	.short	0x0000
        /*0064*/ 	.byte	0x00, 0xf0, 0x21, 0x00


	//----- nvinfo : EIATTR_SPARSE_MMA_MASK
	.align		4
.L_224:
        /*0068*/ 	.byte	0x03, 0x50
        /*006a*/ 	.short	0x0000


	//----- nvinfo : EIATTR_MAXREG_COUNT
	.align		4
        /*006c*/ 	.byte	0x03, 0x1b
        /*006e*/ 	.short	0x00ff


	//----- nvinfo : EIATTR_NUM_BARRIERS
	.align		4
        /*0070*/ 	.byte	0x02, 0x4c
        /*0072*/ 	.byte	0x01
	.zero		1


	//----- nvinfo : EIATTR_MERCURY_ISA_VERSION
	.align		4
        /*0074*/ 	.byte	0x03, 0x5f
        /*0076*/ 	.short	0x0101


	//----- nvinfo : EIATTR_COOP_GROUP_MASK_REGIDS
	.align		4
        /*0078*/ 	.byte	0x04, 0x29
        /*007a*/ 	.short	(.L_226 - .L_225)


	//   ....[0]....
.L_225:
        /*007c*/ 	.word	0xffffffff


	//   ....[1]....
        /*0080*/ 	.word	0xffffffff


	//   ....[2]....
        /*0084*/ 	.word	0xffffffff


	//   ....[3]....
        /*0088*/ 	.word	0xffffffff


	//   ....[4]....
        /*008c*/ 	.word	0xffffffff


	//   ....[5]....
        /*0090*/ 	.word	0xffffffff


	//   ....[6]....
        /*0094*/ 	.word	0xffffffff


	//   ....[7]....
        /*0098*/ 	.word	0xffffffff


	//   ....[8]....
        /*009c*/ 	.word	0xffffffff


	//   ....[9]....
        /*00a0*/ 	.word	0xffffffff


	//   ....[10]....
        /*00a4*/ 	.word	0xffffffff


	//   ....[11]....
        /*00a8*/ 	.word	0xffffffff


	//   ....[12]....
        /*00ac*/ 	.word	0xffffffff


	//   ....[13]....
        /*00b0*/ 	.word	0xffffffff


	//   ....[14]....
        /*00b4*/ 	.word	0xffffffff


	//   ....[15]....
        /*00b8*/ 	.word	0xffffffff


	//   ....[16]....
        /*00bc*/ 	.word	0xffffffff


	//   ....[17]....
        /*00c0*/ 	.word	0xffffffff


	//   ....[18]....
        /*00c4*/ 	.word	0xffffffff


	//   ....[19]....
        /*00c8*/ 	.word	0xffffffff


	//   ....[20]....
        /*00cc*/ 	.word	0xffffffff


	//   ....[21]....
        /*00d0*/ 	.word	0xffffffff


	//   ....[22]....
        /*00d4*/ 	.word	0xffffffff


	//   ....[23]....
        /*00d8*/ 	.word	0xffffffff


	//   ....[24]....
        /*00dc*/ 	.word	0xffffffff


	//   ....[25]....
        /*00e0*/ 	.word	0xffffffff


	//   ....[26]....
        /*00e4*/ 	.word	0xffffffff


	//   ....[27]....
        /*00e8*/ 	.word	0xffffffff


	//   ....[28]....
        /*00ec*/ 	.word	0xffffffff


	//   ....[29]....
        /*00f0*/ 	.word	0xffffffff


	//----- nvinfo : EIATTR_COOP_GROUP_INSTR_OFFSETS
	.align		4
.L_226:
        /*00f4*/ 	.byte	0x04, 0x28
        /*00f6*/ 	.short	(.L_228 - .L_227)


	//   ....[0]....
.L_227:
        /*00f8*/ 	.word	0x00000fa0


	//   ....[1]....
        /*00fc*/ 	.word	0x00000fb0


	//   ....[2]....
        /*0100*/ 	.word	0x00001040


	//   ....[3]....
        /*0104*/ 	.word	0x00001070


	//   ....[4]....
        /*0108*/ 	.word	0x000010e0


	//   ....[5]....
        /*010c*/ 	.word	0x00001100


	//   ....[6]....
        /*0110*/ 	.word	0x00001160


	//   ....[7]....
        /*0114*/ 	.word	0x00001170


	//   ....[8]....
        /*0118*/ 	.word	0x000011c0


	//   ....[9]....
        /*011c*/ 	.word	0x000011d0


	//   ....[10]....
        /*0120*/ 	.word	0x000014b0


	//   ....[11]....
        /*0124*/ 	.word	0x000014c0


	//   ....[12]....
        /*0128*/ 	.word	0x00001550


	//   ....[13]....
        /*012c*/ 	.word	0x00001570


	//   ....[14]....
        /*0130*/ 	.word	0x000015d0


	//   ....[15]....
        /*0134*/ 	.word	0x000015f0


	//   ....[16]....
        /*0138*/ 	.word	0x00001650


	//   ....[17]....
        /*013c*/ 	.word	0x00001690


	//   ....[18]....
        /*0140*/ 	.word	0x00001700


	//   ....[19]....
        /*0144*/ 	.word	0x00001720


	//   ....[20]....
        /*0148*/ 	.word	0x00002f70


	//   ....[21]....
        /*014c*/ 	.word	0x00002f80


	//   ....[22]....
        /*0150*/ 	.word	0x00003010


	//   ....[23]....
        /*0154*/ 	.word	0x00003040


	//   ....[24]....
        /*0158*/ 	.word	0x000030b0


	//   ....[25]....
        /*015c*/ 	.word	0x000030d0


	//   ....[26]....
        /*0160*/ 	.word	0x00003130


	//   ....[27]....
        /*0164*/ 	.word	0x00003140


	//   ....[28]....
        /*0168*/ 	.word	0x00003190


	//   ....[29]....
        /*016c*/ 	.word	0x000031a0


	//----- nvinfo : EIATTR_VRC_CTA_INIT_COUNT
	.align		4
.L_228:
        /*0170*/ 	.byte	0x02, 0x4a
	.zero		1
	.zero		1


	//----- nvinfo : EIATTR_EXIT_INSTR_OFFSETS
	.align		4
        /*0174*/ 	.byte	0x04, 0x1c
        /*0176*/ 	.short	(.L_230 - .L_229)


	//   ....[0]....
.L_229:
        /*0178*/ 	.word	0x00003430


	//   ....[1]....
        /*017c*/ 	.word	0x00003490


	//----- nvinfo : EIATTR_MAX_THREADS
	.align		4
.L_230:
        /*0180*/ 	.byte	0x04, 0x05
        /*0182*/ 	.short	(.L_232 - .L_231)
.L_231:
        /*0184*/ 	.word	0x00000100
        /*0188*/ 	.word	0x00000001
        /*018c*/ 	.word	0x00000001


	//----- nvinfo : EIATTR_CRS_STACK_SIZE
	.align		4
.L_232:
        /*0190*/ 	.byte	0x04, 0x1e
        /*0192*/ 	.short	(.L_234 - .L_233)
.L_233:
        /*0194*/ 	.word	0x00000000


	//----- nvinfo : EIATTR_CBANK_PARAM_SIZE
	.align		4
.L_234:
        /*0198*/ 	.byte	0x03, 0x19
        /*019a*/ 	.short	0x003e


	//----- nvinfo : EIATTR_PARAM_CBANK
	.align		4
        /*019c*/ 	.byte	0x04, 0x0a
        /*019e*/ 	.short	(.L_236 - .L_235)
	.align		4
.L_235:
        /*01a0*/ 	.word	index@(.nv.constant0._ZN3cub18CUB_300001_SM_10006detail6reduce18DeviceReduceKernelINS2_10policy_hubIdjN4cuda3__47maximumIdEEE10Policy1000EN6thrust24THRUST_300001_SM_1000_NS10device_ptrIdEEjS8_dNS5_3std3__410__identityEEEvT0_PT3_T1_NS0_13GridEvenShareISL_EET2_T4_)
        /*01a4*/ 	.short	0x0380
        /*01a6*/ 	.short	0x003e


	//----- nvinfo : EIATTR_SW_WAR
	.align		4
.L_236:
        /*01a8*/ 	.byte	0x04, 0x36
        /*01aa*/ 	.short	(.L_238 - .L_237)
.L_237:
        /*01ac*/ 	.word	0x00000008
.L_238:


//--------------------- .nv.info._ZN3cub18CUB_300001_SM_10006detail6reduce28DeviceReduceSingleTileKernelINS2_10policy_hubIdjN4cuda3__47maximumIdEEE10Policy1000EN6thrust24THRUST_300001_SM_1000_NS10device_ptrIdEEPfjS8_fdNS5_3std3__410__identityEEEvT0_T1_T2_T3_T4_T6_ --------------------------
	.section	.nv.info._ZN3cub18CUB_300001_SM_10006detail6reduce28DeviceReduceSingleTileKernelINS2_10policy_hubIdjN4cuda3__47maximumIdEEE10Policy1000EN6thrust24THRUST_300001_SM_1000_NS10device_ptrIdEEPfjS8_fdNS5_3std3__410__identityEEEvT0_T1_T2_T3_T4_T6_,"",@"SHT_CUDA_INFO"
	.sectionflags	@""
	.align	4


	//----- nvinfo : EIATTR_CUDA_API_VERSION
	.align		4
        /*0000*/ 	.byte	0x04, 0x37
        /*0002*/ 	.short	(.L_240 - .L_239)
.L_239:
        /*0004*/ 	.word	0x00000082


	//----- nvinfo : EIATTR_KPARAM_INFO
	.align		4
.L_240:
        /*0008*/ 	.byte	0x04, 0x17
        /*000a*/ 	.short	(.L_242 - .L_241)
.L_241:
        /*000c*/ 	.word	0x00000000
        /*0010*/ 	.short	0x0005
        /*0012*/ 	.short	0x001c
        /*0014*/ 	.byte	0x00, 0xf0, 0x05, 0x00


	//----- nvinfo : EIATTR_KPARAM_INFO
	.align		4
.L_242:
        /*0018*/ 	.byte	0x04, 0x17
        /*001a*/ 	.short	(.L_244 - .L_243)
.L_243:
        /*001c*/ 	.word	0x00000000
        /*0020*/ 	.short	0x0004
        /*0022*/ 	.short	0x0018
        /*0024*/ 	.byte	0x00, 0xf0, 0x11, 0x00


	//----- nvinfo : EIATTR_KPARAM_INFO
	.align		4
.L_244:
        /*0028*/ 	.byte	0x04, 0x17
        /*002a*/ 	.short	(.L_246 - .L_245)
.L_245:
        /*002c*/ 	.word	0x00000000
        /*0030*/ 	.short	0x0003
        /*0032*/ 	.short	0x0014
        /*0034*/ 	.byte	0x00, 0xf0, 0x05, 0x00


	//----- nvinfo : EIATTR_KPARAM_INFO
	.align		4
.L_246:
        /*0038*/ 	.byte	0x04, 0x17
        /*003a*/ 	.short	(.L_248 - .L_247)
.L_247:
        /*003c*/ 	.word	0x00000000
        /*0040*/ 	.short	0x0002
        /*0042*/ 	.short	0x0010
        /*0044*/ 	.byte	0x00, 0xf0, 0x11, 0x00


	//----- nvinfo : EIATTR_KPARAM_INFO
	.align		4
.L_248:
        /*0048*/ 	.byte	0x04, 0x17
        /*004a*/ 	.short	(.L_250 - .L_249)
.L_249:
        /*004c*/ 	.word	0x00000000
        /*0050*/ 	.short	0x0001
        /*0052*/ 	.short	0x0008
        /*0054*/ 	.byte	0x00, 0xf5, 0x21, 0x00


	//----- nvinfo : EIATTR_KPARAM_INFO
	.align		4
.L_250:
        /*0058*/ 	.byte	0x04, 0x17
        /*005a*/ 	.short	(.L_252 - .L_251)
.L_251:
        /*005c*/ 	.word	0x00000000
        /*0060*/ 	.short	0x0000
        /*0062*/ 	.short	0x0000
        /*0064*/ 	.byte	0x00, 0xf0, 0x21, 0x00


	//----- nvinfo : EIATTR_SPARSE_MMA_MASK
	.align		4
.L_252:
        /*0068*/ 	.byte	0x03, 0x50
        /*006a*/ 	.short	0x0000


	//----- nvinfo : EIATTR_MAXREG_COUNT
	.align		4
        /*006c*/ 	.byte	0x03, 0x1b
        /*006e*/ 	.short	0x00ff


	//----- nvinfo : EIATTR_NUM_BARRIERS
	.align		4
        /*0070*/ 	.byte	0x02, 0x4c
        /*0072*/ 	.byte	0x01
	.zero		1


	//----- nvinfo : EIATTR_MERCURY_ISA_VERSION
	.align		4
        /*0074*/ 	.byte	0x03, 0x5f
        /*0076*/ 	.short	0x0101


	//----- nvinfo : EIATTR_COOP_GROUP_MASK_REGIDS
	.align		4
        /*0078*/ 	.byte	0x04, 0x29
        /*007a*/ 	.short	(.L_254 - .L_253)


	//   ....[0]....
.L_253:
        /*007c*/ 	.word	0xffffffff


	//   ....[1]....
        /*0080*/ 	.word	0xffffffff


	//   ....[2]....
        /*0084*/ 	.word	0xffffffff


	//   ....[3]....
        /*0088*/ 	.word	0xffffffff


	//   ....[4]....
        /*008c*/ 	.word	0xffffffff


	//   ....[5]....
        /*0090*/ 	.word	0xffffffff


	//   ....[6]....
        /*0094*/ 	.word	0xffffffff


	//   ....[7]....
        /*0098*/ 	.word	0xffffffff


	//   ....[8]....
        /*009c*/ 	.word	0xffffffff


	//   ....[9]....
        /*00a0*/ 	.word	0xffffffff


	//   ....[10]....
        /*00a4*/ 	.word	0xffffffff


	//   ....[11]....
        /*00a8*/ 	.word	0xffffffff


	//   ....[12]....
        /*00ac*/ 	.word	0xffffffff


	//   ....[13]....
        /*00b0*/ 	.word	0xffffffff


	//   ....[14]....
        /*00b4*/ 	.word	0xffffffff


	//   ....[15]....
        /*00b8*/ 	.word	0xffffffff


	//   ....[16]....
        /*00bc*/ 	.word	0xffffffff


	//   ....[17]....
        /*00c0*/ 	.word	0xffffffff


	//   ....[18]....
        /*00c4*/ 	.word	0xffffffff


	//   ....[19]....
        /*00c8*/ 	.word	0xffffffff


	//   ....[20]....
        /*00cc*/ 	.word	0xffffffff


	//   ....[21]....
        /*00d0*/ 	.word	0xffffffff


	//   ....[22]....
        /*00d4*/ 	.word	0xffffffff


	//   ....[23]....
        /*00d8*/ 	.word	0xffffffff


	//   ....[24]....
        /*00dc*/ 	.word	0xffffffff


	//   ....[25]....
        /*00e0*/ 	.word	0xffffffff


	//   ....[26]....
        /*00e4*/ 	.word	0xffffffff


	//   ....[27]....
        /*00e8*/ 	.word	0xffffffff


	//   ....[28]....
        /*00ec*/ 	.word	0xffffffff


	//   ....[29]....
        /*00f0*/ 	.word	0xffffffff


	//----- nvinfo : EIATTR_COOP_GROUP_INSTR_OFFSETS
	.align		4
.L_254:
        /*00f4*/ 	.byte	0x04, 0x28
        /*00f6*/ 	.short	(.L_256 - .L_255)


	//   ....[0]....
.L_255:
        /*00f8*/ 	.word	0x00000cc0


	//   ....[1]....
        /*00fc*/ 	.word	0x00000cd0


	//   ....[2]....
        /*0100*/ 	.word	0x00000d60


	//   ....[3]....
        /*0104*/ 	.word	0x00000da0


	//   ....[4]....
        /*0108*/ 	.word	0x00000e20


	//   ....[5]....
        /*010c*/ 	.word	0x00000e60


	//   ....[6]....
        /*0110*/ 	.word	0x00000ec0


	//   ....[7]....
        /*0114*/ 	.word	0x00000ef0


	//   ....[8]....
        /*0118*/ 	.word	0x00000f40


	//   ....[9]....
        /*011c*/ 	.word	0x00000f70


	//   ....[10]....
        /*0120*/ 	.word	0x00001250


	//   ....[11]....
        /*0124*/ 	.word	0x00001260


	//   ....[12]....
        /*0128*/ 	.word	0x000012f0


	//   ....[13]....
        /*012c*/ 	.word	0x00001310


	//   ....[14]....
        /*0130*/ 	.word	0x00001360


	//   ....[15]....
        /*0134*/ 	.word	0x00001380


	//   ....[16]....
        /*0138*/ 	.word	0x000013d0


	//   ....[17]....
        /*013c*/ 	.word	0x00001400


	//   ....[18]....
        /*0140*/ 	.word	0x00001470


	//   ....[19]....
        /*0144*/ 	.word	0x00001490


	//   ....[20]....
        /*0148*/ 	.word	0x00002b60


	//   ....[21]....
        /*014c*/ 	.word	0x00002b70


	//   ....[22]....
        /*0150*/ 	.word	0x00002c00


	//   ....[23]....
        /*0154*/ 	.word	0x00002c30


	//   ....[24]....
        /*0158*/ 	.word	0x00002ca0


	//   ....[25]....
        /*015c*/ 	.word	0x00002cc0


	//   ....[26]....
        /*0160*/ 	.word	0x00002d20


	//   ....[27]....
        /*0164*/ 	.word	0x00002d30


	//   ....[28]....
        /*0168*/ 	.word	0x00002d80


	//   ....[29]....
        /*016c*/ 	.word	0x00002d90


	//----- nvinfo : EIATTR_VRC_CTA_INIT_COUNT
	.align		4
.L_256:
        /*0170*/ 	.byte	0x02, 0x4a
	.zero		1
	.zero		1


	//----- nvinfo : EIATTR_EXIT_INSTR_OFFSETS
	.align		4
        /*0174*/ 	.byte	0x04, 0x1c
        /*0176*/ 	.short	(.L_258 - .L_257)


	//   ....[0]....
.L_257:
        /*0178*/ 	.word	0x00000080


	//   ....[1]....
        /*017c*/ 	.word	0x000000c0


	//   ....[2]....
        /*0180*/ 	.word	0x00003000


	//   ....[3]....
        /*0184*/ 	.word	0x00003070


	//----- nvinfo : EIATTR_MAX_THREADS
	.align		4
.L_258:
        /*0188*/ 	.byte	0x04, 0x05
        /*018a*/ 	.short	(.L_260 - .L_259)
.L_259:
        /*018c*/ 	.word	0x00000100
        /*0190*/ 	.word	0x00000001
        /*0194*/ 	.word	0x00000001


	//----- nvinfo : EIATTR_CRS_STACK_SIZE
	.align		4
.L_260:
        /*0198*/ 	.byte	0x04, 0x1e
        /*019a*/ 	.short	(.L_262 - .L_261)
.L_261:
        /*019c*/ 	.word	0x00000000


	//----- nvinfo : EIATTR_CBANK_PARAM_SIZE
	.align		4
.L_262:
        /*01a0*/ 	.byte	0x03, 0x19
        /*01a2*/ 	.short	0x001d


	//----- nvinfo : EIATTR_PARAM_CBANK
	.align		4
        /*01a4*/ 	.byte	0x04, 0x0a
        /*01a6*/ 	.short	(.L_264 - .L_263)
	.align		4
.L_263:
        /*01a8*/ 	.word	index@(.nv.constant0._ZN3cub18CUB_300001_SM_10006detail6reduce28DeviceReduceSingleTileKernelINS2_10policy_hubIdjN4cuda3__47maximumIdEEE10Policy1000EN6thrust24THRUST_300001_SM_1000_NS10device_ptrIdEEPfjS8_fdNS5_3std3__410__identityEEEvT0_T1_T2_T3_T4_T6_)
        /*01ac*/ 	.short	0x0380
        /*01ae*/ 	.short	0x001d


	//----- nvinfo : EIATTR_SW_WAR
	.align		4
.L_264:
        /*01b0*/ 	.byte	0x04, 0x36
        /*01b2*/ 	.short	(.L_266 - .L_265)
.L_265:
        /*01b4*/ 	.word	0x00000008
.L_266:


//--------------------- .nv.info._ZN3cub18CUB_300001_SM_10006detail11EmptyKernelIvEEvv --------------------------
	.section	.nv.info._ZN3cub18CUB_300001_SM_10006detail11EmptyKernelIvEEvv,"",@"SHT_CUDA_INFO"
	.sectionflags	@""
	.align	4


	//----- nvinfo : EIATTR_CUDA_API_VERSION
	.align		4
        /*0000*/ 	.byte	0x04, 0x37
        /*0002*/ 	.short	(.L_268 - .L_267)
.L_267:
        /*0004*/ 	.word	0x00000082


	//----- nvinfo : EIATTR_SPARSE_MMA_MASK
	.align		4
.L_268:
        /*0008*/ 	.byte	0x03, 0x50
        /*000a*/ 	.short	0x0000


	//----- nvinfo : EIATTR_MAXREG_COUNT
	.align		4
        /*000c*/ 	.byte	0x03, 0x1b
        /*000e*/ 	.short	0x00ff


	//----- nvinfo : EIATTR_MERCURY_ISA_VERSION
	.align		4
        /*0010*/ 	.byte	0x03, 0x5f
        /*0012*/ 	.short	0x0101


	//----- nvinfo : EIATTR_VRC_CTA_INIT_COUNT
	.align		4
        /*0014*/ 	.byte	0x02, 0x4a
	.zero		1
	.zero		1


	//----- nvinfo : EIATTR_EXIT_INSTR_OFFSETS
	.align		4
        /*0018*/ 	.byte	0x04, 0x1c
        /*001a*/ 	.short	(.L_270 - .L_269)


	//   ....[0]....
.L_269:
        /*001c*/ 	.word	0x00000010


	//----- nvinfo : EIATTR_SW_WAR
	.align		4
.L_270:
        /*0020*/ 	.byte	0x04, 0x36
        /*0022*/ 	.short	(.L_272 - .L_271)
.L_271:
        /*0024*/ 	.word	0x00000008
.L_272:


//--------------------- .nv.info._Z18writeBorder_kernelPdiiS_i --------------------------
	.section	.nv.info._Z18writeBorder_kernelPdiiS_i,"",@"SHT_CUDA_INFO"
	.sectionflags	@""
	.align	4


	//----- nvinfo : EIATTR_CUDA_API_VERSION
	.align		4
        /*0000*/ 	.byte	0x04, 0x37
        /*0002*/ 	.short	(.L_274 - .L_273)
.L_273:
        /*0004*/ 	.word	0x00000082


	//----- nvinfo : EIATTR_KPARAM_INFO
	.align		4
.L_274:
        /*0008*/ 	.byte	0x04, 0x17
        /*000a*/ 	.short	(.L_276 - .L_275)
.L_275:
        /*000c*/ 	.word	0x00000000
        /*0010*/ 	.short	0x0004
        /*0012*/ 	.short	0x0018
        /*0014*/ 	.byte	0x00, 0xf0, 0x11, 0x00


	//----- nvinfo : EIATTR_KPARAM_INFO
	.align		4
.L_276:
        /*0018*/ 	.byte	0x04, 0x17
        /*001a*/ 	.short	(.L_278 - .L_277)
.L_277:
        /*001c*/ 	.word	0x00000000
        /*0020*/ 	.short	0x0003
        /*0022*/ 	.short	0x0010
        /*0024*/ 	.byte	0x00, 0xf5, 0x21, 0x00


	//----- nvinfo : EIATTR_KPARAM_INFO
	.align		4
.L_278:
        /*0028*/ 	.byte	0x04, 0x17
        /*002a*/ 	.short	(.L_280 - .L_279)
.L_279:
        /*002c*/ 	.word	0x00000000
        /*0030*/ 	.short	0x0002
        /*0032*/ 	.short	0x000c
        /*0034*/ 	.byte	0x00, 0xf0, 0x11, 0x00


	//----- nvinfo : EIATTR_KPARAM_INFO
	.align		4
.L_280:
        /*0038*/ 	.byte	0x04, 0x17
        /*003a*/ 	.short	(.L_282 - .L_281)
.L_281:
        /*003c*/ 	.word	0x00000000
        /*0040*/ 	.short	0x0001
        /*0042*/ 	.short	0x0008
        /*0044*/ 	.byte	0x00, 0xf0, 0x11, 0x00


	//----- nvinfo : EIATTR_KPARAM_INFO
	.align		4
.L_282:
        /*0048*/ 	.byte	0x04, 0x17
        /*004a*/ 	.short	(.L_284 - .L_283)
.L_283:
        /*004c*/ 	.word	0x00000000
        /*0050*/ 	.short	0x0000
        /*0052*/ 	.short	0x0000
        /*0054*/ 	.byte	0x00, 0xf5, 0x21, 0x00


	//----- nvinfo : EIATTR_SPARSE_MMA_MASK
	.align		4
.L_284:
        /*0058*/ 	.byte	0x03, 0x50
        /*005a*/ 	.short	0x0000


	//----- nvinfo : EIATTR_MAXREG_COUNT
	.align		4
        /*005c*/ 	.byte	0x03, 0x1b
        /*005e*/ 	.short	0x00ff


	//----- nvinfo : EIATTR_MERCURY_ISA_VERSION
	.align		4
        /*0060*/ 	.byte	0x03, 0x5f
        /*0062*/ 	.short	0x0101


	//----- nvinfo : EIATTR_VRC_CTA_INIT_COUNT
	.align		4
        /*0064*/ 	.byte	0x02, 0x4a
	.zero		1
	.zero		1


	//----- nvinfo : EIATTR_EXIT_INSTR_OFFSETS
	.align		4
        /*0068*/ 	.byte	0x04, 0x1c
        /*006a*/ 	.short	(.L_286 - .L_285)


	//   ....[0]....
.L_285:
        /*006c*/ 	.word	0x000000f0


	//   ....[1]....
        /*0070*/ 	.word	0x000001b0


	//----- nvinfo : EIATTR_CBANK_PARAM_SIZE
	.align		4
.L_286:
        /*0074*/ 	.byte	0x03, 0x19
        /*0076*/ 	.short	0x001c


	//----- nvinfo : EIATTR_PARAM_CBANK
	.align		4
        /*0078*/ 	.byte	0x04, 0x0a
        /*007a*/ 	.short	(.L_288 - .L_287)
	.align		4
.L_287:
        /*007c*/ 	.word	index@(.nv.constant0._Z18writeBorder_kernelPdiiS_i)
        /*0080*/ 	.short	0x0380
        /*0082*/ 	.short	0x001c


	//----- nvinfo : EIATTR_SW_WAR
	.align		4
.L_288:
        /*0084*/ 	.byte	0x04, 0x36
        /*0086*/ 	.short	(.L_290 - .L_289)
.L_289:
        /*0088*/ 	.word	0x00000008
.L_290:


//--------------------- .nv.info._Z10jac_kernelPdiiiS_S_b --------------------------
	.section	.nv.info._Z10jac_kernelPdiiiS_S_b,"",@"SHT_CUDA_INFO"
	.sectionflags	@""
	.align	4


	//----- nvinfo : EIATTR_CUDA_API_VERSION
	.align		4
        /*0000*/ 	.byte	0x04, 0x37
        /*0002*/ 	.short	(.L_292 - .L_291)
.L_291:
        /*0004*/ 	.word	0x00000082


	//----- nvinfo : EIATTR_KPARAM_INFO
	.align		4
.L_292:
        /*0008*/ 	.byte	0x04, 0x17
        /*000a*/ 	.short	(.L_294 - .L_293)
.L_293:
        /*000c*/ 	.word	0x00000000
        /*0010*/ 	.short	0x0006
        /*0012*/ 	.short	0x0028
        /*0014*/ 	.byte	0x00, 0xf0, 0x05, 0x00


	//----- nvinfo : EIATTR_KPARAM_INFO
	.align		4
.L_294:
        /*0018*/ 	.byte	0x04, 0x17
        /*001a*/ 	.short	(.L_296 - .L_295)
.L_295:
        /*001c*/ 	.word	0x00000000
        /*0020*/ 	.short	0x0005
        /*0022*/ 	.short	0x0020
        /*0024*/ 	.byte	0x00, 0xf5, 0x21, 0x00


	//----- nvinfo : EIATTR_KPARAM_INFO
	.align		4
.L_296:
        /*0028*/ 	.byte	0x04, 0x17
        /*002a*/ 	.short	(.L_298 - .L_297)
.L_297:
        /*002c*/ 	.word	0x00000000
        /*0030*/ 	.short	0x0004
        /*0032*/ 	.short	0x0018
        /*0034*/ 	.byte	0x00, 0xf5, 0x21, 0x00


	//----- nvinfo : EIATTR_KPARAM_INFO
	.align		4
.L_298:
        /*0038*/ 	.byte	0x04, 0x17
        /*003a*/ 	.short	(.L_300 - .L_299)
.L_299:
        /*003c*/ 	.word	0x00000000
        /*0040*/ 	.short	0x0003
        /*0042*/ 	.short	0x0010
        /*0044*/ 	.byte	0x00, 0xf0, 0x11, 0x00


	//----- nvinfo : EIATTR_KPARAM_INFO
	.align		4
.L_300:
        /*0048*/ 	.byte	0x04, 0x17
        /*004a*/ 	.short	(.L_302 - .L_301)
.L_301:
        /*004c*/ 	.word	0x00000000
        /*0050*/ 	.short	0x0002
        /*0052*/ 	.short	0x000c
        /*0054*/ 	.byte	0x00, 0xf0, 0x11, 0x00


	//----- nvinfo : EIATTR_KPARAM_INFO
	.align		4
.L_302:
        /*0058*/ 	.byte	0x04, 0x17
        /*005a*/ 	.short	(.L_304 - .L_303)
.L_303:
        /*005c*/ 	.word	0x00000000
        /*0060*/ 	.short	0x0001
        /*0062*/ 	.short	0x0008
        /*0064*/ 	.byte	0x00, 0xf0, 0x11, 0x00


	//----- nvinfo : EIATTR_KPARAM_INFO
	.align		4
.L_304:
        /*0068*/ 	.byte	0x04, 0x17
        /*006a*/ 	.short	(.L_306 - .L_305)
.L_305:
        /*006c*/ 	.word	0x00000000
        /*0070*/ 	.short	0x0000
        /*0072*/ 	.short	0x0000
        /*0074*/ 	.byte	0x00, 0xf5, 0x21, 0x00


	//----- nvinfo : EIATTR_SPARSE_MMA_MASK
	.align		4
.L_306:
        /*0078*/ 	.byte	0x03, 0x50
        /*007a*/ 	.short	0x0000


	//----- nvinfo : EIATTR_MAXREG_COUNT
	.align		4
        /*007c*/ 	.byte	0x03, 0x1b
        /*007e*/ 	.short	0x00ff


	//----- nvinfo : EIATTR_MERCURY_ISA_VERSION
	.align		4
        /*0080*/ 	.byte	0x03, 0x5f
        /*0082*/ 	.short	0x0101


	//----- nvinfo : EIATTR_VRC_CTA_INIT_COUNT
	.align		4
        /*0084*/ 	.byte	0x02, 0x4a
	.zero		1
	.zero		1


	//----- nvinfo : EIATTR_EXIT_INSTR_OFFSETS
	.align		4
        /*0088*/ 	.byte	0x04, 0x1c
        /*008a*/ 	.short	(.L_308 - .L_307)


	//   ....[0]....
.L_307:
        /*008c*/ 	.word	0x00000180


	//   ....[1]....
        /*0090*/ 	.word	0x000006b0


	//   ....[2]....
        /*0094*/ 	.word	0x000006e0


	//   ....[3]....
        /*0098*/ 	.word	0x00000730


	//----- nvinfo : EIATTR_CRS_STACK_SIZE
	.align		4
.L_308:
        /*009c*/ 	.byte	0x04, 0x1e
        /*009e*/ 	.short	(.L_310 - .L_309)
.L_309:
        /*00a0*/ 	.word	0x00000000


	//----- nvinfo : EIATTR_CBANK_PARAM_SIZE
	.align		4
.L_310:
        /*00a4*/ 	.byte	0x03, 0x19
        /*00a6*/ 	.short	0x0029


	//----- nvinfo : EIATTR_PARAM_CBANK
	.align		4
        /*00a8*/ 	.byte	0x04, 0x0a
        /*00aa*/ 	.short	(.L_312 - .L_311)
	.align		4
.L_311:
        /*00ac*/ 	.word	index@(.nv.constant0._Z10jac_kernelPdiiiS_S_b)
        /*00b0*/ 	.short	0x0380
        /*00b2*/ 	.short	0x0029


	//----- nvinfo : EIATTR_SW_WAR
	.align		4
.L_312:
        /*00b4*/ 	.byte	0x04, 0x36
        /*00b6*/ 	.short	(.L_314 - .L_313)
.L_313:
        /*00b8*/ 	.word	0x00000008
.L_314:


//--------------------- .nv.callgraph             --------------------------
	.section	.nv.callgraph,"",@"SHT_CUDA_CALLGRAPH"
	.align	4
	.sectionentsize	8
	.align		4
        /*0000*/ 	.word	0x00000000
	.align		4
        /*0004*/ 	.word	0xffffffff
	.align		4
        /*0008*/ 	.word	0x00000000
	.align		4
        /*000c*/ 	.word	0xfffffffe
	.align		4
        /*0010*/ 	.word	0x00000000
	.align		4
        /*0014*/ 	.word	0xfffffffd
	.align		4
        /*0018*/ 	.word	0x00000000
	.align		4
        /*001c*/ 	.word	0xfffffffc


//--------------------- .nv.constant4             --------------------------
	.section	.nv.constant4,"a",@progbits
	.align	8
	.align		8
.nv.constant4:
        /*0000*/ 	.dword	_ZN31_INTERNAL_22c33ecd_4_k_cu_TRACE4cuda3std3__45__cpo5beginE
	.align		8
        /*0008*/ 	.dword	_ZN31_INTERNAL_22c33ecd_4_k_cu_TRACE4cuda3std3__45__cpo3endE
	.align		8
        /*0010*/ 	.dword	_ZN31_INTERNAL_22c33ecd_4_k_cu_TRACE4cuda3std3__45__cpo6cbeginE
	.align		8
        /*0018*/ 	.dword	_ZN31_INTERNAL_22c33ecd_4_k_cu_TRACE4cuda3std3__45__cpo4cendE
	.align		8
        /*0020*/ 	.dword	_ZN31_INTERNAL_22c33ecd_4_k_cu_TRACE4cuda3std3__45__cpo6rbeginE
	.align		8
        /*0028*/ 	.dword	_ZN31_INTERNAL_22c33ecd_4_k_cu_TRACE4cuda3std3__45__cpo4rendE
	.align		8
        /*0030*/ 	.dword	_ZN31_INTERNAL_22c33ecd_4_k_cu_TRACE4cuda3std3__45__cpo7crbeginE
	.align		8
        /*0038*/ 	.dword	_ZN31_INTERNAL_22c33ecd_4_k_cu_TRACE4cuda3std3__45__cpo5crendE
	.align		8
        /*0040*/ 	.dword	_ZN31_INTERNAL_22c33ecd_4_k_cu_TRACE4cuda3std3__433_GLOBAL__N__22c33ecd_4_k_cu_TRACE6ignoreE
	.align		8
        /*0048*/ 	.dword	_ZN31_INTERNAL_22c33ecd_4_k_cu_TRACE4cuda3std3__419piecewise_constructE
	.align		8
        /*0050*/ 	.dword	_ZN31_INTERNAL_22c33ecd_4_k_cu_TRACE4cuda3std3__48in_placeE
	.align		8
        /*0058*/ 	.dword	_ZN31_INTERNAL_22c33ecd_4_k_cu_TRACE4cuda3std3__420unreachable_sentinelE
	.align		8
        /*0060*/ 	.dword	_ZN31_INTERNAL_22c33ecd_4_k_cu_TRACE4cuda3std3__47nulloptE
	.align		8
        /*0068*/ 	.dword	_ZN31_INTERNAL_22c33ecd_4_k_cu_TRACE4cuda3std3__48unexpectE
	.align		8
        /*0070*/ 	.dword	_ZN31_INTERNAL_22c33ecd_4_k_cu_TRACE4cuda3std6ranges3__45__cpo4swapE
	.align		8
        /*0078*/ 	.dword	_ZN31_INTERNAL_22c33ecd_4_k_cu_TRACE4cuda3std6ranges3__45__cpo9iter_moveE
	.align		8
        /*0080*/ 	.dword	_ZN31_INTERNAL_22c33ecd_4_k_cu_TRACE4cuda3std6ranges3__45__cpo5beginE
	.align		8
        /*0088*/ 	.dword	_ZN31_INTERNAL_22c33ecd_4_k_cu_TRACE4cuda3std6ranges3__45__cpo3endE
	.align		8
        /*0090*/ 	.dword	_ZN31_INTERNAL_22c33ecd_4_k_cu_TRACE4cuda3std6ranges3__45__cpo6cbeginE
	.align		8
        /*0098*/ 	.dword	_ZN31_INTERNAL_22c33ecd_4_k_cu_TRACE4cuda3std6ranges3__45__cpo4cendE
	.align		8
        /*00a0*/ 	.dword	_ZN31_INTERNAL_22c33ecd_4_k_cu_TRACE4cuda3std6ranges3__45__cpo7advanceE
	.align		8
        /*00a8*/ 	.dword	_ZN31_INTERNAL_22c33ecd_4_k_cu_TRACE4cuda3std6ranges3__45__cpo9iter_swapE
	.align		8
        /*00b0*/ 	.dword	_ZN31_INTERNAL_22c33ecd_4_k_cu_TRACE4cuda3std6ranges3__45__cpo4nextE
	.align		8
        /*00b8*/ 	.dword	_ZN31_INTERNAL_22c33ecd_4_k_cu_TRACE4cuda3std6ranges3__45__cpo4prevE
	.align		8
        /*00c0*/ 	.dword	_ZN31_INTERNAL_22c33ecd_4_k_cu_TRACE4cuda3std6ranges3__45__cpo4dataE
	.align		8
        /*00c8*/ 	.dword	_ZN31_INTERNAL_22c33ecd_4_k_cu_TRACE4cuda3std6ranges3__45__cpo5cdataE
	.align		8
        /*00d0*/ 	.dword	_ZN31_INTERNAL_22c33ecd_4_k_cu_TRACE4cuda3std6ranges3__45__cpo4sizeE
	.align		8
        /*00d8*/ 	.dword	_ZN31_INTERNAL_22c33ecd_4_k_cu_TRACE4cuda3std6ranges3__45__cpo5ssizeE
	.align		8
        /*00e0*/ 	.dword	_ZN31_INTERNAL_22c33ecd_4_k_cu_TRACE4cuda3std6ranges3__45__cpo8distanceE
	.align		8
        /*00e8*/ 	.dword	_ZN31_INTERNAL_22c33ecd_4_k_cu_TRACE6thrust24THRUST_300001_SM_1000_NS8cuda_cub3parE
	.align		8
        /*00f0*/ 	.dword	_ZN31_INTERNAL_22c33ecd_4_k_cu_TRACE6thrust24THRUST_300001_SM_1000_NS8cuda_cub10par_nosyncE
	.align		8
        /*00f8*/ 	.dword	_ZN31_INTERNAL_22c33ecd_4_k_cu_TRACE6thrust24THRUST_300001_SM_1000_NS6system6detail10sequential3seqE
	.align		8
        /*0100*/ 	.dword	_ZN31_INTERNAL_22c33ecd_4_k_cu_TRACE6thrust24THRUST_300001_SM_1000_NS12placeholders2_1E
	.align		8
        /*0108*/ 	.dword	_ZN31_INTERNAL_22c33ecd_4_k_cu_TRACE6thrust24THRUST_300001_SM_1000_NS12placeholders2_2E
	.align		8
        /*0110*/ 	.dword	_ZN31_INTERNAL_22c33ecd_4_k_cu_TRACE6thrust24THRUST_300001_SM_1000_NS12placeholders2_3E
	.align		8
        /*0118*/ 	.dword	_ZN31_INTERNAL_22c33ecd_4_k_cu_TRACE6thrust24THRUST_300001_SM_1000_NS12placeholders2_4E
	.align		8
        /*0120*/ 	.dword	_ZN31_INTERNAL_22c33ecd_4_k_cu_TRACE6thrust24THRUST_300001_SM_1000_NS12placeholders2_5E
	.align		8
        /*0128*/ 	.dword	_ZN31_INTERNAL_22c33ecd_4_k_cu_TRACE6thrust24THRUST_300001_SM_1000_NS12placeholders2_6E
	.align		8
        /*0130*/ 	.dword	_ZN31_INTERNAL_22c33ecd_4_k_cu_TRACE6thrust24THRUST_300001_SM_1000_NS12placeholders2_7E
	.align		8
        /*0138*/ 	.dword	_ZN31_INTERNAL_22c33ecd_4_k_cu_TRACE6thrust24THRUST_300001_SM_1000_NS12placeholders2_8E
	.align		8
        /*0140*/ 	.dword	_ZN31_INTERNAL_22c33ecd_4_k_cu_TRACE6thrust24THRUST_300001_SM_1000_NS12placeholders2_9E
	.align		8
        /*0148*/ 	.dword	_ZN31_INTERNAL_22c33ecd_4_k_cu_TRACE6thrust24THRUST_300001_SM_1000_NS12placeholders3_10E
	.align		8
        /*0150*/ 	.dword	_ZN31_INTERNAL_22c33ecd_4_k_cu_TRACE6thrust24THRUST_300001_SM_1000_NS3seqE


//--------------------- .text._ZN3cub18CUB_300001_SM_10006detail6reduce28DeviceReduceSingleTileKernelINS2_10policy_hubIdyN4cuda3__47maximumIdEEE10Policy1000EPdPfiS8_fdNS5_3std3__410__identityEEEvT0_T1_T2_T3_T4_T6_ --------------------------
	.section	.text._ZN3cub18CUB_300001_SM_10006detail6reduce28DeviceReduceSingleTileKernelINS2_10policy_hubIdyN4cuda3__47maximumIdEEE10Policy1000EPdPfiS8_fdNS5_3std3__410__identityEEEvT0_T1_T2_T3_T4_T6_,"ax",@progbits
	.align	128
        .global         _ZN3cub18CUB_300001_SM_10006detail6reduce28DeviceReduceSingleTileKernelINS2_10policy_hubIdyN4cuda3__47maximumIdEEE10Policy1000EPdPfiS8_fdNS5_3std3__410__identityEEEvT0_T1_T2_T3_T4_T6_
        .type           _ZN3cub18CUB_300001_SM_10006detail6reduce28DeviceReduceSingleTileKernelINS2_10policy_hubIdyN4cuda3__47maximumIdEEE10Policy1000EPdPfiS8_fdNS5_3std3__410__identityEEEvT0_T1_T2_T3_T4_T6_,@function
        .size           _ZN3cub18CUB_300001_SM_10006detail6reduce28DeviceReduceSingleTileKernelINS2_10policy_hubIdyN4cuda3__47maximumIdEEE10Policy1000EPdPfiS8_fdNS5_3std3__410__identityEEEvT0_T1_T2_T3_T4_T6_,(.L_x_245 - _ZN3cub18CUB_300001_SM_10006detail6reduce28DeviceReduceSingleTileKernelINS2_10policy_hubIdyN4cuda3__47maximumIdEEE10Policy1000EPdPfiS8_fdNS5_3std3__410__identityEEEvT0_T1_T2_T3_T4_T6_)
        .other          _ZN3cub18CUB_300001_SM_10006detail6reduce28DeviceReduceSingleTileKernelINS2_10policy_hubIdyN4cuda3__47maximumIdEEE10Policy1000EPdPfiS8_fdNS5_3std3__410__identityEEEvT0_T1_T2_T3_T4_T6_,@"STO_CUDA_ENTRY STV_DEFAULT"
_ZN3cub18CUB_300001_SM_10006detail6reduce28DeviceReduceSingleTileKernelINS2_10policy_hubIdyN4cuda3__47maximumIdEEE10Policy1000EPdPfiS8_fdNS5_3std3__410__identityEEEvT0_T1_T2_T3_T4_T6_:
.text._ZN3cub18CUB_300001_SM_10006detail6reduce28DeviceReduceSingleTileKernelINS2_10policy_hubIdyN4cuda3__47maximumIdEEE10Policy1000EPdPfiS8_fdNS5_3std3__410__identityEEEvT0_T1_T2_T3_T4_T6_:
[----:B------:R-:W-:Y:S01]  /*0000*/  LDC R1, c[0x0][0x37c] ;  /* 0x0000df00ff017b82 */ /* 0x000fe20000000800 */
[----:B------:R-:W0:Y:S01]  /*0010*/  LDCU UR4, c[0x0][0x390] ;  /* 0x00007200ff0477ac */ /* 0x000e220008000800 */
[----:B------:R-:W1:Y:S01]  /*0020*/  LDCU.64 UR6, c[0x0][0x358] ;  /* 0x00006b00ff0677ac */ /* 0x000e620008000a00 */
[----:B0-----:R-:W-:-:S05]  /*0030*/  IMAD.U32 R4, RZ, RZ, UR4 ;  /* 0x00000004ff047e24 */ /* 0x001fca000f8e00ff */
[----:B------:R-:W-:-:S13]  /*0040*/  ISETP.NE.AND P0, PT, R4, RZ, PT ;  /* 0x000000ff0400720c */ /* 0x000fda0003f05270 */
[----:B-1----:R-:W-:Y:S05]  /*0050*/  @P0 BRA `(.L_x_0) ;  /* 0x00000000001c0947 */ /* 0x002fea0003800000 */
[----:B------:R-:W0:Y:S02]  /*0060*/  S2R R0, SR_TID.X ;  /* 0x0000000000007919 */ /* 0x000e240000002100 */
[----:B0-----:R-:W-:-:S13]  /*0070*/  ISETP.NE.AND P0, PT, R0, RZ, PT ;  /* 0x000000ff0000720c */ /* 0x001fda0003f05270 */
[----:B------:R-:W-:Y:S05]  /*0080*/  @P0 EXIT ;  /* 0x000000000000094d */ /* 0x000fea0003800000 */
[----:B------:R-:W0:Y:S08]  /*0090*/  LDC R5, c[0x0][0x398] ;  /* 0x0000e600ff057b82 */ /* 0x000e300000000800 */
[----:B------:R-:W0:Y:S02]  /*00a0*/  LDC.64 R2, c[0x0][0x388] ;  /* 0x0000e200ff027b82 */ /* 0x000e240000000a00 */
[----:B0-----:R-:W-:Y:S01]  /*00b0*/  STG.E desc[UR6][R2.64], R5 ;  /* 0x0000000502007986 */ /* 0x001fe2000c101906 */
[----:B------:R-:W-:Y:S05]  /*00c0*/  EXIT ;  /* 0x000000000000794d */ /* 0x000fea0003800000 */
.L_x_0:
[----:B------:R-:W0:Y:S01]  /*00d0*/  LDCU UR4, c[0x0][0x380] ;  /* 0x00007000ff0477ac */ /* 0x000e220008000800 */
[----:B------:R-:W-:Y:S01]  /*00e0*/  BSSY.RECONVERGENT B0, `(.L_x_1) ;  /* 0x00005b3000007945 */ /* 0x000fe20003800200 */
[----:B0-----:R-:W-:-:S09]  /*00f0*/  ULOP3.LUT UP0, URZ, UR4, 0x1f, URZ, 0xc0, !UPT ;  /* 0x0000001f04ff7892 */ /* 0x001fd2000f80c0ff */
[----:B------:R-:W-:Y:S05]  /*0100*/  BRA.U UP0, `(.L_x_2) ;  /* 0x0000002d003c7547 */ /* 0x000fea000b800000 */
[----:B------:R-:W-:-:S13]  /*0110*/  ISETP.GT.AND P0, PT, R4, 0x7ff, PT ;  /* 0x000007ff0400780c */ /* 0x000fda0003f04270 */
[----:B------:R-:W-:Y:S05]  /*0120*/  @P0 BRA `(.L_x_3) ;  /* 0x0000001400e80947 */ /* 0x000fea0003800000 */
[----:B------:R-:W0:Y:S01]  /*0130*/  S2R R3, SR_TID.X ;  /* 0x0000000000037919 */ /* 0x000e220000002100 */
[----:B------:R-:W-:Y:S01]  /*0140*/  BSSY.RECONVERGENT B1, `(.L_x_4) ;  /* 0x0000009000017945 */ /* 0x000fe20003800200 */
[----:B------:R-:W-:Y:S02]  /*0150*/  CS2R R6, SRZ ;  /* 0x0000000000067805 */ /* 0x000fe4000001ff00 */
[----:B0-----:R-:W-:Y:S01]  /*0160*/  ISETP.GE.AND P0, PT, R3, R4, PT ;  /* 0x000000040300720c */ /* 0x001fe20003f06270 */
[----:B------:R-:W-:-:S12]  /*0170*/  IMAD.MOV.U32 R5, RZ, RZ, R3 ;  /* 0x000000ffff057224 */ /* 0x000fd800078e0003 */
[----:B------:R-:W-:Y:S05]  /*0180*/  @P0 BRA `(.L_x_5) ;  /* 0x0000000000100947 */ /* 0x000fea0003800000 */
[----:B------:R-:W0:Y:S02]  /*0190*/  LDC.64 R6, c[0x0][0x380] ;  /* 0x0000e000ff067b82 */ /* 0x000e240000000a00 */
[----:B0-----:R-:W-:-:S06]  /*01a0*/  IMAD.WIDE.U32 R6, R3, 0x8, R6 ;  /* 0x0000000803067825 */ /* 0x001fcc00078e0006 */
[----:B------:R-:W5:Y:S01]  /*01b0*/  LDG.E.64.CONSTANT R6, desc[UR6][R6.64] ;  /* 0x0000000606067981 */ /* 0x000f62000c1e9b00 */
[----:B------:R-:W-:-:S07]  /*01c0*/  VIADD R5, R3, 0x100 ;  /* 0x0000010003057836 */ /* 0x000fce0000000000 */
.L_x_5:
[----:B------:R-:W-:Y:S05]  /*01d0*/  BSYNC.RECONVERGENT B1 ;  /* 0x0000000000017941 */ /* 0x000fea0003800200 */
.L_x_4:
[----:B------:R-:W-:Y:S01]  /*01e0*/  ISETP.GE.AND P0, PT, R5, R4, PT ;  /* 0x000000040500720c */ /* 0x000fe20003f06270 */
[----:B------:R-:W-:-:S12]  /*01f0*/  BSSY.RECONVERGENT B1, `(.L_x_6) ;  /* 0x00000b0000017945 */ /* 0x000fd80003800200 */
[----:B------:R-:W-:Y:S05]  /*0200*/  @P0 BRA `(.L_x_7) ;  /* 0x0000000800b80947 */ /* 0x000fea0003800000 */
[----:B------:R-:W-:Y:S01]  /*0210*/  LOP3.LUT R9, RZ, R5, RZ, 0x33, !PT ;  /* 0x00000005ff097212 */ /* 0x000fe200078e33ff */
[----:B------:R-:W-:Y:S04]  /*0220*/  BSSY.RECONVERGENT B2, `(.L_x_8) ;  /* 0x0000019000027945 */ /* 0x000fe80003800200 */
[----:B------:R-:W-:-:S05]  /*0230*/  IMAD.IADD R0, R9, 0x1, R4 ;  /* 0x0000000109007824 */ /* 0x000fca00078e0204 */
[C---:B------:R-:W-:Y:S02]  /*0240*/  LOP3.LUT R2, R0.reuse, 0x300, RZ, 0xc0, !PT ;  /* 0x0000030000027812 */ /* 0x040fe400078ec0ff */
[----:B------:R-:W-:Y:S02]  /*0250*/  ISETP.GE.U32.AND P0, PT, R0, 0x300, PT ;  /* 0x000003000000780c */ /* 0x000fe40003f06070 */
[----:B------:R-:W-:-:S13]  /*0260*/  ISETP.NE.AND P1, PT, R2, 0x300, PT ;  /* 0x000003000200780c */ /* 0x000fda0003f25270 */
[----:B------:R-:W-:Y:S05]  /*0270*/  @!P1 BRA `(.L_x_9) ;  /* 0x00000000004c9947 */ /* 0x000fea0003800000 */
[----:B------:R-:W0:Y:S01]  /*0280*/  LDC.64 R8, c[0x0][0x380] ;  /* 0x0000e000ff087b82 */ /* 0x000e220000000a00 */
[----:B------:R-:W-:-:S04]  /*0290*/  LEA.HI R0, R0, 0x1, RZ, 0x18 ;  /* 0x0000000100007811 */ /* 0x000fc800078fc0ff */
[----:B------:R-:W-:-:S05]  /*02a0*/  LOP3.LUT R0, R0, 0x3, RZ, 0xc0, !PT ;  /* 0x0000000300007812 */ /* 0x000fca00078ec0ff */
[----:B------:R-:W-:Y:S02]  /*02b0*/  IMAD.MOV R0, RZ, RZ, -R0 ;  /* 0x000000ffff007224 */ /* 0x000fe400078e0a00 */
[----:B0-----:R-:W-:-:S04]  /*02c0*/  IMAD.WIDE.U32 R8, R5, 0x8, R8 ;  /* 0x0000000805087825 */ /* 0x001fc800078e0008 */
[----:B------:R-:W-:Y:S02]  /*02d0*/  IMAD.MOV.U32 R2, RZ, RZ, R8 ;  /* 0x000000ffff027224 */ /* 0x000fe400078e0008 */
[----:B------:R-:W-:-:S07]  /*02e0*/  IMAD.MOV.U32 R11, RZ, RZ, R9 ;  /* 0x000000ffff0b7224 */ /* 0x000fce00078e0009 */
.L_x_10:
[----:B------:R-:W-:Y:S02]  /*02f0*/  IMAD.MOV.U32 R8, RZ, RZ, R2 ;  /* 0x000000ffff087224 */ /* 0x000fe400078e0002 */
[----:B------:R-:W-:-:S06]  /*0300*/  IMAD.MOV.U32 R9, RZ, RZ, R11 ;  /* 0x000000ffff097224 */ /* 0x000fcc00078e000b */
[----:B------:R-:W2:Y:S01]  /*0310*/  LDG.E.64.CONSTANT R8, desc[UR6][R8.64] ;  /* 0x0000000608087981 */ /* 0x000ea2000c1e9b00 */
[----:B------:R-:W-:Y:S01]  /*0320*/  VIADD R0, R0, 0x1 ;  /* 0x0000000100007836 */ /* 0x000fe20000000000 */
[----:B------:R-:W-:Y:S01]  /*0330*/  IADD3 R2, P3, PT, R2, 0x800, RZ ;  /* 0x0000080002027810 */ /* 0x000fe20007f7e0ff */
[----:B------:R-:W-:-:S03]  /*0340*/  VIADD R5, R5, 0x100 ;  /* 0x0000010005057836 */ /* 0x000fc60000000000 */
[----:B------:R-:W-:Y:S01]  /*0350*/  ISETP.NE.AND P2, PT, R0, RZ, PT ;  /* 0x000000ff0000720c */ /* 0x000fe20003f45270 */
[----:B------:R-:W-:Y:S01]  /*0360*/  IMAD.X R11, RZ, RZ, R11, P3 ;  /* 0x000000ffff0b7224 */ /* 0x000fe200018e060b */
[----:B--2--5:R-:W-:-:S06]  /*0370*/  DSETP.GEU.AND P1, PT, R6, R8, PT ;  /* 0x000000080600722a */ /* 0x024fcc0003f2e000 */
[----:B------:R-:W-:Y:S02]  /*0380*/  FSEL R6, R8, R6, !P1 ;  /* 0x0000000608067208 */ /* 0x000fe40004800000 */
[----:B------:R-:W-:-:S03]  /*0390*/  FSEL R7, R9, R7, !P1 ;  /* 0x0000000709077208 */ /* 0x000fc60004800000 */
[----:B------:R-:W-:Y:S05]  /*03a0*/  @P2 BRA `(.L_x_10) ;  /* 0xfffffffc00d02947 */ /* 0x000fea000383ffff */
.L_x_9:
[----:B------:R-:W-:Y:S05]  /*03b0*/  BSYNC.RECONVERGENT B2 ;  /* 0x0000000000027941 */ /* 0x000fea0003800200 */
.L_x_8:
[----:B------:R-:W-:Y:S05]  /*03c0*/  @!P0 BRA `(.L_x_7) ;  /* 0x0000000800488947 */ /* 0x000fea0003800000 */
[----:B------:R-:W-:Y:S01]  /*03d0*/  IMAD.IADD R0, R4, 0x1, -R5 ;  /* 0x0000000104007824 */ /* 0x000fe200078e0a05 */
[----:B------:R-:W-:Y:S01]  /*03e0*/  BSSY.RECONVERGENT B2, `(.L_x_11) ;  /* 0x0000051000027945 */ /* 0x000fe20003800200 */
[----:B------:R-:W-:-:S03]  /*03f0*/  PLOP3.LUT P0, PT, PT, PT, PT, 0x80, 0x8 ;  /* 0x000000000008781c */ /* 0x000fc60003f0f070 */
[----:B------:R-:W-:-:S13]  /*0400*/  ISETP.GT.AND P1, PT, R0, 0xc00, PT ;  /* 0x00000c000000780c */ /* 0x000fda0003f24270 */
[----:B------:R-:W-:Y:S05]  /*0410*/  @!P1 BRA `(.L_x_12) ;  /* 0x0000000400349947 */ /* 0x000fea0003800000 */
[----:B------:R-:W0:Y:S01]  /*0420*/  LDC.64 R8, c[0x0][0x380] ;  /* 0x0000e000ff087b82 */ /* 0x000e220000000a00 */
[----:B------:R-:W-:Y:S01]  /*0430*/  PLOP3.LUT P0, PT, PT, PT, PT, 0x8, 0x80 ;  /* 0x000000000080781c */ /* 0x000fe20003f0e170 */
[----:B------:R-:W-:-:S12]  /*0440*/  VIADD R0, R4, 0xfffff400 ;  /* 0xfffff40004007836 */ /* 0x000fd80000000000 */
.L_x_13:
[----:B0-----:R-:W-:-:S05]  /*0450*/  IMAD.WIDE R30, R5, 0x8, R8 ;  /* 0x00000008051e7825 */ /* 0x001fca00078e0208 */
[----:B------:R-:W2:Y:S04]  /*0460*/  LDG.E.64.CONSTANT R10, desc[UR6][R30.64] ;  /* 0x000000061e0a7981 */ /* 0x000ea8000c1e9b00 */
[----:B------:R-:W3:Y:S04]  /*0470*/  LDG.E.64.CONSTANT R12, desc[UR6][R30.64+0x800] ;  /* 0x000800061e0c7981 */ /* 0x000ee8000c1e9b00 */
[----:B------:R-:W4:Y:S01]  /*0480*/  LDG.E.64.CONSTANT R14, desc[UR6][R30.64+0x1000] ;  /* 0x001000061e0e7981 */ /* 0x000f22000c1e9b00 */
[----:B------:R-:W-:-:S03]  /*0490*/  VIADD R39, R5, 0x400 ;  /* 0x0000040005277836 */ /* 0x000fc60000000000 */
[----:B------:R-:W4:Y:S01]  /*04a0*/  LDG.E.64.CONSTANT R16, desc[UR6][R30.64+0x1800] ;  /* 0x001800061e107981 */ /* 0x000f22000c1e9b00 */
[----:B------:R-:W-:-:S05]  /*04b0*/  IMAD.WIDE R38, R39, 0x8, R8 ;  /* 0x0000000827267825 */ /* 0x000fca00078e0208 */
[----:B------:R-:W4:Y:S04]  /*04c0*/  LDG.E.64.CONSTANT R18, desc[UR6][R38.64] ;  /* 0x0000000626127981 */ /* 0x000f28000c1e9b00 */
[----:B------:R-:W4:Y:S04]  /*04d0*/  LDG.E.64.CONSTANT R20, desc[UR6][R38.64+0x800] ;  /* 0x0008000626147981 */ /* 0x000f28000c1e9b00 */
        /* <DEDUP_REMOVED lines=12> */
[----:B------:R-:W4:Y:S04]  /*05a0*/  LDG.E.64.CONSTANT R38, desc[UR6][R44.64+0x1000] ;  /* 0x001000062c267981 */ /* 0x000f28000c1e9b00 */
[----:B------:R-:W4:Y:S01]  /*05b0*/  LDG.E.64.CONSTANT R40, desc[UR6][R44.64+0x1800] ;  /* 0x001800062c287981 */ /* 0x000f22000c1e9b00 */
[----:B------:R-:W-:-:S05]  /*05c0*/  VIADD R5, R5, 0x1000 ;  /* 0x0000100005057836 */ /* 0x000fca0000000000 */
[----:B------:R-:W-:Y:S01]  /*05d0*/  ISETP.GE.AND P2, PT, R5, R0, PT ;  /* 0x000000000500720c */ /* 0x000fe20003f46270 */
[----:B--2--5:R-:W-:-:S06]  /*05e0*/  DSETP.GEU.AND P1, PT, R6, R10, PT ;  /* 0x0000000a0600722a */ /* 0x024fcc0003f2e000 */
[----:B------:R-:W-:Y:S02]  /*05f0*/  FSEL R6, R10, R6, !P1 ;  /* 0x000000060a067208 */ /* 0x000fe40004800000 */
[----:B------:R-:W-:-:S06]  /*0600*/  FSEL R7, R11, R7, !P1 ;  /* 0x000000070b077208 */ /* 0x000fcc0004800000 */
[----:B---3--:R-:W-:-:S06]  /*0610*/  DSETP.GEU.AND P1, PT, R6, R12, PT ;  /* 0x0000000c0600722a */ /* 0x008fcc0003f2e000 */
[----:B------:R-:W-:Y:S02]  /*0620*/  FSEL R6, R12, R6, !P1 ;  /* 0x000000060c067208 */ /* 0x000fe40004800000 */
[----:B------:R-:W-:-:S06]  /*0630*/  FSEL R7, R13, R7, !P1 ;  /* 0x000000070d077208 */ /* 0x000fcc0004800000 */
[----:B----4-:R-:W-:-:S06]  /*0640*/  DSETP.GEU.AND P1, PT, R6, R14, PT ;  /* 0x0000000e0600722a */ /* 0x010fcc0003f2e000 */
[----:B------:R-:W-:Y:S02]  /*0650*/  FSEL R6, R14, R6, !P1 ;  /* 0x000000060e067208 */ /* 0x000fe40004800000 */
[----:B------:R-:W-:-:S06]  /*0660*/  FSEL R7, R15, R7, !P1 ;  /* 0x000000070f077208 */ /* 0x000fcc0004800000 */
[----:B------:R-:W-:-:S06]  /*0670*/  DSETP.GEU.AND P1, PT, R6, R16, PT ;  /* 0x000000100600722a */ /* 0x000fcc0003f2e000 */
        /* <DEDUP_REMOVED lines=37> */
[----:B------:R-:W-:Y:S01]  /*08d0*/  FSEL R7, R41, R7, !P1 ;  /* 0x0000000729077208 */ /* 0x000fe20004800000 */
[----:B------:R-:W-:Y:S06]  /*08e0*/  @!P2 BRA `(.L_x_13) ;  /* 0xfffffff800d8a947 */ /* 0x000fec000383ffff */
.L_x_12:
[----:B------:R-:W-:Y:S05]  /*08f0*/  BSYNC.RECONVERGENT B2 ;  /* 0x0000000000027941 */ /* 0x000fea0003800200 */
.L_x_11:
[----:B------:R-:W-:Y:S01]  /*0900*/  IMAD.IADD R0, R4, 0x1, -R5 ;  /* 0x0000000104007824 */ /* 0x000fe200078e0a05 */
[----:B------:R-:W-:Y:S04]  /*0910*/  BSSY.RECONVERGENT B2, `(.L_x_14) ;  /* 0x0000029000027945 */ /* 0x000fe80003800200 */
[----:B------:R-:W-:-:S13]  /*0920*/  ISETP.GT.AND P1, PT, R0, 0x400, PT ;  /* 0x000004000000780c */ /* 0x000fda0003f24270 */
[----:B------:R-:W-:Y:S05]  /*0930*/  @!P1 BRA `(.L_x_15) ;  /* 0x0000000000989947 */ /* 0x000fea0003800000 */
[----:B------:R-:W0:Y:S02]  /*0940*/  LDC.64 R18, c[0x0][0x380] ;  /* 0x0000e000ff127b82 */ /* 0x000e240000000a00 */
        /* <DEDUP_REMOVED lines=11> */
[----:B------:R-:W-:Y:S01]  /*0a00*/  VIADD R5, R5, 0x800 ;  /* 0x0000080005057836 */ /* 0x000fe20000000000 */
        /* <DEDUP_REMOVED lines=20> */
[----:B------:R-:W-:Y:S02]  /*0b50*/  FSEL R7, R25, R7, !P0 ;  /* 0x0000000719077208 */ /* 0x000fe40004000000 */
[----:B------:R-:W-:-:S04]  /*0b60*/  PLOP3.LUT P0, PT, PT, PT, PT, 0x8, 0x80 ;  /* 0x000000000080781c */ /* 0x000fc80003f0e170 */
[----:B------:R-:W-:-:S06]  /*0b70*/  DSETP.GEU.AND P1, PT, R6, R26, PT ;  /* 0x0000001a0600722a */ /* 0x000fcc0003f2e000 */
[----:B------:R-:W-:Y:S02]  /*0b80*/  FSEL R6, R26, R6, !P1 ;  /* 0x000000061a067208 */ /* 0x000fe40004800000 */
[----:B------:R-:W-:-:S07]  /*0b90*/  FSEL R7, R27, R7, !P1 ;  /* 0x000000071b077208 */ /* 0x000fce0004800000 */
.L_x_15:
[----:B------:R-:W-:Y:S05]  /*0ba0*/  BSYNC.RECONVERGENT B2 ;  /* 0x0000000000027941 */ /* 0x000fea0003800200 */
.L_x_14:
[----:B------:R-:W-:-:S13]  /*0bb0*/  ISETP.LT.OR P0, PT, R5, R4, P0 ;  /* 0x000000040500720c */ /* 0x000fda0000701670 */
[----:B------:R-:W-:Y:S05]  /*0bc0*/  @!P0 BRA `(.L_x_7) ;  /* 0x0000000000488947 */ /* 0x000fea0003800000 */
[----:B------:R-:W0:Y:S02]  /*0bd0*/  LDC.64 R8, c[0x0][0x380] ;  /* 0x0000e000ff087b82 */ /* 0x000e240000000a00 */
[----:B0-----:R-:W-:-:S05]  /*0be0*/  IMAD.WIDE R8, R5, 0x8, R8 ;  /* 0x0000000805087825 */ /* 0x001fca00078e0208 */
[----:B------:R-:W2:Y:S04]  /*0bf0*/  LDG.E.64.CONSTANT R10, desc[UR6][R8.64] ;  /* 0x00000006080a7981 */ /* 0x000ea8000c1e9b00 */
[----:B------:R-:W3:Y:S04]  /*0c00*/  LDG.E.64.CONSTANT R12, desc[UR6][R8.64+0x800] ;  /* 0x00080006080c7981 */ /* 0x000ee8000c1e9b00 */
[----:B------:R-:W4:Y:S04]  /*0c10*/  LDG.E.64.CONSTANT R14, desc[UR6][R8.64+0x1000] ;  /* 0x00100006080e7981 */ /* 0x000f28000c1e9b00 */
[----:B------:R-:W4:Y:S01]  /*0c20*/  LDG.E.64.CONSTANT R16, desc[UR6][R8.64+0x1800] ;  /* 0x0018000608107981 */ /* 0x000f22000c1e9b00 */
        /* <DEDUP_REMOVED lines=11> */
[----:B------:R-:W-:-:S07]  /*0ce0*/  FSEL R7, R17, R7, !P0 ;  /* 0x0000000711077208 */ /* 0x000fce0004000000 */
.L_x_7:
[----:B------:R-:W-:Y:S05]  /*0cf0*/  BSYNC.RECONVERGENT B1 ;  /* 0x0000000000017941 */ /* 0x000fea0003800200 */
.L_x_6:
[----:B------:R-:W-:-:S13]  /*0d00*/  ISETP.GE.AND P0, PT, R4, 0x100, PT ;  /* 0x000001000400780c */ /* 0x000fda0003f06270 */
[----:B------:R-:W-:Y:S05]  /*0d10*/  @!P0 BRA `(.L_x_16) ;  /* 0x00000004003c8947 */ /* 0x000fea0003800000 */
[----:B------:R-:W0:Y:S01]  /*0d20*/  S2R R8, SR_LANEID ;  /* 0x0000000000087919 */ /* 0x000e220000000000 */
[----:B-----5:R-:W-:Y:S04]  /*0d30*/  SHFL.DOWN PT, R4, R6, 0x1, 0x1f ;  /* 0x08201f0006047f89 */ /* 0x020fe800000e0000 */
[----:B------:R-:W1:Y:S02]  /*0d40*/  SHFL.DOWN PT, R5, R7, 0x1, 0x1f ;  /* 0x08201f0007057f89 */ /* 0x000e6400000e0000 */
[----:B-1----:R-:W-:Y:S01]  /*0d50*/  DSETP.GEU.AND P1, PT, R6, R4, PT ;  /* 0x000000040600722a */ /* 0x002fe20003f2e000 */
[C---:B0-----:R-:W-:Y:S02]  /*0d60*/  ISETP.GT.AND P0, PT, R8.reuse, 0x1e, PT ;  /* 0x0000001e0800780c */ /* 0x041fe40003f04270 */
[----:B------:R-:W-:-:S03]  /*0d70*/  ISETP.NE.AND P2, PT, R8, RZ, PT ;  /* 0x000000ff0800720c */ /* 0x000fc60003f45270 */
[----:B------:R-:W-:Y:S02]  /*0d80*/  FSEL R9, R4, R6, !P1 ;  /* 0x0000000604097208 */ /* 0x000fe40004800000 */
[----:B------:R-:W-:Y:S02]  /*0d90*/  FSEL R5, R5, R7, !P1 ;  /* 0x0000000705057208 */ /* 0x000fe40004800000 */
[----:B------:R-:W-:Y:S02]  /*0da0*/  FSEL R6, R6, R9, P0 ;  /* 0x0000000906067208 */ /* 0x000fe40000000000 */
[----:B------:R-:W-:Y:S02]  /*0db0*/  FSEL R11, R7, R5, P0 ;  /* 0x00000005070b7208 */ /* 0x000fe40000000000 */
[----:B------:R-:W-:Y:S01]  /*0dc0*/  ISETP.GT.AND P0, PT, R8, 0x1d, PT ;  /* 0x0000001d0800780c */ /* 0x000fe20003f04270 */
[----:B------:R-:W-:Y:S01]  /*0dd0*/  SHFL.DOWN PT, R4, R6, 0x2, 0x1f ;  /* 0x08401f0006047f89 */ /* 0x000fe200000e0000 */
[----:B------:R-:W-:Y:S01]  /*0de0*/  @!P2 MOV R2, 0x400 ;  /* 0x000004000002a802 */ /* 0x000fe20000000f00 */
[----:B------:R-:W-:Y:S01]  /*0df0*/  IMAD.MOV.U32 R7, RZ, RZ, R11 ;  /* 0x000000ffff077224 */ /* 0x000fe200078e000b */
[----:B------:R-:W-:Y:S01]  /*0e00*/  @!P2 SHF.R.U32.HI R0, RZ, 0x2, R3 ;  /* 0x00000002ff00a819 */ /* 0x000fe20000011603 */
[----:B------:R-:W0:Y:S03]  /*0e10*/  SHFL.DOWN PT, R5, R11, 0x2, 0x1f ;  /* 0x08401f000b057f89 */ /* 0x000e2600000e0000 */
[----:B------:R-:W-:Y:S01]  /*0e20*/  @!P2 LOP3.LUT R0, R0, 0xf8, RZ, 0xc0, !PT ;  /* 0x000000f80000a812 */ /* 0x000fe200078ec0ff */
[----:B------:R-:W1:Y:S01]  /*0e30*/  @!P2 S2R R9, SR_CgaCtaId ;  /* 0x000000000009a919 */ /* 0x000e620000008800 */
[----:B0-----:R-:W-:-:S06]  /*0e40*/  DSETP.GEU.AND P1, PT, R6, R4, PT ;  /* 0x000000040600722a */ /* 0x001fcc0003f2e000 */
[----:B------:R-:W-:Y:S02]  /*0e50*/  @!P0 FSEL R6, R4, R6, !P1 ;  /* 0x0000000604068208 */ /* 0x000fe40004800000 */
[----:B------:R-:W-:Y:S02]  /*0e60*/  @!P0 FSEL R11, R5, R11, !P1 ;  /* 0x0000000b050b8208 */ /* 0x000fe40004800000 */
[----:B------:R-:W-:Y:S01]  /*0e70*/  ISETP.GT.AND P0, PT, R8, 0x1b, PT ;  /* 0x0000001b0800780c */ /* 0x000fe20003f04270 */
[----:B------:R-:W-:Y:S02]  /*0e80*/  SHFL.DOWN PT, R4, R6, 0x4, 0x1f ;  /* 0x08801f0006047f89 */ /* 0x000fe400000e0000 */
[----:B------:R-:W-:Y:S02]  /*0e90*/  IMAD.MOV.U32 R7, RZ, RZ, R11 ;  /* 0x000000ffff077224 */ /* 0x000fe400078e000b */
[----:B------:R-:W0:Y:S04]  /*0ea0*/  SHFL.DOWN PT, R5, R11, 0x4, 0x1f ;  /* 0x08801f000b057f89 */ /* 0x000e2800000e0000 */
        /* <DEDUP_REMOVED lines=14> */
[----:B0-----:R-:W-:Y:S01]  /*0f90*/  DSETP.GEU.AND P0, PT, R6, R4, PT ;  /* 0x000000040600722a */ /* 0x001fe20003f0e000 */
[----:B-1----:R-:W-:-:S05]  /*0fa0*/  @!P2 LEA R7, R9, R2, 0x18 ;  /* 0x000000020907a211 */ /* 0x002fca00078ec0ff */
[----:B------:R-:W-:Y:S01]  /*0fb0*/  FSEL R4, R4, R6, !P0 ;  /* 0x0000000604047208 */ /* 0x000fe20004000000 */
[----:B------:R-:W-:Y:S01]  /*0fc0*/  @!P2 IMAD.IADD R9, R0, 0x1, R7 ;  /* 0x000000010009a824 */ /* 0x000fe200078e0207 */
[----:B------:R-:W-:Y:S02]  /*0fd0*/  FSEL R5, R5, R11, !P0 ;  /* 0x0000000b05057208 */ /* 0x000fe40004000000 */
[----:B------:R-:W-:Y:S02]  /*0fe0*/  ISETP.NE.AND P0, PT, R3, RZ, PT ;  /* 0x000000ff0300720c */ /* 0x000fe40003f05270 */
[----:B------:R-:W-:Y:S01]  /*0ff0*/  FSEL R6, R6, R4, P1 ;  /* 0x0000000406067208 */ /* 0x000fe20000800000 */
[----:B------:R3:W-:Y:S01]  /*1000*/  @!P2 STS.64 [R9+0x8], R4 ;  /* 0x000008040900a388 */ /* 0x0007e20000000a00 */
[----:B------:R-:W-:Y:S01]  /*1010*/  FSEL R7, R11, R5, P1 ;  /* 0x000000050b077208 */ /* 0x000fe20000800000 */
[----:B------:R-:W-:Y:S08]  /*1020*/  BAR.SYNC.DEFER_BLOCKING 0x0 ;  /* 0x0000000000007b1d */ /* 0x000ff00000010000 */
[----:B------:R-:W-:Y:S05]  /*1030*/  @P0 BRA `(.L_x_17) ;  /* 0x0000004800f40947 */ /* 0x000fea0003800000 */
[----:B------:R-:W0:Y:S01]  /*1040*/  S2UR UR5, SR_CgaCtaId ;  /* 0x00000000000579c3 */ /* 0x000e220000008800 */
[----:B------:R-:W-:Y:S02]  /*1050*/  UMOV UR4, 0x400 ;  /* 0x0000040000047882 */ /* 0x000fe40000000000 */
[----:B0-----:R-:W-:-:S09]  /*1060*/  ULEA UR4, UR5, UR4, 0x18 ;  /* 0x0000000405047291 */ /* 0x001fd2000f8ec0ff */
[----:B---3--:R-:W0:Y:S04]  /*1070*/  LDS.128 R8, [UR4+0x10] ;  /* 0x00001004ff087984 */ /* 0x008e280008000c00 */
[----:B------:R-:W1:Y:S01]  /*1080*/  LDS.128 R12, [UR4+0x20] ;  /* 0x00002004ff0c7984 */ /* 0x000e620008000c00 */
[----:B0-----:R-:W-:-:S06]  /*1090*/  DSETP.GEU.AND P1, PT, R6, R8, PT ;  /* 0x000000080600722a */ /* 0x001fcc0003f2e000 */
[----:B------:R-:W-:Y:S02]  /*10a0*/  FSEL R2, R8, R6, !P1 ;  /* 0x0000000608027208 */ /* 0x000fe40004800000 */
[----:B------:R-:W-:Y:S02]  /*10b0*/  FSEL R3, R9, R7, !P1 ;  /* 0x0000000709037208 */ /* 0x000fe40004800000 */
[----:B------:R-:W0:Y:S04]  /*10c0*/  LDS.128 R4, [UR4+0x30] ;  /* 0x00003004ff047984 */ /* 0x000e280008000c00 */
[----:B------:R-:W-:-:S06]  /*10d0*/  DSETP.GEU.AND P1, PT, R2, R10, PT ;  /* 0x0000000a0200722a */ /* 0x000fcc0003f2e000 */
[----:B------:R-:W-:Y:S02]  /*10e0*/  FSEL R2, R10, R2, !P1 ;  /* 0x000000020a027208 */ /* 0x000fe40004800000 */
[----:B------:R-:W-:-:S06]  /*10f0*/  FSEL R3, R11, R3, !P1 ;  /* 0x000000030b037208 */ /* 0x000fcc0004800000 */
[----:B-1----:R-:W-:-:S06]  /*1100*/  DSETP.GEU.AND P1, PT, R2, R12, PT ;  /* 0x0000000c0200722a */ /* 0x002fcc0003f2e000 */
[----:B------:R-:W-:Y:S02]  /*1110*/  FSEL R8, R12, R2, !P1 ;  /* 0x000000020c087208 */ /* 0x000fe40004800000 */
[----:B------:R-:W-:Y:S02]  /*1120*/  FSEL R9, R13, R3, !P1 ;  /* 0x000000030d097208 */ /* 0x000fe40004800000 */
[----:B------:R-:W1:Y:S04]  /*1130*/  LDS.64 R2, [UR4+0x40] ;  /* 0x00004004ff027984 */ /* 0x000e680008000a00 */
[----:B------:R-:W-:-:S06]  /*1140*/  DSETP.GEU.AND P1, PT, R8, R14, PT ;  /* 0x0000000e0800722a */ /* 0x000fcc0003f2e000 */
[----:B------:R-:W-:Y:S02]  /*1150*/  FSEL R8, R14, R8, !P1 ;  /* 0x000000080e087208 */ /* 0x000fe40004800000 */
[----:B------:R-:W-:-:S06]  /*1160*/  FSEL R9, R15, R9, !P1 ;  /* 0x000000090f097208 */ /* 0x000fcc0004800000 */
[----:B0-----:R-:W-:-:S06]  /*1170*/  DSETP.GEU.AND P1, PT, R8, R4, PT ;  /* 0x000000040800722a */ /* 0x001fcc0003f2e000 */
[----:B------:R-:W-:Y:S02]  /*1180*/  FSEL R4, R4, R8, !P1 ;  /* 0x0000000804047208 */ /* 0x000fe40004800000 */
[----:B------:R-:W-:-:S06]  /*1190*/  FSEL R5, R5, R9, !P1 ;  /* 0x0000000905057208 */ /* 0x000fcc0004800000 */
[----:B------:R-:W-:-:S06]  /*11a0*/  DSETP.GEU.AND P1, PT, R4, R6, PT ;  /* 0x000000060400722a */ /* 0x000fcc0003f2e000 */
[----:B------:R-:W-:Y:S02]  /*11b0*/  FSEL R4, R6, R4, !P1 ;  /* 0x0000000406047208 */ /* 0x000fe40004800000 */
[----:B------:R-:W-:-:S06]  /*11c0*/  FSEL R5, R7, R5, !P1 ;  /* 0x0000000507057208 */ /* 0x000fcc0004800000 */
[----:B-1----:R-:W-:-:S06]  /*11d0*/  DSETP.GEU.AND P1, PT, R4, R2, PT ;  /* 0x000000020400722a */ /* 0x002fcc0003f2e000 */
[----:B------:R-:W-:Y:S02]  /*11e0*/  FSEL R6, R2, R4, !P1 ;  /* 0x0000000402067208 */ /* 0x000fe40004800000 */
[----:B------:R-:W-:Y:S01]  /*11f0*/  FSEL R7, R3, R5, !P1 ;  /* 0x0000000503077208 */ /* 0x000fe20004800000 */
[----:B------:R-:W-:Y:S06]  /*1200*/  BRA `(.L_x_17) ;  /* 0x0000004800807947 */ /* 0x000fec0003800000 */
.L_x_16:
[----:B------:R-:W-:Y:S01]  /*1210*/  LOP3.LUT R0, R3, 0x3e0, RZ, 0xc0, !PT ;  /* 0x000003e003007812 */ /* 0x000fe200078ec0ff */
[----:B------:R-:W0:Y:S03]  /*1220*/  S2R R10, SR_LANEID ;  /* 0x00000000000a7919 */ /* 0x000e260000000000 */
[----:B------:R-:W-:Y:S01]  /*1230*/  LOP3.LUT R9, RZ, R0, RZ, 0x33, !PT ;  /* 0x00000000ff097212 */ /* 0x000fe200078e33ff */
[----:B------:R-:W-:-:S04]  /*1240*/  VIADD R5, R0, 0x20 ;  /* 0x0000002000057836 */ /* 0x000fc80000000000 */
[----:B------:R-:W-:Y:S01]  /*1250*/  IMAD.IADD R9, R9, 0x1, R4 ;  /* 0x0000000109097824 */ /* 0x000fe200078e0204 */
[----:B------:R-:W-:-:S04]  /*1260*/  ISETP.GT.AND P0, PT, R5, R4, PT ;  /* 0x000000040500720c */ /* 0x000fc80003f04270 */
[----:B------:R-:W-:-:S05]  /*1270*/  SEL R5, R9, 0x1f, P0 ;  /* 0x0000001f09057807 */ /* 0x000fca0000000000 */
[----:B-----5:R-:W-:Y:S04]  /*1280*/  SHFL.DOWN PT, R8, R6, 0x1, R5 ;  /* 0x0820000006087989 */ /* 0x020fe800000e0005 */
[----:B------:R-:W1:Y:S01]  /*1290*/  SHFL.DOWN PT, R9, R7, 0x1, R5 ;  /* 0x0820000007097989 */ /* 0x000e6200000e0005 */
[C---:B0-----:R-:W-:Y:S01]  /*12a0*/  ISETP.GE.AND P0, PT, R10.reuse, R5, PT ;  /* 0x000000050a00720c */ /* 0x041fe20003f06270 */
[----:B------:R-:W-:Y:S01]  /*12b0*/  VIADD R0, R10, 0x2 ;  /* 0x000000020a007836 */ /* 0x000fe20000000000 */
[----:B-1----:R-:W-:-:S06]  /*12c0*/  DSETP.GEU.AND P1, PT, R6, R8, PT ;  /* 0x000000080600722a */ /* 0x002fcc0003f2e000 */
[-C--:B------:R-:W-:Y:S02]  /*12d0*/  FSEL R11, R8, R6.reuse, !P1 ;  /* 0x00000006080b7208 */ /* 0x080fe40004800000 */
[-C--:B------:R-:W-:Y:S02]  /*12e0*/  FSEL R9, R9, R7.reuse, !P1 ;  /* 0x0000000709097208 */ /* 0x080fe40004800000 */
[----:B------:R-:W-:Y:S02]  /*12f0*/  FSEL R2, R11, R6, !P0 ;  /* 0x000000060b027208 */ /* 0x000fe40004000000 */
[----:B------:R-:W-:Y:S02]  /*1300*/  FSEL R11, R9, R7, !P0 ;  /* 0x00000007090b7208 */ /* 0x000fe40004000000 */
[----:B------:R-:W-:Y:S01]  /*1310*/  ISETP.GT.AND P0, PT, R0, R5, PT ;  /* 0x000000050000720c */ /* 0x000fe20003f04270 */
[----:B------:R-:W-:Y:S01]  /*1320*/  SHFL.DOWN PT, R8, R2, 0x2, R5 ;  /* 0x0840000002087989 */ /* 0x000fe200000e0005 */
[----:B------:R-:W-:-:S02]  /*1330*/  IMAD.MOV.U32 R6, RZ, RZ, R2 ;  /* 0x000000ffff067224 */ /* 0x000fc400078e0002 */
[----:B------:R-:W-:Y:S01]  /*1340*/  IMAD.MOV.U32 R7, RZ, RZ, R11 ;  /* 0x000000ffff077224 */ /* 0x000fe200078e000b */
[----:B------:R-:W0:Y:S01]  /*1350*/  SHFL.DOWN PT, R9, R11, 0x2, R5 ;  /* 0x084000000b097989 */ /* 0x000e2200000e0005 */
[----:B------:R-:W-:-:S04]  /*1360*/  VIADD R0, R10, 0x4 ;  /* 0x000000040a007836 */ /* 0x000fc80000000000 */
[----:B0-----:R-:W-:-:S06]  /*1370*/  DSETP.GEU.AND P1, PT, R6, R8, PT ;  /* 0x000000080600722a */ /* 0x001fcc0003f2e000 */
[----:B------:R-:W-:Y:S02]  /*1380*/  @!P0 FSEL R2, R8, R2, !P1 ;  /* 0x0000000208028208 */ /* 0x000fe40004800000 */
[----:B------:R-:W-:Y:S02]  /*1390*/  @!P0 FSEL R11, R9, R11, !P1 ;  /* 0x0000000b090b8208 */ /* 0x000fe40004800000 */
[----:B------:R-:W-:Y:S01]  /*13a0*/  ISETP.GT.AND P0, PT, R0, R5, PT ;  /* 0x000000050000720c */ /* 0x000fe20003f04270 */
[----:B------:R-:W-:Y:S01]  /*13b0*/  SHFL.DOWN PT, R6, R2, 0x4, R5 ;  /* 0x0880000002067989 */ /* 0x000fe200000e0005 */
[----:B------:R-:W-:Y:S02]  /*13c0*/  IMAD.MOV.U32 R8, RZ, RZ, R2 ;  /* 0x000000ffff087224 */ /* 0x000fe400078e0002 */
        /* <DEDUP_REMOVED lines=8> */
[----:B------:R-:W-:Y:S01]  /*1450*/  IMAD.MOV.U32 R8, RZ, RZ, R2 ;  /* 0x000000ffff087224 */ /* 0x000fe200078e0002 */
[C---:B------:R-:W-:Y:S01]  /*1460*/  ISETP.NE.AND P0, PT, R10.reuse, RZ, PT ;  /* 0x000000ff0a00720c */ /* 0x040fe20003f05270 */
[----:B------:R-:W-:Y:S01]  /*1470*/  IMAD.MOV.U32 R9, RZ, RZ, R11 ;  /* 0x000000ffff097224 */ /* 0x000fe200078e000b */
[----:B------:R-:W0:Y:S01]  /*1480*/  SHFL.DOWN PT, R7, R11, 0x8, R5 ;  /* 0x090000000b077989 */ /* 0x000e2200000e0005 */
[----:B------:R-:W-:-:S10]  /*1490*/  VIADD R0, R10, 0x10 ;  /* 0x000000100a007836 */ /* 0x000fd40000000000 */
[----:B------:R-:W1:Y:S01]  /*14a0*/  @!P0 S2R R13, SR_CgaCtaId ;  /* 0x00000000000d8919 */ /* 0x000e620000008800 */
[----:B0-----:R-:W-:-:S06]  /*14b0*/  DSETP.GEU.AND P2, PT, R8, R6, PT ;  /* 0x000000060800722a */ /* 0x001fcc0003f4e000 */
[----:B------:R-:W-:Y:S02]  /*14c0*/  @!P1 FSEL R2, R6, R2, !P2 ;  /* 0x0000000206029208 */ /* 0x000fe40005000000 */
[----:B------:R-:W-:Y:S02]  /*14d0*/  @!P1 FSEL R11, R7, R11, !P2 ;  /* 0x0000000b070b9208 */ /* 0x000fe40005000000 */
[----:B------:R-:W-:Y:S01]  /*14e0*/  ISETP.GT.AND P1, PT, R0, R5, PT ;  /* 0x000000050000720c */ /* 0x000fe20003f24270 */
[----:B------:R-:W-:Y:S01]  /*14f0*/  SHFL.DOWN PT, R6, R2, 0x10, R5 ;  /* 0x0a00000002067989 */ /* 0x000fe200000e0005 */
[----:B------:R-:W-:Y:S01]  /*1500*/  IMAD.MOV.U32 R8, RZ, RZ, R2 ;  /* 0x000000ffff087224 */ /* 0x000fe200078e0002 */
[----:B------:R-:W-:Y:S01]  /*1510*/  @!P0 SHF.R.U32.HI R0, RZ, 0x2, R3 ;  /* 0x00000002ff008819 */ /* 0x000fe20000011603 */
[----:B------:R-:W-:Y:S01]  /*1520*/  IMAD.MOV.U32 R9, RZ, RZ, R11 ;  /* 0x000000ffff097224 */ /* 0x000fe200078e000b */
[----:B------:R-:W0:Y:S02]  /*1530*/  SHFL.DOWN PT, R7, R11, 0x10, R5 ;  /* 0x0a0000000b077989 */ /* 0x000e2400000e0005 */
[----:B------:R-:W-:-:S03]  /*1540*/  @!P0 LOP3.LUT R0, R0, 0xf8, RZ, 0xc0, !PT ;  /* 0x000000f800008812 */ /* 0x000fc600078ec0ff */
[----:B0-----:R-:W-:Y:S01]  /*1550*/  DSETP.GEU.AND P2, PT, R8, R6, PT ;  /* 0x000000060800722a */ /* 0x001fe20003f4e000 */
[----:B------:R-:W-:-:S04]  /*1560*/  @!P0 MOV R8, 0x400 ;  /* 0x0000040000088802 */ /* 0x000fc80000000f00 */
[----:B-1----:R-:W-:Y:S02]  /*1570*/  @!P0 LEA R13, R13, R8, 0x18 ;  /* 0x000000080d0d8211 */ /* 0x002fe400078ec0ff */
[----:B------:R-:W-:Y:S02]  /*1580*/  @!P1 FSEL R2, R6, R2, !P2 ;  /* 0x0000000206029208 */ /* 0x000fe40005000000 */
[----:B------:R-:W-:Y:S01]  /*1590*/  @!P1 FSEL R11, R7, R11, !P2 ;  /* 0x0000000b070b9208 */ /* 0x000fe20005000000 */
[----:B------:R-:W-:Y:S02]  /*15a0*/  @!P0 IMAD.IADD R13, R0, 0x1, R13 ;  /* 0x00000001000d8824 */ /* 0x000fe400078e020d */
[----:B------:R-:W-:Y:S02]  /*15b0*/  IMAD.MOV.U32 R6, RZ, RZ, R2 ;  /* 0x000000ffff067224 */ /* 0x000fe400078e0002 */
[----:B------:R-:W-:-:S05]  /*15c0*/  IMAD.MOV.U32 R7, RZ, RZ, R11 ;  /* 0x000000ffff077224 */ /* 0x000fca00078e000b */
[----:B------:R3:W-:Y:S01]  /*15d0*/  @!P0 STS.64 [R13+0x8], R6 ;  /* 0x000008060d008388 */ /* 0x0007e20000000a00 */
[----:B------:R-:W-:Y:S01]  /*15e0*/  BAR.SYNC.DEFER_BLOCKING 0x0 ;  /* 0x0000000000007b1d */ /* 0x000fe20000010000 */
[----:B------:R-:W-:-:S13]  /*15f0*/  ISETP.NE.AND P0, PT, R3, RZ, PT ;  /* 0x000000ff0300720c */ /* 0x000fda0003f05270 */
[----:B---3--:R-:W-:Y:S05]  /*1600*/  @P0 BRA `(.L_x_17) ;  /* 0x0000004400800947 */ /* 0x008fea0003800000 */
[----:B------:R-:W0:Y:S01]  /*1610*/  S2UR UR5, SR_CgaCtaId ;  /* 0x00000000000579c3 */ /* 0x000e220000008800 */
[----:B------:R-:W-:Y:S01]  /*1620*/  UMOV UR4, 0x400 ;  /* 0x0000040000047882 */ /* 0x000fe20000000000 */
[----:B------:R-:W-:Y:S01]  /*1630*/  ISETP.GT.AND P2, PT, R4, 0x20, PT ;  /* 0x000000200400780c */ /* 0x000fe20003f44270 */
[----:B0-----:R-:W-:-:S09]  /*1640*/  ULEA UR4, UR5, UR4, 0x18 ;  /* 0x0000000405047291 */ /* 0x001fd2000f8ec0ff */
[----:B------:R-:W0:Y:S04]  /*1650*/  LDS.128 R16, [UR4+0x10] ;  /* 0x00001004ff107984 */ /* 0x000e280008000c00 */
[----:B------:R-:W1:Y:S04]  /*1660*/  LDS.128 R12, [UR4+0x20] ;  /* 0x00002004ff0c7984 */ /* 0x000e680008000c00 */
[----:B------:R-:W2:Y:S01]  /*1670*/  LDS.128 R8, [UR4+0x30] ;  /* 0x00003004ff087984 */ /* 0x000ea20008000c00 */
[----:B0-----:R-:W-:-:S06]  /*1680*/  DSETP.GEU.AND P1, PT, R6, R16, PT ;  /* 0x000000100600722a */ /* 0x001fcc0003f2e000 */
[-C--:B------:R-:W-:Y:S02]  /*1690*/  FSEL R3, R16, R6.reuse, !P1 ;  /* 0x0000000610037208 */ /* 0x080fe40004800000 */
[-C--:B------:R-:W-:Y:S02]  /*16a0*/  FSEL R17, R17, R7.reuse, !P1 ;  /* 0x0000000711117208 */ /* 0x080fe40004800000 */
[----:B------:R-:W-:Y:S02]  /*16b0*/  FSEL R6, R3, R6, P2 ;  /* 0x0000000603067208 */ /* 0x000fe40001000000 */
[----:B------:R-:W-:Y:S02]  /*16c0*/  FSEL R7, R17, R7, P2 ;  /* 0x0000000711077208 */ /* 0x000fe40001000000 */
[C---:B------:R-:W-:Y:S01]  /*16d0*/  ISETP.GT.AND P1, PT, R4.reuse, 0x40, PT ;  /* 0x000000400400780c */ /* 0x040fe20003f24270 */
[----:B------:R-:W-:Y:S01]  /*16e0*/  IMAD.MOV.U32 R2, RZ, RZ, R6 ;  /* 0x000000ffff027224 */ /* 0x000fe200078e0006 */
[----:B------:R-:W-:Y:S01]  /*16f0*/  ISETP.GT.AND P2, PT, R4, 0x60, PT ;  /* 0x000000600400780c */ /* 0x000fe20003f44270 */
[----:B------:R-:W-:-:S06]  /*1700*/  IMAD.MOV.U32 R3, RZ, RZ, R7 ;  /* 0x000000ffff037224 */ /* 0x000fcc00078e0007 */
[----:B------:R-:W-:-:S06]  /*1710*/  DSETP.GEU.AND P3, PT, R2, R18, PT ;  /* 0x000000120200722a */ /* 0x000fcc0003f6e000 */
[----:B------:R-:W-:Y:S02]  /*1720*/  @P1 FSEL R6, R18, R6, !P3 ;  /* 0x0000000612061208 */ /* 0x000fe40005800000 */
[----:B------:R-:W-:Y:S02]  /*1730*/  @P1 FSEL R7, R19, R7, !P3 ;  /* 0x0000000713071208 */ /* 0x000fe40005800000 */
[----:B------:R-:W-:Y:S01]  /*1740*/  ISETP.GT.AND P1, PT, R4, 0x80, PT ;  /* 0x000000800400780c */ /* 0x000fe20003f24270 */
[----:B------:R-:W-:Y:S02]  /*1750*/  IMAD.MOV.U32 R2, RZ, RZ, R6 ;  /* 0x000000ffff027224 */ /* 0x000fe400078e0006 */
[----:B------:R-:W-:-:S06]  /*1760*/  IMAD.MOV.U32 R3, RZ, RZ, R7 ;  /* 0x000000ffff037224 */ /* 0x000fcc00078e0007 */
[----:B-1----:R-:W-:Y:S01]  /*1770*/  DSETP.GEU.AND P3, PT, R2, R12, PT ;  /* 0x0000000c0200722a */ /* 0x002fe20003f6e000 */
[----:B------:R-:W0:Y:S05]  /*1780*/  LDS.64 R2, [UR4+0x40] ;  /* 0x00004004ff027984 */ /* 0x000e2a0008000a00 */
[----:B------:R-:W-:Y:S02]  /*1790*/  @P2 FSEL R6, R12, R6, !P3 ;  /* 0x000000060c062208 */ /* 0x000fe40005800000 */
[----:B------:R-:W-:Y:S02]  /*17a0*/  @P2 FSEL R7, R13, R7, !P3 ;  /* 0x000000070d072208 */ /* 0x000fe40005800000 */
[----:B------:R-:W-:-:S04]  /*17b0*/  ISETP.GT.AND P2, PT, R4, 0xa0, PT ;  /* 0x000000a00400780c */ /* 0x000fc80003f44270 */
[----:B------:R-:W-:-:S06]  /*17c0*/  DSETP.GEU.AND P3, PT, R6, R14, PT ;  /* 0x0000000e0600722a */ /* 0x000fcc0003f6e000 */
[----:B------:R-:W-:Y:S02]  /*17d0*/  @P1 FSEL R6, R14, R6, !P3 ;  /* 0x000000060e061208 */ /* 0x000fe40005800000 */
[----:B------:R-:W-:Y:S02]  /*17e0*/  @P1 FSEL R7, R15, R7, !P3 ;  /* 0x000000070f071208 */ /* 0x000fe40005800000 */
[----:B------:R-:W-:-:S04]  /*17f0*/  ISETP.GT.AND P1, PT, R4, 0xc0, PT ;  /* 0x000000c00400780c */ /* 0x000fc80003f24270 */
[----:B--2---:R-:W-:-:S06]  /*1800*/  DSETP.GEU.AND P3, PT, R6, R8, PT ;  /* 0x000000080600722a */ /* 0x004fcc0003f6e000 */
[----:B------:R-:W-:Y:S02]  /*1810*/  @P2 FSEL R6, R8, R6, !P3 ;  /* 0x0000000608062208 */ /* 0x000fe40005800000 */
[----:B------:R-:W-:Y:S02]  /*1820*/  @P2 FSEL R7, R9, R7, !P3 ;  /* 0x0000000709072208 */ /* 0x000fe40005800000 */
[----:B------:R-:W-:-:S04]  /*1830*/  ISETP.GT.AND P2, PT, R4, 0xe0, PT ;  /* 0x000000e00400780c */ /* 0x000fc80003f44270 */
[----:B------:R-:W-:-:S06]  /*1840*/  DSETP.GEU.AND P3, PT, R6, R10, PT ;  /* 0x0000000a0600722a */ /* 0x000fcc0003f6e000 */
[----:B------:R-:W-:Y:S02]  /*1850*/  @P1 FSEL R6, R10, R6, !P3 ;  /* 0x000000060a061208 */ /* 0x000fe40005800000 */
[----:B------:R-:W-:-:S03]  /*1860*/  @P1 FSEL R7, R11, R7, !P3 ;  /* 0x000000070b071208 */ /* 0x000fc60005800000 */
[----:B------:R-:W-:Y:S02]  /*1870*/  IMAD.MOV.U32 R4, RZ, RZ, R6 ;  /* 0x000000ffff047224 */ /* 0x000fe400078e0006 */
[----:B------:R-:W-:-:S06]  /*1880*/  IMAD.MOV.U32 R5, RZ, RZ, R7 ;  /* 0x000000ffff057224 */ /* 0x000fcc00078e0007 */
[----:B0-----:R-:W-:-:S06]  /*1890*/  DSETP.GEU.AND P1, PT, R4, R2, PT ;  /* 0x000000020400722a */ /* 0x001fcc0003f2e000 */
[----:B------:R-:W-:Y:S02]  /*18a0*/  @P2 FSEL R6, R2, R6, !P1 ;  /* 0x0000000602062208 */ /* 0x000fe40004800000 */
[----:B------:R-:W-:Y:S01]  /*18b0*/  @P2 FSEL R7, R3, R7, !P1 ;  /* 0x0000000703072208 */ /* 0x000fe20004800000 */
[----:B------:R-:W-:Y:S06]  /*18c0*/  BRA `(.L_x_17) ;  /* 0x0000004000d07947 */ /* 0x000fec0003800000 */
.L_x_3:
[----:B------:R-:W0:Y:S01]  /*18d0*/  S2R R0, SR_TID.X ;  /* 0x0000000000007919 */ /* 0x000e220000002100 */
[----:B------:R-:W1:Y:S02]  /*18e0*/  LDCU.64 UR4, c[0x0][0x380] ;  /* 0x00007000ff0477ac */ /* 0x000e640008000a00 */
[----:B-1----:R-:W-:Y:S02]  /*18f0*/  IMAD.U32 R2, RZ, RZ, UR4 ;  /* 0x00000004ff027e24 */ /* 0x002fe4000f8e00ff */
[----:B------:R-:W-:Y:S02]  /*1900*/  IMAD.U32 R3, RZ, RZ, UR5 ;  /* 0x00000005ff037e24 */ /* 0x000fe4000f8e00ff */
[----:B0-----:R-:W-:-:S04]  /*1910*/  IMAD.SHL.U32 R5, R0, 0x4, RZ ;  /* 0x0000000400057824 */ /* 0x001fc800078e00ff */
[----:B------:R-:W-:-:S05]  /*1920*/  IMAD.WIDE.U32 R6, R5, 0x8, R2 ;  /* 0x0000000805067825 */ /* 0x000fca00078e0002 */
[----:B------:R-:W2:Y:S04]  /*1930*/  LDG.E.128.CONSTANT R20, desc[UR6][R6.64] ;  /* 0x0000000606147981 */ /* 0x000ea8000c1e9d00 */
[----:B------:R-:W3:Y:S04]  /*1940*/  LDG.E.128.CONSTANT R12, desc[UR6][R6.64+0x10] ;  /* 0x00001006060c7981 */ /* 0x000ee8000c1e9d00 */
[----:B------:R-:W4:Y:S04]  /*1950*/  LDG.E.128.CONSTANT R8, desc[UR6][R6.64+0x2000] ;  /* 0x0020000606087981 */ /* 0x000f28000c1e9d00 */
[----:B------:R0:W5:Y:S01]  /*1960*/  LDG.E.128.CONSTANT R16, desc[UR6][R6.64+0x2010] ;  /* 0x0020100606107981 */ /* 0x000162000c1e9d00 */
[----:B------:R-:W-:Y:S01]  /*1970*/  ISETP.GE.U32.AND P1, PT, R4, 0x1000, PT ;  /* 0x000010000400780c */ /* 0x000fe20003f26070 */
[----:B------:R-:W-:Y:S01]  /*1980*/  UMOV UR4, 0x800 ;  /* 0x0000080000047882 */ /* 0x000fe20000000000 */
[----:B--2---:R-:W-:-:S06]  /*1990*/  DSETP.GEU.AND P0, PT, R20, R22, PT ;  /* 0x000000161400722a */ /* 0x004fcc0003f0e000 */
[----:B------:R-:W-:Y:S02]  /*19a0*/  FSEL R20, R22, R20, !P0 ;  /* 0x0000001416147208 */ /* 0x000fe40004000000 */
[----:B------:R-:W-:-:S06]  /*19b0*/  FSEL R21, R23, R21, !P0 ;  /* 0x0000001517157208 */ /* 0x000fcc0004000000 */
[----:B---3--:R-:W-:-:S06]  /*19c0*/  DSETP.GEU.AND P0, PT, R20, R12, PT ;  /* 0x0000000c1400722a */ /* 0x008fcc0003f0e000 */
[----:B------:R-:W-:Y:S02]  /*19d0*/  FSEL R12, R12, R20, !P0 ;  /* 0x000000140c0c7208 */ /* 0x000fe40004000000 */
[----:B------:R-:W-:-:S06]  /*19e0*/  FSEL R13, R13, R21, !P0 ;  /* 0x000000150d0d7208 */ /* 0x000fcc0004000000 */
[----:B------:R-:W-:-:S06]  /*19f0*/  DSETP.GEU.AND P0, PT, R12, R14, PT ;  /* 0x0000000e0c00722a */ /* 0x000fcc0003f0e000 */
[----:B------:R-:W-:Y:S02]  /*1a00*/  FSEL R12, R14, R12, !P0 ;  /* 0x0000000c0e0c7208 */ /* 0x000fe40004000000 */
[----:B------:R-:W-:-:S06]  /*1a10*/  FSEL R13, R15, R13, !P0 ;  /* 0x0000000d0f0d7208 */ /* 0x000fcc0004000000 */
[----:B----4-:R-:W-:-:S06]  /*1a20*/  DSETP.GEU.AND P0, PT, R12, R8, PT ;  /* 0x000000080c00722a */ /* 0x010fcc0003f0e000 */
[----:B0-----:R-:W-:Y:S02]  /*1a30*/  FSEL R6, R8, R12, !P0 ;  /* 0x0000000c08067208 */ /* 0x001fe40004000000 */
[----:B------:R-:W-:-:S06]  /*1a40*/  FSEL R7, R9, R13, !P0 ;  /* 0x0000000d09077208 */ /* 0x000fcc0004000000 */
[----:B------:R-:W-:-:S06]  /*1a50*/  DSETP.GEU.AND P0, PT, R6, R10, PT ;  /* 0x0000000a0600722a */ /* 0x000fcc0003f0e000 */
[----:B------:R-:W-:Y:S02]  /*1a60*/  FSEL R6, R10, R6, !P0 ;  /* 0x000000060a067208 */ /* 0x000fe40004000000 */
[----:B------:R-:W-:-:S06]  /*1a70*/  FSEL R7, R11, R7, !P0 ;  /* 0x000000070b077208 */ /* 0x000fcc0004000000 */
[----:B-----5:R-:W-:-:S06]  /*1a80*/  DSETP.GEU.AND P0, PT, R6, R16, PT ;  /* 0x000000100600722a */ /* 0x020fcc0003f0e000 */
[----:B------:R-:W-:Y:S02]  /*1a90*/  FSEL R6, R16, R6, !P0 ;  /* 0x0000000610067208 */ /* 0x000fe40004000000 */
[----:B------:R-:W-:-:S06]  /*1aa0*/  FSEL R7, R17, R7, !P0 ;  /* 0x0000000711077208 */ /* 0x000fcc0004000000 */
[----:B------:R-:W-:-:S06]  /*1ab0*/  DSETP.GEU.AND P0, PT, R6, R18, PT ;  /* 0x000000120600722a */ /* 0x000fcc0003f0e000 */
[----:B------:R-:W-:Y:S02]  /*1ac0*/  FSEL R6, R18, R6, !P0 ;  /* 0x0000000612067208 */ /* 0x000fe40004000000 */
[----:B------:R-:W-:Y:S01]  /*1ad0*/  FSEL R7, R19, R7, !P0 ;  /* 0x0000000713077208 */ /* 0x000fe20004000000 */
[----:B------:R-:W-:Y:S06]  /*1ae0*/  @!P1 BRA `(.L_x_18) ;  /* 0x0000000000a49947 */ /* 0x000fec0003800000 */
[----:B------:R-:W0:Y:S01]  /*1af0*/  LDC R24, c[0x0][0x390] ;  /* 0x0000e400ff187b82 */ /* 0x000e220000000800 */
[----:B------:R-:W-:Y:S01]  /*1b00*/  VIADD R25, R4, 0xfffff800 ;  /* 0xfffff80004197836 */ /* 0x000fe20000000000 */
[----:B------:R-:W-:-:S06]  /*1b10*/  UMOV UR4, 0x800 ;  /* 0x0000080000047882 */ /* 0x000fcc0000000000 */
[----:B------:R-:W1:Y:S02]  /*1b20*/  LDC.64 R2, c[0x0][0x380] ;  /* 0x0000e000ff027b82 */ /* 0x000e640000000a00 */
.L_x_20:
[----:B------:R-:W-:-:S04]  /*1b30*/  VIADD R27, R5, UR4 ;  /* 0x00000004051b7c36 */ /* 0x000fc80008000000 */
[----:B-1----:R-:W-:-:S05]  /*1b40*/  IMAD.WIDE.U32 R26, R27, 0x8, R2 ;  /* 0x000000081b1a7825 */ /* 0x002fca00078e0002 */
[----:B------:R-:W2:Y:S04]  /*1b50*/  LDG.E.128.CONSTANT R12, desc[UR6][R26.64] ;  /* 0x000000061a0c7981 */ /* 0x000ea8000c1e9d00 */
[----:B------:R-:W3:Y:S04]  /*1b60*/  LDG.E.128.CONSTANT R16, desc[UR6][R26.64+0x10] ;  /* 0x000010061a107981 */ /* 0x000ee8000c1e9d00 */
[----:B------:R-:W4:Y:S04]  /*1b70*/  LDG.E.128.CONSTANT R20, desc[UR6][R26.64+0x2000] ;  /* 0x002000061a147981 */ /* 0x000f28000c1e9d00 */
[----:B------:R-:W5:Y:S01]  /*1b80*/  LDG.E.128.CONSTANT R8, desc[UR6][R26.64+0x2010] ;  /* 0x002010061a087981 */ /* 0x000f62000c1e9d00 */
[----:B0-----:R-:W-:Y:S01]  /*1b90*/  IMAD.MOV.U32 R4, RZ, RZ, R24 ;  /* 0x000000ffff047224 */ /* 0x001fe200078e0018 */
[----:B--2---:R-:W-:-:S06]  /*1ba0*/  DSETP.GEU.AND P0, PT, R6, R12, PT ;  /* 0x0000000c0600722a */ /* 0x004fcc0003f0e000 */
[----:B------:R-:W-:Y:S02]  /*1bb0*/  FSEL R6, R12, R6, !P0 ;  /* 0x000000060c067208 */ /* 0x000fe40004000000 */
[----:B------:R-:W-:-:S06]  /*1bc0*/  FSEL R7, R13, R7, !P0 ;  /* 0x000000070d077208 */ /* 0x000fcc0004000000 */
[----:B------:R-:W-:-:S06]  /*1bd0*/  DSETP.GEU.AND P0, PT, R6, R14, PT ;  /* 0x0000000e0600722a */ /* 0x000fcc0003f0e000 */
        /* <DEDUP_REMOVED lines=14> */
[----:B-----5:R-:W-:-:S06]  /*1cc0*/  DSETP.GEU.AND P0, PT, R6, R8, PT ;  /* 0x000000080600722a */ /* 0x020fcc0003f0e000 */
[----:B------:R-:W-:Y:S01]  /*1cd0*/  FSEL R6, R8, R6, !P0 ;  /* 0x0000000608067208 */ /* 0x000fe20004000000 */
[----:B------:R-:W-:Y:S01]  /*1ce0*/  VIADD R8, R4, -UR4 ;  /* 0x8000000404087c36 */ /* 0x000fe20008000000 */
[----:B------:R-:W-:-:S04]  /*1cf0*/  FSEL R7, R9, R7, !P0 ;  /* 0x0000000709077208 */ /* 0x000fc80004000000 */
[----:B------:R-:W-:Y:S02]  /*1d00*/  ISETP.GE.AND P1, PT, R8, 0x800, PT ;  /* 0x000008000800780c */ /* 0x000fe40003f26270 */
[----:B------:R-:W-:-:S06]  /*1d10*/  DSETP.GEU.AND P0, PT, R6, R10, PT ;  /* 0x0000000a0600722a */ /* 0x000fcc0003f0e000 */
[----:B------:R-:W-:Y:S02]  /*1d20*/  FSEL R6, R10, R6, !P0 ;  /* 0x000000060a067208 */ /* 0x000fe40004000000 */
[----:B------:R-:W-:-:S03]  /*1d30*/  FSEL R7, R11, R7, !P0 ;  /* 0x000000070b077208 */ /* 0x000fc60004000000 */
[----:B------:R-:W-:Y:S05]  /*1d40*/  @!P1 BRA `(.L_x_19) ;  /* 0x0000000c00009947 */ /* 0x000fea0003800000 */
[----:B------:R-:W-:-:S06]  /*1d50*/  UIADD3 UR4, UPT, UPT, UR4, 0x800, URZ ;  /* 0x0000080004047890 */ /* 0x000fcc000fffe0ff */
[----:B------:R-:W-:-:S13]  /*1d60*/  ISETP.LT.AND P0, PT, R25, UR4, PT ;  /* 0x0000000419007c0c */ /* 0x000fda000bf01270 */
[----:B------:R-:W-:Y:S05]  /*1d70*/  @!P0 BRA `(.L_x_20) ;  /* 0xfffffffc006c8947 */ /* 0x000fea000383ffff */
.L_x_18:
[----:B------:R-:W-:-:S13]  /*1d80*/  ISETP.LE.AND P0, PT, R4, UR4, PT ;  /* 0x0000000404007c0c */ /* 0x000fda000bf03270 */
[----:B------:R-:W-:Y:S05]  /*1d90*/  @P0 BRA `(.L_x_19) ;  /* 0x0000000800ec0947 */ /* 0x000fea0003800000 */
[----:B------:R-:W-:Y:S01]  /*1da0*/  VIADD R41, R4, -UR4 ;  /* 0x8000000404297c36 */ /* 0x000fe20008000000 */
[----:B------:R-:W-:Y:S04]  /*1db0*/  BSSY.RECONVERGENT B1, `(.L_x_19) ;  /* 0x00000b9000017945 */ /* 0x000fe80003800200 */
[----:B------:R-:W-:-:S13]  /*1dc0*/  ISETP.GE.AND P0, PT, R0, R41, PT ;  /* 0x000000290000720c */ /* 0x000fda0003f06270 */
[----:B------:R-:W-:Y:S05]  /*1dd0*/  @P0 BRA `(.L_x_21) ;  /* 0x0000000800d80947 */ /* 0x000fea0003800000 */
[----:B------:R-:W-:Y:S01]  /*1de0*/  LOP3.LUT R5, RZ, R0, RZ, 0x33, !PT ;  /* 0x00000000ff057212 */ /* 0x000fe200078e33ff */
[----:B------:R-:W-:Y:S01]  /*1df0*/  BSSY.RECONVERGENT B2, `(.L_x_22) ;  /* 0x0000016000027945 */ /* 0x000fe20003800200 */
[----:B------:R-:W-:Y:S02]  /*1e00*/  IMAD.MOV.U32 R40, RZ, RZ, R0 ;  /* 0x000000ffff287224 */ /* 0x000fe400078e0000 */
[----:B------:R-:W-:-:S04]  /*1e10*/  IADD3 R4, PT, PT, R4, -UR4, R5 ;  /* 0x8000000404047c10 */ /* 0x000fc8000fffe005 */
[C---:B------:R-:W-:Y:S02]  /*1e20*/  LOP3.LUT R5, R4.reuse, 0x300, RZ, 0xc0, !PT ;  /* 0x0000030004057812 */ /* 0x040fe400078ec0ff */
[----:B------:R-:W-:Y:S02]  /*1e30*/  ISETP.GE.U32.AND P2, PT, R4, 0x300, PT ;  /* 0x000003000400780c */ /* 0x000fe40003f46070 */
[----:B------:R-:W-:-:S13]  /*1e40*/  ISETP.NE.AND P0, PT, R5, 0x300, PT ;  /* 0x000003000500780c */ /* 0x000fda0003f05270 */
[----:B------:R-:W-:Y:S05]  /*1e50*/  @!P0 BRA `(.L_x_23) ;  /* 0x00000000003c8947 */ /* 0x000fea0003800000 */
[----:B------:R-:W-:Y:S01]  /*1e60*/  LEA.HI R4, R4, 0x1, RZ, 0x18 ;  /* 0x0000000104047811 */ /* 0x000fe200078fc0ff */
[----:B------:R-:W-:Y:S02]  /*1e70*/  VIADD R9, R0, UR4 ;  /* 0x0000000400097c36 */ /* 0x000fe40008000000 */
[----:B------:R-:W-:Y:S01]  /*1e80*/  IMAD.MOV.U32 R40, RZ, RZ, R0 ;  /* 0x000000ffff287224 */ /* 0x000fe200078e0000 */
[----:B------:R-:W-:-:S05]  /*1e90*/  LOP3.LUT R4, R4, 0x3, RZ, 0xc0, !PT ;  /* 0x0000000304047812 */ /* 0x000fca00078ec0ff */
[----:B------:R-:W-:-:S07]  /*1ea0*/  IMAD.MOV R8, RZ, RZ, -R4 ;  /* 0x000000ffff087224 */ /* 0x000fce00078e0a04 */
.L_x_24:
[----:B------:R-:W-:-:S06]  /*1eb0*/  IMAD.WIDE.U32 R4, R9, 0x8, R2 ;  /* 0x0000000809047825 */ /* 0x000fcc00078e0002 */
[----:B------:R-:W2:Y:S01]  /*1ec0*/  LDG.E.64.CONSTANT R4, desc[UR6][R4.64] ;  /* 0x0000000604047981 */ /* 0x000ea2000c1e9b00 */
[----:B------:R-:W-:Y:S02]  /*1ed0*/  VIADD R8, R8, 0x1 ;  /* 0x0000000108087836 */ /* 0x000fe40000000000 */
[----:B------:R-:W-:Y:S02]  /*1ee0*/  VIADD R40, R40, 0x100 ;  /* 0x0000010028287836 */ /* 0x000fe40000000000 */
[----:B------:R-:W-:Y:S01]  /*1ef0*/  VIADD R9, R9, 0x100 ;  /* 0x0000010009097836 */ /* 0x000fe20000000000 */
[----:B------:R-:W-:Y:S01]  /*1f00*/  ISETP.NE.AND P1, PT, R8, RZ, PT ;  /* 0x000000ff0800720c */ /* 0x000fe20003f25270 */
[----:B--2---:R-:W-:-:S06]  /*1f10*/  DSETP.GEU.AND P0, PT, R6, R4, PT ;  /* 0x000000040600722a */ /* 0x004fcc0003f0e000 */
[----:B------:R-:W-:Y:S02]  /*1f20*/  FSEL R6, R4, R6, !P0 ;  /* 0x0000000604067208 */ /* 0x000fe40004000000 */
[----:B------:R-:W-:-:S04]  /*1f30*/  FSEL R7, R5, R7, !P0 ;  /* 0x0000000705077208 */ /* 0x000fc80004000000 */
[----:B------:R-:W-:Y:S05]  /*1f40*/  @P1 BRA `(.L_x_24) ;  /* 0xfffffffc00d81947 */ /* 0x000fea000383ffff */
.L_x_23:
[----:B------:R-:W-:Y:S05]  /*1f50*/  BSYNC.RECONVERGENT B2 ;  /* 0x0000000000027941 */ /* 0x000fea0003800200 */
.L_x_22:
[----:B------:R-:W-:Y:S05]  /*1f60*/  @!P2 BRA `(.L_x_21) ;  /* 0x000000080074a947 */ /* 0x000fea0003800000 */
[----:B------:R-:W0:Y:S01]  /*1f70*/  LDCU.64 UR8, c[0x0][0x380] ;  /* 0x00007000ff0877ac */ /* 0x000e220008000a00 */
[----:B------:R-:W-:Y:S01]  /*1f80*/  IMAD.IADD R9, R41, 0x1, -R40 ;  /* 0x0000000129097824 */ /* 0x000fe200078e0a28 */
[C---:B------:R-:W-:Y:S01]  /*1f90*/  IADD3 R5, P0, PT, R40.reuse, UR4, RZ ;  /* 0x0000000428057c10 */ /* 0x040fe2000ff1e0ff */
[----:B------:R-:W-:Y:S01]  /*1fa0*/  BSSY.RECONVERGENT B2, `(.L_x_25) ;  /* 0x0000059000027945 */ /* 0x000fe20003800200 */
[----:B------:R-:W-:Y:S02]  /*1fb0*/  VIADD R43, R40, UR4 ;  /* 0x00000004282b7c36 */ /* 0x000fe40008000000 */
[----:B------:R-:W-:Y:S01]  /*1fc0*/  ISETP.GT.AND P1, PT, R9, 0xc00, PT ;  /* 0x00000c000900780c */ /* 0x000fe20003f24270 */
[----:B------:R-:W-:Y:S01]  /*1fd0*/  IMAD.X R8, RZ, RZ, RZ, P0 ;  /* 0x000000ffff087224 */ /* 0x000fe200000e06ff */
[----:B0-----:R-:W-:-:S04]  /*1fe0*/  LEA R4, P0, R5, UR8, 0x3 ;  /* 0x0000000805047c11 */ /* 0x001fc8000f8018ff */
[----:B------:R-:W-:Y:S02]  /*1ff0*/  LEA.HI.X R5, R5, UR9, R8, 0x3, P0 ;  /* 0x0000000905057c11 */ /* 0x000fe400080f1c08 */
[----:B------:R-:W-:-:S05]  /*2000*/  IADD3 R4, P0, PT, R4, 0x1000, RZ ;  /* 0x0000100004047810 */ /* 0x000fca0007f1e0ff */
[----:B------:R-:W-:Y:S01]  /*2010*/  IMAD.X R5, RZ, RZ, R5, P0 ;  /* 0x000000ffff057224 */ /* 0x000fe200000e0605 */
[----:B------:R-:W-:Y:S01]  /*2020*/  PLOP3.LUT P0, PT, PT, PT, PT, 0x80, 0x8 ;  /* 0x000000000008781c */ /* 0x000fe20003f0f070 */
[----:B------:R-:W-:-:S12]  /*2030*/  @!P1 BRA `(.L_x_26) ;  /* 0x00000004003c9947 */ /* 0x000fd80003800000 */
[----:B------:R-:W-:Y:S01]  /*2040*/  PLOP3.LUT P0, PT, PT, PT, PT, 0x8, 0x80 ;  /* 0x000000000080781c */ /* 0x000fe20003f0e170 */
[----:B------:R-:W-:-:S12]  /*2050*/  VIADD R45, R41, 0xfffff400 ;  /* 0xfffff400292d7836 */ /* 0x000fd80000000000 */
.L_x_27:
[C---:B------:R-:W-:Y:S01]  /*2060*/  IMAD.WIDE.U32 R38, R43.reuse, 0x8, R2 ;  /* 0x000000082b267825 */ /* 0x040fe200078e0002 */
[----:B------:R-:W2:Y:S04]  /*2070*/  LDG.E.64.CONSTANT R8, desc[UR6][R4.64+-0x800] ;  /* 0xfff8000604087981 */ /* 0x000ea8000c1e9b00 */
[----:B------:R-:W3:Y:S04]  /*2080*/  LDG.E.64.CONSTANT R10, desc[UR6][R4.64] ;  /* 0x00000006040a7981 */ /* 0x000ee8000c1e9b00 */
[----:B------:R-:W4:Y:S01]  /*2090*/  LDG.E.64.CONSTANT R38, desc[UR6][R38.64] ;  /* 0x0000000626267981 */ /* 0x000f22000c1e9b00 */
[----:B------:R-:W-:-:S03]  /*20a0*/  VIADD R15, R43, 0x400 ;  /* 0x000004002b0f7836 */ /* 0x000fc60000000000 */
[----:B------:R-:W5:Y:S01]  /*20b0*/  LDG.E.64.CONSTANT R12, desc[UR6][R4.64+0x800] ;  /* 0x00080006040c7981 */ /* 0x000f62000c1e9b00 */
[----:B------:R-:W-:-:S03]  /*20c0*/  IMAD.WIDE.U32 R14, R15, 0x8, R2 ;  /* 0x000000080f0e7825 */ /* 0x000fc600078e0002 */
[----:B------:R-:W5:Y:S04]  /*20d0*/  LDG.E.64.CONSTANT R16, desc[UR6][R4.64+0x1800] ;  /* 0x0018000604107981 */ /* 0x000f68000c1e9b00 */
[----:B------:R-:W5:Y:S04]  /*20e0*/  LDG.E.64.CONSTANT R14, desc[UR6][R14.64] ;  /* 0x000000060e0e7981 */ /* 0x000f68000c1e9b00 */
[----:B------:R-:W5:Y:S01]  /*20f0*/  LDG.E.64.CONSTANT R18, desc[UR6][R4.64+0x2000] ;  /* 0x0020000604127981 */ /* 0x000f62000c1e9b00 */
        /* <DEDUP_REMOVED lines=11> */
[----:B------:R-:W5:Y:S04]  /*21b0*/  LDG.E.64.CONSTANT R34, desc[UR6][R4.64+0x6000] ;  /* 0x0060000604227981 */ /* 0x000f68000c1e9b00 */
[----:B------:R0:W5:Y:S01]  /*21c0*/  LDG.E.64.CONSTANT R36, desc[UR6][R4.64+0x6800] ;  /* 0x0068000604247981 */ /* 0x000162000c1e9b00 */
[----:B------:R-:W-:-:S05]  /*21d0*/  VIADD R40, R40, 0x1000 ;  /* 0x0000100028287836 */ /* 0x000fca0000000000 */
[----:B------:R-:W-:Y:S02]  /*21e0*/  ISETP.GE.AND P2, PT, R40, R45, PT ;  /* 0x0000002d2800720c */ /* 0x000fe40003f46270 */
[----:B0-----:R-:W-:Y:S01]  /*21f0*/  IADD3 R4, P3, PT, R4, 0x8000, RZ ;  /* 0x0000800004047810 */ /* 0x001fe20007f7e0ff */
[----:B------:R-:W-:-:S04]  /*2200*/  VIADD R43, R43, 0x1000 ;  /* 0x000010002b2b7836 */ /* 0x000fc80000000000 */
[----:B------:R-:W-:Y:S01]  /*2210*/  IMAD.X R5, RZ, RZ, R5, P3 ;  /* 0x000000ffff057224 */ /* 0x000fe200018e0605 */
[----:B----4-:R-:W-:-:S06]  /*2220*/  DSETP.GEU.AND P1, PT, R6, R38, PT ;  /* 0x000000260600722a */ /* 0x010fcc0003f2e000 */
[----:B------:R-:W-:Y:S02]  /*2230*/  FSEL R6, R38, R6, !P1 ;  /* 0x0000000626067208 */ /* 0x000fe40004800000 */
[----:B------:R-:W-:-:S06]  /*2240*/  FSEL R7, R39, R7, !P1 ;  /* 0x0000000727077208 */ /* 0x000fcc0004800000 */
[----:B--2---:R-:W-:-:S06]  /*2250*/  DSETP.GEU.AND P1, PT, R6, R8, PT ;  /* 0x000000080600722a */ /* 0x004fcc0003f2e000 */
[----:B------:R-:W-:Y:S02]  /*2260*/  FSEL R6, R8, R6, !P1 ;  /* 0x0000000608067208 */ /* 0x000fe40004800000 */
[----:B------:R-:W-:-:S06]  /*2270*/  FSEL R7, R9, R7, !P1 ;  /* 0x0000000709077208 */ /* 0x000fcc0004800000 */
[----:B---3--:R-:W-:-:S06]  /*2280*/  DSETP.GEU.AND P1, PT, R6, R10, PT ;  /* 0x0000000a0600722a */ /* 0x008fcc0003f2e000 */
[----:B------:R-:W-:Y:S02]  /*2290*/  FSEL R6, R10, R6, !P1 ;  /* 0x000000060a067208 */ /* 0x000fe40004800000 */
[----:B------:R-:W-:-:S06]  /*22a0*/  FSEL R7, R11, R7, !P1 ;  /* 0x000000070b077208 */ /* 0x000fcc0004800000 */
[----:B-----5:R-:W-:-:S06]  /*22b0*/  DSETP.GEU.AND P1, PT, R6, R12, PT ;  /* 0x0000000c0600722a */ /* 0x020fcc0003f2e000 */
        /* <DEDUP_REMOVED lines=39> */
.L_x_26:
[----:B------:R-:W-:Y:S05]  /*2530*/  BSYNC.RECONVERGENT B2 ;  /* 0x0000000000027941 */ /* 0x000fea0003800200 */
.L_x_25:
[----:B------:R-:W-:Y:S01]  /*2540*/  IMAD.IADD R8, R41, 0x1, -R40 ;  /* 0x0000000129087824 */ /* 0x000fe200078e0a28 */
[----:B------:R-:W-:Y:S04]  /*2550*/  BSSY.RECONVERGENT B2, `(.L_x_28) ;  /* 0x000002b000027945 */ /* 0x000fe80003800200 */
[----:B------:R-:W-:-:S13]  /*2560*/  ISETP.GT.AND P1, PT, R8, 0x400, PT ;  /* 0x000004000800780c */ /* 0x000fda0003f24270 */
[----:B------:R-:W-:Y:S05]  /*2570*/  @!P1 BRA `(.L_x_29) ;  /* 0x0000000000a09947 */ /* 0x000fea0003800000 */
        /* <DEDUP_REMOVED lines=9> */
[----:B------:R-:W5:Y:S04]  /*2610*/  LDG.E.64.CONSTANT R22, desc[UR6][R4.64+0x2000] ;  /* 0x0020000604167981 */ /* 0x000f68000c1e9b00 */
[----:B------:R0:W5:Y:S01]  /*2620*/  LDG.E.64.CONSTANT R8, desc[UR6][R4.64+0x2800] ;  /* 0x0028000604087981 */ /* 0x000162000c1e9b00 */
[----:B------:R-:W-:-:S02]  /*2630*/  VIADD R40, R40, 0x800 ;  /* 0x0000080028287836 */ /* 0x000fc40000000000 */
[----:B------:R-:W-:Y:S01]  /*2640*/  VIADD R43, R43, 0x800 ;  /* 0x000008002b2b7836 */ /* 0x000fe20000000000 */
[----:B0-----:R-:W-:-:S05]  /*2650*/  IADD3 R4, P2, PT, R4, 0x4000, RZ ;  /* 0x0000400004047810 */ /* 0x001fca0007f5e0ff */
        /* <DEDUP_REMOVED lines=22> */
[----:B------:R-:W-:Y:S01]  /*27c0*/  DSETP.GEU.AND P1, PT, R6, R8, PT ;  /* 0x000000080600722a */ /* 0x000fe20003f2e000 */
[----:B------:R-:W-:-:S05]  /*27d0*/  PLOP3.LUT P0, PT, PT, PT, PT, 0x8, 0x80 ;  /* 0x000000000080781c */ /* 0x000fca0003f0e170 */
[----:B------:R-:W-:Y:S02]  /*27e0*/  FSEL R6, R8, R6, !P1 ;  /* 0x0000000608067208 */ /* 0x000fe40004800000 */
[----:B------:R-:W-:-:S07]  /*27f0*/  FSEL R7, R9, R7, !P1 ;  /* 0x0000000709077208 */ /* 0x000fce0004800000 */
.L_x_29:
[----:B------:R-:W-:Y:S05]  /*2800*/  BSYNC.RECONVERGENT B2 ;  /* 0x0000000000027941 */ /* 0x000fea0003800200 */
.L_x_28:
[----:B------:R-:W-:-:S13]  /*2810*/  ISETP.LT.OR P0, PT, R40, R41, P0 ;  /* 0x000000292800720c */ /* 0x000fda0000701670 */
[----:B------:R-:W-:Y:S05]  /*2820*/  @!P0 BRA `(.L_x_21) ;  /* 0x0000000000448947 */ /* 0x000fea0003800000 */
[----:B------:R-:W-:Y:S01]  /*2830*/  IMAD.WIDE.U32 R2, R43, 0x8, R2 ;  /* 0x000000082b027825 */ /* 0x000fe200078e0002 */
[----:B------:R-:W2:Y:S04]  /*2840*/  LDG.E.64.CONSTANT R8, desc[UR6][R4.64+-0x800] ;  /* 0xfff8000604087981 */ /* 0x000ea8000c1e9b00 */
[----:B------:R-:W3:Y:S04]  /*2850*/  LDG.E.64.CONSTANT R10, desc[UR6][R4.64] ;  /* 0x00000006040a7981 */ /* 0x000ee8000c1e9b00 */
[----:B------:R-:W4:Y:S04]  /*2860*/  LDG.E.64.CONSTANT R2, desc[UR6][R2.64] ;  /* 0x0000000602027981 */ /* 0x000f28000c1e9b00 */
[----:B------:R-:W5:Y:S01]  /*2870*/  LDG.E.64.CONSTANT R12, desc[UR6][R4.64+0x800] ;  /* 0x00080006040c7981 */ /* 0x000f62000c1e9b00 */
        /* <DEDUP_REMOVED lines=11> */
[----:B------:R-:W-:-:S07]  /*2930*/  FSEL R7, R13, R3, !P0 ;  /* 0x000000030d077208 */ /* 0x000fce0004000000 */
.L_x_21:
[----:B------:R-:W-:Y:S05]  /*2940*/  BSYNC.RECONVERGENT B1 ;  /* 0x0000000000017941 */ /* 0x000fea0003800200 */
.L_x_19:
[----:B------:R-:W0:Y:S01]  /*2950*/  S2R R10, SR_LANEID ;  /* 0x00000000000a7919 */ /* 0x000e220000000000 */
[----:B------:R-:W-:Y:S04]  /*2960*/  SHFL.DOWN PT, R2, R6, 0x1, 0x1f ;  /* 0x08201f0006027f89 */ /* 0x000fe800000e0000 */
        /* <DEDUP_REMOVED lines=10> */
[----:B------:R-:W-:-:S02]  /*2a10*/  @!P2 MOV R7, 0x400 ;  /* 0x000004000007a802 */ /* 0x000fc40000000f00 */
        /* <DEDUP_REMOVED lines=8> */
[----:B------:R-:W-:Y:S01]  /*2aa0*/  SHFL.DOWN PT, R2, R4, 0x4, 0x1f ;  /* 0x08801f0004027f89 */ /* 0x000fe200000e0000 */
[----:B-1----:R-:W-:-:S03]  /*2ab0*/  @!P2 LEA R7, R8, R7, 0x18 ;  /* 0x000000070807a211 */ /* 0x002fc600078ec0ff */
[----:B------:R-:W0:Y:S02]  /*2ac0*/  SHFL.DOWN PT, R3, R5, 0x4, 0x1f ;  /* 0x08801f0005037f89 */ /* 0x000e2400000e0000 */
[----:B------:R-:W-:Y:S01]  /*2ad0*/  @!P2 IMAD.IADD R9, R6, 0x1, R7 ;  /* 0x000000010609a824 */ /* 0x000fe200078e0207 */
[----:B0-----:R-:W-:-:S06]  /*2ae0*/  DSETP.GEU.AND P0, PT, R4, R2, PT ;  /* 0x000000020400722a */ /* 0x001fcc0003f0e000 */
[----:B------:R-:W-:Y:S02]  /*2af0*/  @!P1 FSEL R4, R2, R4, !P0 ;  /* 0x0000000402049208 */ /* 0x000fe40004000000 */
[----:B------:R-:W-:Y:S02]  /*2b00*/  @!P1 FSEL R5, R3, R5, !P0 ;  /* 0x0000000503059208 */ /* 0x000fe40004000000 */
[----:B------:R-:W-:Y:S01]  /*2b10*/  ISETP.GT.AND P1, PT, R10, 0x17, PT ;  /* 0x000000170a00780c */ /* 0x000fe20003f24270 */
[----:B------:R-:W-:Y:S04]  /*2b20*/  SHFL.DOWN PT, R2, R4, 0x8, 0x1f ;  /* 0x09001f0004027f89 */ /* 0x000fe800000e0000 */
[----:B------:R-:W0:Y:S02]  /*2b30*/  SHFL.DOWN PT, R3, R5, 0x8, 0x1f ;  /* 0x09001f0005037f89 */ /* 0x000e2400000e0000 */
[----:B0-----:R-:W-:-:S06]  /*2b40*/  DSETP.GEU.AND P0, PT, R4, R2, PT ;  /* 0x000000020400722a */ /* 0x001fcc0003f0e000 */
[----:B------:R-:W-:Y:S02]  /*2b50*/  @!P1 FSEL R4, R2, R4, !P0 ;  /* 0x0000000402049208 */ /* 0x000fe40004000000 */
[----:B------:R-:W-:Y:S02]  /*2b60*/  @!P1 FSEL R5, R3, R5, !P0 ;  /* 0x0000000503059208 */ /* 0x000fe40004000000 */
[----:B------:R-:W-:Y:S01]  /*2b70*/  ISETP.GT.AND P1, PT, R10, 0xf, PT ;  /* 0x0000000f0a00780c */ /* 0x000fe20003f24270 */
[----:B------:R-:W-:Y:S04]  /*2b80*/  SHFL.DOWN PT, R2, R4, 0x10, 0x1f ;  /* 0x0a001f0004027f89 */ /* 0x000fe800000e0000 */
[----:B------:R-:W0:Y:S02]  /*2b90*/  SHFL.DOWN PT, R3, R5, 0x10, 0x1f ;  /* 0x0a001f0005037f89 */ /* 0x000e2400000e0000 */
[----:B0-----:R-:W-:-:S06]  /*2ba0*/  DSETP.GEU.AND P0, PT, R4, R2, PT ;  /* 0x000000020400722a */ /* 0x001fcc0003f0e000 */
[----:B------:R-:W-:Y:S02]  /*2bb0*/  FSEL R2, R2, R4, !P0 ;  /* 0x0000000402027208 */ /* 0x000fe40004000000 */
        /* <DEDUP_REMOVED lines=10> */
[----:B--2---:R-:W0:Y:S04]  /*2c60*/  LDS.128 R8, [UR4+0x10] ;  /* 0x00001004ff087984 */ /* 0x004e280008000c00 */
        /* <DEDUP_REMOVED lines=25> */
.L_x_2:
        /* <DEDUP_REMOVED lines=12> */
.L_x_32:
[----:B------:R-:W-:Y:S05]  /*2ec0*/  BSYNC.RECONVERGENT B1 ;  /* 0x0000000000017941 */ /* 0x000fea0003800200 */
.L_x_31:
        /* <DEDUP_REMOVED lines=17> */
.L_x_37:
        /* <DEDUP_REMOVED lines=12> */
.L_x_36:
[----:B------:R-:W-:Y:S05]  /*30a0*/  BSYNC.RECONVERGENT B2 ;  /* 0x0000000000027941 */ /* 0x000fea0003800200 */
.L_x_35:
        /* <DEDUP_REMOVED lines=9> */
.L_x_40:
        /* <DEDUP_REMOVED lines=74> */
.L_x_39:
[----:B------:R-:W-:Y:S05]  /*35e0*/  BSYNC.RECONVERGENT B2 ;  /* 0x0000000000027941 */ /* 0x000fea0003800200 */
.L_x_38:
        /* <DEDUP_REMOVED lines=42> */
.L_x_42:
[----:B------:R-:W-:Y:S05]  /*3890*/  BSYNC.RECONVERGENT B2 ;  /* 0x0000000000027941 */ /* 0x000fea0003800200 */
.L_x_41:
        /* <DEDUP_REMOVED lines=20> */
.L_x_34:
[----:B------:R-:W-:Y:S05]  /*39e0*/  BSYNC.RECONVERGENT B1 ;  /* 0x0000000000017941 */ /* 0x000fea0003800200 */
.L_x_33:
        /* <DEDUP_REMOVED lines=14> */
[----:B------:R-:W-:Y:S01]  /*3ad0*/  IMAD.MOV.U32 R2, RZ, RZ, R9 ;  /* 0x000000ffff027224 */ /* 0x000fe200078e0009 */
[----:B------:R-:W-:Y:S01]  /*3ae0*/  @!P2 MOV R4, 0x400 ;  /* 0x000004000004a802 */ /* 0x000fe20000000f00 */
[----:B------:R-:W-:Y:S01]  /*3af0*/  IMAD.MOV.U32 R3, RZ, RZ, R11 ;  /* 0x000000ffff037224 */ /* 0x000fe200078e000b */
[----:B------:R-:W0:Y:S01]  /*3b00*/  SHFL.DOWN PT, R7, R11, 0x2, 0x1f ;  /* 0x08401f000b077f89 */ /* 0x000e2200000e0000 */
[----:B------:R-:W-:Y:S01]  /*3b10*/  @!P2 SHF.R.U32.HI R0, RZ, 0x2, R5 ;  /* 0x00000002ff00a819 */ /* 0x000fe20000011605 */
[----:B------:R-:W1:Y:S03]  /*3b20*/  @!P2 S2R R13, SR_CgaCtaId ;  /* 0x00000000000da919 */ /* 0x000e660000008800 */
[----:B------:R-:W-:Y:S01]  /*3b30*/  @!P2 LOP3.LUT R0, R0, 0xf8, RZ, 0xc0, !PT ;  /* 0x000000f80000a812 */ /* 0x000fe200078ec0ff */
[----:B0-----:R-:W-:-:S06]  /*3b40*/  DSETP.GEU.AND P0, PT, R2, R6, PT ;  /* 0x000000060200722a */ /* 0x001fcc0003f0e000 */
[----:B------:R-:W-:Y:S02]  /*3b50*/  @!P1 FSEL R9, R6, R9, !P0 ;  /* 0x0000000906099208 */ /* 0x000fe40004000000 */
[----:B------:R-:W-:Y:S02]  /*3b60*/  @!P1 FSEL R11, R7, R11, !P0 ;  /* 0x0000000b070b9208 */ /* 0x000fe40004000000 */
[----:B------:R-:W-:Y:S01]  /*3b70*/  ISETP.GT.AND P1, PT, R8, 0x1b, PT ;  /* 0x0000001b0800780c */ /* 0x000fe20003f24270 */
[----:B------:R-:W-:Y:S01]  /*3b80*/  SHFL.DOWN PT, R2, R9, 0x4, 0x1f ;  /* 0x08801f0009027f89 */ /* 0x000fe200000e0000 */
[----:B------:R-:W-:Y:S01]  /*3b90*/  IMAD.MOV.U32 R6, RZ, RZ, R9 ;  /* 0x000000ffff067224 */ /* 0x000fe200078e0009 */
[----:B-1----:R-:W-:Y:S01]  /*3ba0*/  @!P2 LEA R13, R13, R4, 0x18 ;  /* 0x000000040d0da211 */ /* 0x002fe200078ec0ff */
[----:B------:R-:W-:Y:S01]  /*3bb0*/  IMAD.MOV.U32 R7, RZ, RZ, R11 ;  /* 0x000000ffff077224 */ /* 0x000fe200078e000b */
[----:B------:R-:W0:Y:S03]  /*3bc0*/  SHFL.DOWN PT, R3, R11, 0x4, 0x1f ;  /* 0x08801f000b037f89 */ /* 0x000e2600000e0000 */
[----:B------:R-:W-:-:S02]  /*3bd0*/  @!P2 IMAD.IADD R13, R0, 0x1, R13 ;  /* 0x00000001000da824 */ /* 0x000fc400078e020d */
[----:B0-----:R-:W-:-:S06]  /*3be0*/  DSETP.GEU.AND P0, PT, R6, R2, PT ;  /* 0x000000020600722a */ /* 0x001fcc0003f0e000 */
[----:B------:R-:W-:Y:S02]  /*3bf0*/  @!P1 FSEL R9, R2, R9, !P0 ;  /* 0x0000000902099208 */ /* 0x000fe40004000000 */
[----:B------:R-:W-:Y:S02]  /*3c00*/  @!P1 FSEL R11, R3, R11, !P0 ;  /* 0x0000000b030b9208 */ /* 0x000fe40004000000 */
[----:B------:R-:W-:Y:S01]  /*3c10*/  ISETP.GT.AND P1, PT, R8, 0x17, PT ;  /* 0x000000170800780c */ /* 0x000fe20003f24270 */
[----:B------:R-:W-:Y:S01]  /*3c20*/  SHFL.DOWN PT, R2, R9, 0x8, 0x1f ;  /* 0x09001f0009027f89 */ /* 0x000fe200000e0000 */
[----:B------:R-:W-:Y:S02]  /*3c30*/  IMAD.MOV.U32 R6, RZ, RZ, R9 ;  /* 0x000000ffff067224 */ /* 0x000fe400078e0009 */
[----:B------:R-:W-:Y:S01]  /*3c40*/  IMAD.MOV.U32 R7, RZ, RZ, R11 ;  /* 0x000000ffff077224 */ /* 0x000fe200078e000b */
[----:B------:R-:W0:Y:S05]  /*3c50*/  SHFL.DOWN PT, R3, R11, 0x8, 0x1f ;  /* 0x09001f000b037f89 */ /* 0x000e2a00000e0000 */
        /* <DEDUP_REMOVED lines=20> */
[----:B------:R-:W0:Y:S04]  /*3da0*/  LDS.128 R8, [UR4+0x10] ;  /* 0x00001004ff087984 */ /* 0x000e280008000c00 */
[----:B-1----:R-:W1:Y:S01]  /*3db0*/  LDS.128 R12, [UR4+0x20] ;  /* 0x00002004ff0c7984 */ /* 0x002e620008000c00 */
        /* <DEDUP_REMOVED lines=24> */
.L_x_43:
        /* <DEDUP_REMOVED lines=20> */
[----:B------:R-:W0:Y:S05]  /*4080*/  SHFL.DOWN PT, R7, R0, 0x2, R11 ;  /* 0x0840000000077989 */ /* 0x000e2a00000e000b */
[----:B0-----:R-:W-:-:S06]  /*4090*/  DSETP.GEU.AND P0, PT, R2, R6, PT ;  /* 0x000000060200722a */ /* 0x001fcc0003f0e000 */
[----:B------:R-:W-:Y:S01]  /*40a0*/  @!P1 FSEL R9, R6, R9, !P0 ;  /* 0x0000000906099208 */ /* 0x000fe20004000000 */
[----:B------:R-:W-:Y:S01]  /*40b0*/  VIADD R6, R8, 0x4 ;  /* 0x0000000408067836 */ /* 0x000fe20000000000 */
[----:B------:R-:W-:-:S03]  /*40c0*/  @!P1 FSEL R0, R7, R0, !P0 ;  /* 0x0000000007009208 */ /* 0x000fc60004000000 */
[----:B------:R-:W-:Y:S01]  /*40d0*/  SHFL.DOWN PT, R2, R9, 0x4, R11 ;  /* 0x0880000009027989 */ /* 0x000fe200000e000b */
[----:B------:R-:W-:Y:S01]  /*40e0*/  ISETP.GT.AND P1, PT, R6, R11, PT ;  /* 0x0000000b0600720c */ /* 0x000fe20003f24270 */
[----:B------:R-:W-:Y:S02]  /*40f0*/  IMAD.MOV.U32 R6, RZ, RZ, R9 ;  /* 0x000000ffff067224 */ /* 0x000fe400078e0009 */
[----:B------:R-:W0:Y:S01]  /*4100*/  SHFL.DOWN PT, R3, R0, 0x4, R11 ;  /* 0x0880000000037989 */ /* 0x000e2200000e000b */
[----:B------:R-:W-:-:S06]  /*4110*/  IMAD.MOV.U32 R7, RZ, RZ, R0 ;  /* 0x000000ffff077224 */ /* 0x000fcc00078e0000 */
[----:B0-----:R-:W-:Y:S01]  /*4120*/  DSETP.GEU.AND P0, PT, R6, R2, PT ;  /* 0x000000020600722a */ /* 0x001fe20003f0e000 */
[----:B------:R-:W-:-:S05]  /*4130*/  VIADD R6, R8, 0x8 ;  /* 0x0000000808067836 */ /* 0x000fca0000000000 */
        /* <DEDUP_REMOVED lines=15> */
[----:B------:R-:W-:Y:S02]  /*4230*/  IMAD.MOV.U32 R6, RZ, RZ, R9 ;  /* 0x000000ffff067224 */ /* 0x000fe400078e0009 */
[----:B------:R-:W-:Y:S01]  /*4240*/  IMAD.MOV.U32 R7, RZ, RZ, R0 ;  /* 0x000000ffff077224 */ /* 0x000fe200078e0000 */
[----:B------:R-:W0:Y:S05]  /*4250*/  SHFL.DOWN PT, R3, R0, 0x10, R11 ;  /* 0x0a00000000037989 */ /* 0x000e2a00000e000b */
[----:B0-----:R-:W-:Y:S01]  /*4260*/  DSETP.GEU.AND P1, PT, R6, R2, PT ;  /* 0x000000020600722a */ /* 0x001fe20003f2e000 */
[----:B------:R-:W-:-:S02]  /*4270*/  @!P0 MOV R7, 0x400 ;  /* 0x0000040000078802 */ /* 0x000fc40000000f00 */
[----:B------:R-:W-:Y:S02]  /*4280*/  @!P0 SHF.R.U32.HI R6, RZ, 0x2, R5 ;  /* 0x00000002ff068819 */ /* 0x000fe40000011605 */
[----:B-1----:R-:W-:Y:S02]  /*4290*/  @!P0 LEA R7, R10, R7, 0x18 ;  /* 0x000000070a078211 */ /* 0x002fe400078ec0ff */
[----:B------:R-:W-:Y:S02]  /*42a0*/  @!P0 LOP3.LUT R6, R6, 0xf8, RZ, 0xc0, !PT ;  /* 0x000000f806068812 */ /* 0x000fe400078ec0ff */
[----:B------:R-:W-:Y:S02]  /*42b0*/  @!P2 FSEL R9, R2, R9, !P1 ;  /* 0x000000090209a208 */ /* 0x000fe40004800000 */
[----:B------:R-:W-:Y:S01]  /*42c0*/  @!P2 FSEL R0, R3, R0, !P1 ;  /* 0x000000000300a208 */ /* 0x000fe20004800000 */
[----:B------:R-:W-:Y:S02]  /*42d0*/  @!P0 IMAD.IADD R3, R6, 0x1, R7 ;  /* 0x0000000106038824 */ /* 0x000fe400078e0207 */
[----:B------:R-:W-:-:S02]  /*42e0*/  IMAD.MOV.U32 R6, RZ, RZ, R9 ;  /* 0x000000ffff067224 */ /* 0x000fc400078e0009 */
[----:B------:R-:W-:-:S05]  /*42f0*/  IMAD.MOV.U32 R7, RZ, RZ, R0 ;  /* 0x000000ffff077224 */ /* 0x000fca00078e0000 */
[----:B------:R1:W-:Y:S01]  /*4300*/  @!P0 STS.64 [R3+0x8], R6 ;  /* 0x0000080603008388 */ /* 0x0003e20000000a00 */
[----:B------:R-:W-:Y:S01]  /*4310*/  BAR.SYNC.DEFER_BLOCKING 0x0 ;  /* 0x0000000000007b1d */ /* 0x000fe20000010000 */
[----:B------:R-:W-:-:S13]  /*4320*/  ISETP.NE.AND P0, PT, R5, RZ, PT ;  /* 0x000000ff0500720c */ /* 0x000fda0003f05270 */
[----:B-1----:R-:W-:Y:S05]  /*4330*/  @P0 BRA `(.L_x_17) ;  /* 0x0000001800340947 */ /* 0x002fea0003800000 */
[----:B------:R-:W0:Y:S01]  /*4340*/  S2UR UR5, SR_CgaCtaId ;  /* 0x00000000000579c3 */ /* 0x000e220000008800 */
[----:B------:R-:W-:Y:S01]  /*4350*/  UMOV UR4, 0x400 ;  /* 0x0000040000047882 */ /* 0x000fe20000000000 */
[C---:B------:R-:W-:Y:S02]  /*4360*/  ISETP.GT.AND P3, PT, R4.reuse, 0x20, PT ;  /* 0x000000200400780c */ /* 0x040fe40003f64270 */
        /* <DEDUP_REMOVED lines=10> */
[----:B------:R-:W-:Y:S01]  /*4410*/  ISETP.GT.AND P1, PT, R4, 0x60, PT ;  /* 0x000000600400780c */ /* 0x000fe20003f24270 */
[----:B------:R-:W-:Y:S02]  /*4420*/  IMAD.MOV.U32 R2, RZ, RZ, R6 ;  /* 0x000000ffff027224 */ /* 0x000fe400078e0006 */
        /* <DEDUP_REMOVED lines=29> */
.L_x_30:
[----:B------:R-:W0:Y:S01]  /*4600*/  S2R R41, SR_TID.X ;  /* 0x0000000000297919 */ /* 0x000e220000002100 */
[----:B------:R-:W0:Y:S02]  /*4610*/  LDC.64 R6, c[0x0][0x380] ;  /* 0x0000e000ff067b82 */ /* 0x000e240000000a00 */
[----:B0-----:R-:W-:-:S05]  /*4620*/  IMAD.WIDE.U32 R6, R41, 0x8, R6 ;  /* 0x0000000829067825 */ /* 0x001fca00078e0006 */
[----:B------:R-:W2:Y:S04]  /*4630*/  LDG.E.64.CONSTANT R20, desc[UR6][R6.64] ;  /* 0x0000000606147981 */ /* 0x000ea8000c1e9b00 */
[----:B------:R-:W2:Y:S04]  /*4640*/  LDG.E.64.CONSTANT R2, desc[UR6][R6.64+0x800] ;  /* 0x0008000606027981 */ /* 0x000ea8000c1e9b00 */
[----:B------:R-:W3:Y:S04]  /*4650*/  LDG.E.64.CONSTANT R8, desc[UR6][R6.64+0x1000] ;  /* 0x0010000606087981 */ /* 0x000ee8000c1e9b00 */
[----:B------:R-:W4:Y:S04]  /*4660*/  LDG.E.64.CONSTANT R10, desc[UR6][R6.64+0x1800] ;  /* 0x00180006060a7981 */ /* 0x000f28000c1e9b00 */
[----:B------:R-:W5:Y:S04]  /*4670*/  LDG.E.64.CONSTANT R12, desc[UR6][R6.64+0x2000] ;  /* 0x00200006060c7981 */ /* 0x000f68000c1e9b00 */
[----:B------:R-:W5:Y:S04]  /*4680*/  LDG.E.64.CONSTANT R14, desc[UR6][R6.64+0x2800] ;  /* 0x00280006060e7981 */ /* 0x000f68000c1e9b00 */
[----:B------:R-:W5:Y:S04]  /*4690*/  LDG.E.64.CONSTANT R16, desc[UR6][R6.64+0x3000] ;  /* 0x0030000606107981 */ /* 0x000f68000c1e9b00 */
[----:B------:R-:W5:Y:S01]  /*46a0*/  LDG.E.64.CONSTANT R18, desc[UR6][R6.64+0x3800] ;  /* 0x0038000606127981 */ /* 0x000f62000c1e9b00 */
[----:B------:R-:W-:Y:S01]  /*46b0*/  ISETP.GE.U32.AND P1, PT, R4, 0x1000, PT ;  /* 0x000010000400780c */ /* 0x000fe20003f26070 */
[----:B------:R-:W-:Y:S01]  /*46c0*/  IMAD.MOV.U32 R45, RZ, RZ, 0x800 ;  /* 0x00000800ff2d7424 */ /* 0x000fe200078e00ff */
[----:B--2---:R-:W-:-:S06]  /*46d0*/  DSETP.GEU.AND P0, PT, R20, R2, PT ;  /* 0x000000021400722a */ /* 0x004fcc0003f0e000 */
        /* <DEDUP_REMOVED lines=21> */
[----:B------:R-:W0:Y:S01]  /*4830*/  LDC R24, c[0x0][0x390] ;  /* 0x0000e400ff187b82 */ /* 0x000e220000000800 */
[----:B------:R-:W-:Y:S02]  /*4840*/  VIADD R0, R4, 0xfffff800 ;  /* 0xfffff80004007836 */ /* 0x000fe40000000000 */
[----:B------:R-:W-:-:S07]  /*4850*/  IMAD.MOV.U32 R45, RZ, RZ, 0x800 ;  /* 0x00000800ff2d7424 */ /* 0x000fce00078e00ff */
.L_x_46:
[----:B------:R-:W-:-:S05]  /*4860*/  IMAD.WIDE R4, R45, 0x8, R6 ;  /* 0x000000082d047825 */ /* 0x000fca00078e0206 */
[----:B------:R-:W2:Y:S04]  /*4870*/  LDG.E.64.CONSTANT R10, desc[UR6][R4.64] ;  /* 0x00000006040a7981 */ /* 0x000ea8000c1e9b00 */
[----:B------:R-:W3:Y:S04]  /*4880*/  LDG.E.64.CONSTANT R12, desc[UR6][R4.64+0x800] ;  /* 0x00080006040c7981 */ /* 0x000ee8000c1e9b00 */
[----:B------:R-:W4:Y:S04]  /*4890*/  LDG.E.64.CONSTANT R14, desc[UR6][R4.64+0x1000] ;  /* 0x00100006040e7981 */ /* 0x000f28000c1e9b00 */
[----:B------:R-:W5:Y:S04]  /*48a0*/  LDG.E.64.CONSTANT R16, desc[UR6][R4.64+0x1800] ;  /* 0x0018000604107981 */ /* 0x000f68000c1e9b00 */
[----:B------:R-:W5:Y:S04]  /*48b0*/  LDG.E.64.CONSTANT R18, desc[UR6][R4.64+0x2000] ;  /* 0x0020000604127981 */ /* 0x000f68000c1e9b00 */
[----:B------:R-:W5:Y:S04]  /*48c0*/  LDG.E.64.CONSTANT R20, desc[UR6][R4.64+0x2800] ;  /* 0x0028000604147981 */ /* 0x000f68000c1e9b00 */
[----:B------:R-:W5:Y:S04]  /*48d0*/  LDG.E.64.CONSTANT R22, desc[UR6][R4.64+0x3000] ;  /* 0x0030000604167981 */ /* 0x000f68000c1e9b00 */
[----:B------:R0:W5:Y:S02]  /*48e0*/  LDG.E.64.CONSTANT R8, desc[UR6][R4.64+0x3800] ;  /* 0x0038000604087981 */ /* 0x000164000c1e9b00 */
[----:B0-----:R-:W-:-:S04]  /*48f0*/  IMAD.MOV.U32 R4, RZ, RZ, R24 ;  /* 0x000000ffff047224 */ /* 0x001fc800078e0018 */
[----:B------:R-:W-:-:S05]  /*4900*/  IMAD.IADD R5, R4, 0x1, -R45 ;  /* 0x0000000104057824 */ /* 0x000fca00078e0a2d */
[----:B------:R-:W-:Y:S01]  /*4910*/  ISETP.GE.AND P1, PT, R5, 0x800, PT ;  /* 0x000008000500780c */ /* 0x000fe20003f26270 */
        /* <DEDUP_REMOVED lines=25> */
[----:B------:R-:W-:-:S05]  /*4ab0*/  VIADD R45, R45, 0x800 ;  /* 0x000008002d2d7836 */ /* 0x000fca0000000000 */
[----:B------:R-:W-:-:S13]  /*4ac0*/  ISETP.GT.AND P0, PT, R45, R0, PT ;  /* 0x000000002d00720c */ /* 0x000fda0003f04270 */
[----:B------:R-:W-:Y:S05]  /*4ad0*/  @!P0 BRA `(.L_x_46) ;  /* 0xfffffffc00608947 */ /* 0x000fea000383ffff */
.L_x_44:
[----:B------:R-:W-:-:S13]  /*4ae0*/  ISETP.GE.AND P0, PT, R45, R4, PT ;  /* 0x000000042d00720c */ /* 0x000fda0003f06270 */
[----:B------:R-:W-:Y:S05]  /*4af0*/  @P0 BRA `(.L_x_45) ;  /* 0x0000000800fc0947 */ /* 0x000fea0003800000 */
[----:B------:R-:W-:Y:S01]  /*4b00*/  IMAD.IADD R0, R4, 0x1, -R45 ;  /* 0x0000000104007824 */ /* 0x000fe200078e0a2d */
[----:B------:R-:W-:Y:S04]  /*4b10*/  BSSY.RECONVERGENT B1, `(.L_x_45) ;  /* 0x00000bd000017945 */ /* 0x000fe80003800200 */
[----:B------:R-:W-:-:S13]  /*4b20*/  ISETP.GE.AND P0, PT, R41, R0, PT ;  /* 0x000000002900720c */ /* 0x000fda0003f06270 */
[----:B------:R-:W-:Y:S05]  /*4b30*/  @P0 BRA `(.L_x_47) ;  /* 0x0000000800e80947 */ /* 0x000fea0003800000 */
[----:B------:R-:W-:Y:S01]  /*4b40*/  LOP3.LUT R5, RZ, R41, RZ, 0x33, !PT ;  /* 0x00000029ff057212 */ /* 0x000fe200078e33ff */
[----:B------:R-:W-:Y:S01]  /*4b50*/  BSSY.RECONVERGENT B2, `(.L_x_48) ;  /* 0x0000017000027945 */ /* 0x000fe20003800200 */
[----:B------:R-:W-:Y:S02]  /*4b60*/  IMAD.MOV.U32 R43, RZ, RZ, R41 ;  /* 0x000000ffff2b7224 */ /* 0x000fe400078e0029 */
[----:B------:R-:W-:-:S04]  /*4b70*/  IADD3 R4, PT, PT, -R45, R4, R5 ;  /* 0x000000042d047210 */ /* 0x000fc80007ffe105 */
[C---:B------:R-:W-:Y:S02]  /*4b80*/  LOP3.LUT R5, R4.reuse, 0x300, RZ, 0xc0, !PT ;  /* 0x0000030004057812 */ /* 0x040fe400078ec0ff */
[----:B------:R-:W-:Y:S02]  /*4b90*/  ISETP.GE.U32.AND P2, PT, R4, 0x300, PT ;  /* 0x000003000400780c */ /* 0x000fe40003f46070 */
[----:B------:R-:W-:-:S13]  /*4ba0*/  ISETP.NE.AND P0, PT, R5, 0x300, PT ;  /* 0x000003000500780c */ /* 0x000fda0003f05270 */
[----:B------:R-:W-:Y:S05]  /*4bb0*/  @!P0 BRA `(.L_x_49) ;  /* 0x0000000000408947 */ /* 0x000fea0003800000 */
[----:B------:R-:W0:Y:S01]  /*4bc0*/  LDC.64 R6, c[0x0][0x380] ;  /* 0x0000e000ff067b82 */ /* 0x000e220000000a00 */
[----:B------:R-:W-:Y:S01]  /*4bd0*/  LEA.HI R4, R4, 0x1, RZ, 0x18 ;  /* 0x0000000104047811 */ /* 0x000fe200078fc0ff */
[----:B------:R-:W-:Y:S02]  /*4be0*/  IMAD.IADD R9, R41, 0x1, R45 ;  /* 0x0000000129097824 */ /* 0x000fe400078e022d */
[----:B------:R-:W-:Y:S01]  /*4bf0*/  IMAD.MOV.U32 R43, RZ, RZ, R41 ;  /* 0x000000ffff2b7224 */ /* 0x000fe200078e0029 */
[----:B------:R-:W-:-:S05]  /*4c00*/  LOP3.LUT R4, R4, 0x3, RZ, 0xc0, !PT ;  /* 0x0000000304047812 */ /* 0x000fca00078ec0ff */
[----:B------:R-:W-:-:S07]  /*4c10*/  IMAD.MOV R8, RZ, RZ, -R4 ;  /* 0x000000ffff087224 */ /* 0x000fce00078e0a04 */
.L_x_50:
[----:B0-----:R-:W-:-:S06]  /*4c20*/  IMAD.WIDE.U32 R4, R9, 0x8, R6 ;  /* 0x0000000809047825 */ /* 0x001fcc00078e0006 */
        /* <DEDUP_REMOVED lines=9> */
.L_x_49:
[----:B------:R-:W-:Y:S05]  /*4cc0*/  BSYNC.RECONVERGENT B2 ;  /* 0x0000000000027941 */ /* 0x000fea0003800200 */
.L_x_48:
[----:B------:R-:W-:Y:S05]  /*4cd0*/  @!P2 BRA `(.L_x_47) ;  /* 0x000000080080a947 */ /* 0x000fea0003800000 */
[----:B------:R-:W0:Y:S01]  /*4ce0*/  LDCU.64 UR4, c[0x0][0x380] ;  /* 0x00007000ff0477ac */ /* 0x000e220008000a00 */
[----:B------:R-:W-:Y:S01]  /*4cf0*/  IMAD.IADD R7, R0, 0x1, -R43 ;  /* 0x0000000100077824 */ /* 0x000fe200078e0a2b */
[C---:B------:R-:W-:Y:S01]  /*4d00*/  IADD3 R5, P0, PT, R43.reuse, R45, RZ ;  /* 0x0000002d2b057210 */ /* 0x040fe20007f1e0ff */
[----:B------:R-:W-:Y:S01]  /*4d10*/  BSSY.RECONVERGENT B2, `(.L_x_51) ;  /* 0x000005a000027945 */ /* 0x000fe20003800200 */
[----:B------:R-:W-:Y:S02]  /*4d20*/  IMAD.IADD R45, R43, 0x1, R45 ;  /* 0x000000012b2d7824 */ /* 0x000fe400078e022d */
        /* <DEDUP_REMOVED lines=8> */
[----:B------:R-:W0:Y:S01]  /*4db0*/  LDC.64 R6, c[0x0][0x380] ;  /* 0x0000e000ff067b82 */ /* 0x000e220000000a00 */
[----:B------:R-:W-:Y:S01]  /*4dc0*/  PLOP3.LUT P0, PT, PT, PT, PT, 0x8, 0x80 ;  /* 0x000000000080781c */ /* 0x000fe20003f0e170 */
[----:B------:R-:W-:-:S12]  /*4dd0*/  VIADD R40, R0, 0xfffff400 ;  /* 0xfffff40000287836 */ /* 0x000fd80000000000 */
.L_x_53:
[C---:B0-----:R-:W-:Y:S01]  /*4de0*/  IMAD.WIDE.U32 R38, R45.reuse, 0x8, R6 ;  /* 0x000000082d267825 */ /* 0x041fe200078e0006 */
        /* <DEDUP_REMOVED lines=76> */
.L_x_52:
[----:B------:R-:W-:Y:S05]  /*52b0*/  BSYNC.RECONVERGENT B2 ;  /* 0x0000000000027941 */ /* 0x000fea0003800200 */
.L_x_51:
[----:B------:R-:W-:Y:S01]  /*52c0*/  IMAD.IADD R6, R0, 0x1, -R43 ;  /* 0x0000000100067824 */ /* 0x000fe200078e0a2b */
[----:B------:R-:W-:Y:S04]  /*52d0*/  BSSY.RECONVERGENT B2, `(.L_x_54) ;  /* 0x000002c000027945 */ /* 0x000fe80003800200 */
[----:B------:R-:W-:-:S13]  /*52e0*/  ISETP.GT.AND P1, PT, R6, 0x400, PT ;  /* 0x000004000600780c */ /* 0x000fda0003f24270 */
[----:B------:R-:W-:Y:S05]  /*52f0*/  @!P1 BRA `(.L_x_55) ;  /* 0x0000000000a49947 */ /* 0x000fea0003800000 */
[----:B------:R-:W0:Y:S01]  /*5300*/  LDC.64 R16, c[0x0][0x380] ;  /* 0x0000e000ff107b82 */ /* 0x000e220000000a00 */
[----:B------:R-:W2:Y:S04]  /*5310*/  LDG.E.64.CONSTANT R10, desc[UR6][R4.64+-0x800] ;  /* 0xfff80006040a7981 */ /* 0x000ea8000c1e9b00 */
[----:B------:R-:W3:Y:S01]  /*5320*/  LDG.E.64.CONSTANT R12, desc[UR6][R4.64] ;  /* 0x00000006040c7981 */ /* 0x000ee2000c1e9b00 */
[----:B------:R-:W-:-:S03]  /*5330*/  VIADD R7, R45, 0x400 ;  /* 0x000004002d077836 */ /* 0x000fc60000000000 */
[----:B------:R-:W4:Y:S04]  /*5340*/  LDG.E.64.CONSTANT R14, desc[UR6][R4.64+0x800] ;  /* 0x00080006040e7981 */ /* 0x000f28000c1e9b00 */
[----:B------:R-:W5:Y:S04]  /*5350*/  LDG.E.64.CONSTANT R18, desc[UR6][R4.64+0x1800] ;  /* 0x0018000604127981 */ /* 0x000f68000c1e9b00 */
[----:B------:R-:W5:Y:S01]  /*5360*/  LDG.E.64.CONSTANT R20, desc[UR6][R4.64+0x2000] ;  /* 0x0020000604147981 */ /* 0x000f62000c1e9b00 */
[----:B0-----:R-:W-:-:S06]  /*5370*/  IMAD.WIDE.U32 R8, R45, 0x8, R16 ;  /* 0x000000082d087825 */ /* 0x001fcc00078e0010 */
[----:B------:R-:W2:Y:S01]  /*5380*/  LDG.E.64.CONSTANT R8, desc[UR6][R8.64] ;  /* 0x0000000608087981 */ /* 0x000ea2000c1e9b00 */
[----:B------:R-:W-:-:S03]  /*5390*/  IMAD.WIDE.U32 R16, R7, 0x8, R16 ;  /* 0x0000000807107825 */ /* 0x000fc600078e0010 */
[----:B------:R0:W5:Y:S04]  /*53a0*/  LDG.E.64.CONSTANT R6, desc[UR6][R4.64+0x2800] ;  /* 0x0028000604067981 */ /* 0x000168000c1e9b00 */
[----:B------:R-:W5:Y:S01]  /*53b0*/  LDG.E.64.CONSTANT R16, desc[UR6][R16.64] ;  /* 0x0000000610107981 */ /* 0x000f62000c1e9b00 */
[----:B------:R-:W-:Y:S01]  /*53c0*/  VIADD R43, R43, 0x800 ;  /* 0x000008002b2b7836 */ /* 0x000fe20000000000 */
[----:B0-----:R-:W-:Y:S01]  /*53d0*/  IADD3 R4, P2, PT, R4, 0x4000, RZ ;  /* 0x0000400004047810 */ /* 0x001fe20007f5e0ff */
[----:B------:R-:W-:-:S04]  /*53e0*/  VIADD R45, R45, 0x800 ;  /* 0x000008002d2d7836 */ /* 0x000fc80000000000 */
[----:B------:R-:W-:Y:S01]  /*53f0*/  IMAD.X R5, RZ, RZ, R5, P2 ;  /* 0x000000ffff057224 */ /* 0x000fe200010e0605 */
        /* <DEDUP_REMOVED lines=25> */
.L_x_55:
[----:B------:R-:W-:Y:S05]  /*5590*/  BSYNC.RECONVERGENT B2 ;  /* 0x0000000000027941 */ /* 0x000fea0003800200 */
.L_x_54:
[----:B------:R-:W-:-:S13]  /*55a0*/  ISETP.LT.OR P0, PT, R43, R0, P0 ;  /* 0x000000002b00720c */ /* 0x000fda0000701670 */
[----:B------:R-:W-:Y:S05]  /*55b0*/  @!P0 BRA `(.L_x_47) ;  /* 0x0000000000488947 */ /* 0x000fea0003800000 */
[----:B------:R-:W0:Y:S01]  /*55c0*/  LDC.64 R6, c[0x0][0x380] ;  /* 0x0000e000ff067b82 */ /* 0x000e220000000a00 */
[----:B------:R-:W2:Y:S04]  /*55d0*/  LDG.E.64.CONSTANT R8, desc[UR6][R4.64+-0x800] ;  /* 0xfff8000604087981 */ /* 0x000ea8000c1e9b00 */
[----:B------:R-:W3:Y:S04]  /*55e0*/  LDG.E.64.CONSTANT R10, desc[UR6][R4.64] ;  /* 0x00000006040a7981 */ /* 0x000ee8000c1e9b00 */
[----:B------:R-:W4:Y:S01]  /*55f0*/  LDG.E.64.CONSTANT R12, desc[UR6][R4.64+0x800] ;  /* 0x00080006040c7981 */ /* 0x000f22000c1e9b00 */
[----:B0-----:R-:W-:-:S06]  /*5600*/  IMAD.WIDE.U32 R6, R45, 0x8, R6 ;  /* 0x000000082d067825 */ /* 0x001fcc00078e0006 */
[----:B------:R-:W5:Y:S02]  /*5610*/  LDG.E.64.CONSTANT R6, desc[UR6][R6.64] ;  /* 0x0000000606067981 */ /* 0x000f64000c1e9b00 */
[----:B-----5:R-:W-:-:S06]  /*5620*/  DSETP.GEU.AND P0, PT, R2, R6, PT ;  /* 0x000000060200722a */ /* 0x020fcc0003f0e000 */
        /* <DEDUP_REMOVED lines=10> */
[----:B------:R-:W-:-:S07]  /*56d0*/  FSEL R3, R13, R3, !P0 ;  /* 0x000000030d037208 */ /* 0x000fce0004000000 */
.L_x_47:
[----:B------:R-:W-:Y:S05]  /*56e0*/  BSYNC.RECONVERGENT B1 ;  /* 0x0000000000017941 */ /* 0x000fea0003800200 */
.L_x_45:
        /* <DEDUP_REMOVED lines=54> */
[----:B------:R-:W1:Y:S01]  /*5a50*/  S2UR UR5, SR_CgaCtaId ;  /* 0x00000000000579c3 */ /* 0x000e620000008800 */
[----:B------:R-:W-:Y:S02]  /*5a60*/  UMOV UR4, 0x400 ;  /* 0x0000040000047882 */ /* 0x000fe40000000000 */
[----:B-1----:R-:W-:-:S09]  /*5a70*/  ULEA UR4, UR5, UR4, 0x18 ;  /* 0x0000000405047291 */ /* 0x002fd2000f8ec0ff */
[----:B0-----:R-:W0:Y:S04]  /*5a80*/  LDS.128 R8, [UR4+0x10] ;  /* 0x00001004ff087984 */ /* 0x001e280008000c00 */
        /* <DEDUP_REMOVED lines=23> */
[----:B------:R-:W-:-:S07]  /*5c00*/  FSEL R7, R3, R5, !P1 ;  /* 0x0000000503077208 */ /* 0x000fce0004800000 */
.L_x_17:
[----:B------:R-:W-:Y:S05]  /*5c10*/  BSYNC.RECONVERGENT B0 ;  /* 0x0000000000007941 */ /* 0x000fea0003800200 */
.L_x_1:
[----:B------:R-:W-:Y:S05]  /*5c20*/  @P0 EXIT ;  /* 0x000000000000094d */ /* 0x000fea0003800000 */
[----:B---3--:R-:W0:Y:S02]  /*5c30*/  LDC R5, c[0x0][0x398] ;  /* 0x0000e600ff057b82 */ /* 0x008e240000000800 */
[----:B012---:R-:W0:Y:S02]  /*5c40*/  F2F.F64.F32 R2, R5 ;  /* 0x0000000500027310 */ /* 0x007e240000201800 */
[----:B0-----:R-:W-:-:S04]  /*5c50*/  DSETP.GT.AND P0, PT, R6, R2, PT ;  /* 0x000000020600722a */ /* 0x001fc80003f04000 */
[----:B------:R-:W0:Y:S10]  /*5c60*/  LDC.64 R2, c[0x0][0x388] ;  /* 0x0000e200ff027b82 */ /* 0x000e340000000a00 */
[----:B------:R-:W0:Y:S02]  /*5c70*/  @P0 F2F.F32.F64 R5, R6 ;  /* 0x0000000600050310 */ /* 0x000e240000301000 */
[----:B0-----:R-:W-:Y:S01]  /*5c80*/  STG.E desc[UR6][R2.64], R5 ;  /* 0x0000000502007986 */ /* 0x001fe2000c101906 */
[----:B------:R-:W-:Y:S05]  /*5c90*/  EXIT ;  /* 0x000000000000794d */ /* 0x000fea0003800000 */
.L_x_56:
[----:B------:R-:W-:-:S00]  /*5ca0*/  BRA `(.L_x_56) ;  /* 0xfffffffc00fc7947 */ /* 0x000fc0000383ffff */
[----:B------:R-:W-:-:S00]  /*5cb0*/  NOP ;  /* 0x0000000000007918 */ /* 0x000fc00000000000 */
        /* <DEDUP_REMOVED lines=12> */
.L_x_245:


//--------------------- .text._ZN3cub18CUB_300001_SM_10006detail6reduce18DeviceReduceKernelINS2_10policy_hubIdyN4cuda3__47maximumIdEEE10Policy1000EN6thrust24THRUST_300001_SM_1000_NS10device_ptrIdEEyS8_dNS5_3std3__410__identityEEEvT0_PT3_T1_NS0_13GridEvenShareISL_EET2_T4_ --------------------------
	.section	.text._ZN3cub18CUB_300001_SM_10006detail6reduce18DeviceReduceKernelINS2_10policy_hubIdyN4cuda3__47maximumIdEEE10Policy1000EN6thrust24THRUST_300001_SM_1000_NS10device_ptrIdEEyS8_dNS5_3std3__410__identityEEEvT0_PT3_T1_NS0_13GridEvenShareISL_EET2_T4_,"ax",@progbits
	.align	128
        .global         _ZN3cub18CUB_300001_SM_10006detail6reduce18DeviceReduceKernelINS2_10policy_hubIdyN4cuda3__47maximumIdEEE10Policy1000EN6thrust24THRUST_300001_SM_1000_NS10device_ptrIdEEyS8_dNS5_3std3__410__identityEEEvT0_PT3_T1_NS0_13GridEvenShareISL_EET2_T4_
        .type           _ZN3cub18CUB_300001_SM_10006detail6reduce18DeviceReduceKernelINS2_10policy_hubIdyN4cuda3__47maximumIdEEE10Policy1000EN6thrust24THRUST_300001_SM_1000_NS10device_ptrIdEEyS8_dNS5_3std3__410__identityEEEvT0_PT3_T1_NS0_13GridEvenShareISL_EET2_T4_,@function
        .size           _ZN3cub18CUB_300001_SM_10006detail6reduce18DeviceReduceKernelINS2_10policy_hubIdyN4cuda3__47maximumIdEEE10Policy1000EN6thrust24THRUST_300001_SM_1000_NS10device_ptrIdEEyS8_dNS5_3std3__410__identityEEEvT0_PT3_T1_NS0_13GridEvenShareISL_EET2_T4_,(.L_x_246 - _ZN3cub18CUB_300001_SM_10006detail6reduce18DeviceReduceKernelINS2_10policy_hubIdyN4cuda3__47maximumIdEEE10Policy1000EN6thrust24THRUST_300001_SM_1000_NS10device_ptrIdEEyS8_dNS5_3std3__410__identityEEEvT0_PT3_T1_NS0_13GridEvenShareISL_EET2_T4_)
        .other          _ZN3cub18CUB_300001_SM_10006detail6reduce18DeviceReduceKernelINS2_10policy_hubIdyN4cuda3__47maximumIdEEE10Policy1000EN6thrust24THRUST_300001_SM_1000_NS10device_ptrIdEEyS8_dNS5_3std3__410__identityEEEvT0_PT3_T1_NS0_13GridEvenShareISL_EET2_T4_,@"STO_CUDA_ENTRY STV_DEFAULT"
_ZN3cub18CUB_300001_SM_10006detail6reduce18DeviceReduceKernelINS2_10policy_hubIdyN4cuda3__47maximumIdEEE10Policy1000EN6thrust24THRUST_300001_SM_1000_NS10device_ptrIdEEyS8_dNS5_3std3__410__identityEEEvT0_PT3_T1_NS0_13GridEvenShareISL_EET2_T4_:
.text._ZN3cub18CUB_300001_SM_10006detail6reduce18DeviceReduceKernelINS2_10policy_hubIdyN4cuda3__47maximumIdEEE10Policy1000EN6thrust24THRUST_300001_SM_1000_NS10device_ptrIdEEyS8_dNS5_3std3__410__identityEEEvT0_PT3_T1_NS0_13GridEvenShareISL_EET2_T4_:
[----:B------:R-:W-:Y:S08]  /*0000*/  LDC R1, c[0x0][0x37c] ;  /* 0x0000df00ff017b82 */ /* 0x000ff00000000800 */
[----:B------:R-:W0:Y:S01]  /*0010*/  S2UR UR16, SR_CTAID.X ;  /* 0x00000000001079c3 */ /* 0x000e220000002500 */
[----:B------:R-:W1:Y:S01]  /*0020*/  LDCU.64 UR8, c[0x0][0x3b8] ;  /* 0x00007700ff0877ac */ /* 0x000e620008000a00 */
[----:B------:R-:W-:Y:S01]  /*0030*/  BSSY.RECONVERGENT B0, `(.L_x_57) ;  /* 0x000030b000007945 */ /* 0x000fe20003800200 */
[----:B------:R-:W2:Y:S01]  /*0040*/  LDCU UR5, c[0x0][0x3c0] ;  /* 0x00007800ff0577ac */ /* 0x000ea20008000800 */
[----:B------:R-:W3:Y:S01]  /*0050*/  LDCU.64 UR14, c[0x0][0x358] ;  /* 0x00006b00ff0e77ac */ /* 0x000ee20008000a00 */
[----:B-1----:R-:W-:-:S02]  /*0060*/  IMAD.U32 R4, RZ, RZ, UR8 ;  /* 0x00000008ff047e24 */ /* 0x002fc4000f8e00ff */
[----:B------:R-:W-:Y:S01]  /*0070*/  IMAD.U32 R3, RZ, RZ, UR9 ;  /* 0x00000009ff037e24 */ /* 0x000fe2000f8e00ff */
[----:B--2---:R-:W-:Y:S02]  /*0080*/  USHF.L.U32 UR5, UR5, 0xb, URZ ;  /* 0x0000000b05057899 */ /* 0x004fe400080006ff */
[----:B0-----:R-:W-:Y:S02]  /*0090*/  USHF.L.U32 UR7, UR16, 0xb, URZ ;  /* 0x0000000b10077899 */ /* 0x001fe400080006ff */
[----:B------:R-:W-:-:S04]  /*00a0*/  USHF.R.S32.HI UR4, URZ, 0x1f, UR5 ;  /* 0x0000001fff047899 */ /* 0x000fc80008011405 */
[----:B------:R-:W-:-:S04]  /*00b0*/  IADD3 R5, P1, PT, R4, -UR7, RZ ;  /* 0x8000000704057c10 */ /* 0x000fc8000ff3e0ff */
[----:B------:R-:W-:Y:S02]  /*00c0*/  ISETP.GT.U32.AND P0, PT, R5, 0x7ff, PT ;  /* 0x000007ff0500780c */ /* 0x000fe40003f04070 */
[----:B------:R-:W-:-:S04]  /*00d0*/  IADD3.X R2, PT, PT, R3, -0x1, RZ, P1, !PT ;  /* 0xffffffff03027810 */ /* 0x000fc80000ffe4ff */
[----:B------:R-:W-:-:S13]  /*00e0*/  ISETP.GT.U32.AND.EX P0, PT, R2, RZ, PT, P0 ;  /* 0x000000ff0200720c */ /* 0x000fda0003f04100 */
[----:B---3--:R-:W-:Y:S05]  /*00f0*/  @P0 BRA `(.L_x_58) ;  /* 0x0000001400ec0947 */ /* 0x008fea0003800000 */
[----:B------:R-:W0:Y:S01]  /*0100*/  S2R R0, SR_TID.X ;  /* 0x0000000000007919 */ /* 0x000e220000002100 */
[----:B------:R-:W-:Y:S01]  /*0110*/  VIADD R3, R4, -UR7 ;  /* 0x8000000704037c36 */ /* 0x000fe20008000000 */
[----:B------:R-:W-:Y:S01]  /*0120*/  BSSY.RECONVERGENT B1, `(.L_x_59) ;  /* 0x000000a000017945 */ /* 0x000fe20003800200 */
[----:B------:R-:W-:-:S03]  /*0130*/  CS2R R10, SRZ ;  /* 0x00000000000a7805 */ /* 0x000fc6000001ff00 */
[----:B0-----:R-:W-:Y:S01]  /*0140*/  ISETP.GE.AND P0, PT, R0, R3, PT ;  /* 0x000000030000720c */ /* 0x001fe20003f06270 */
[----:B------:R-:W-:-:S12]  /*0150*/  IMAD.MOV.U32 R2, RZ, RZ, R0 ;  /* 0x000000ffff027224 */ /* 0x000fd800078e0000 */
[----:B------:R-:W-:Y:S05]  /*0160*/  @P0 BRA `(.L_x_60) ;  /* 0x0000000000140947 */ /* 0x000fea0003800000 */
[----:B------:R-:W0:Y:S01]  /*0170*/  LDC.64 R10, c[0x0][0x380] ;  /* 0x0000e000ff0a7b82 */ /* 0x000e220000000a00 */
[----:B------:R-:W-:-:S04]  /*0180*/  VIADD R5, R0, UR7 ;  /* 0x0000000700057c36 */ /* 0x000fc80008000000 */
[----:B0-----:R-:W-:-:S06]  /*0190*/  IMAD.WIDE.U32 R10, R5, 0x8, R10 ;  /* 0x00000008050a7825 */ /* 0x001fcc00078e000a */
[----:B------:R-:W5:Y:S01]  /*01a0*/  LDG.E.64 R10, desc[UR14][R10.64] ;  /* 0x0000000e0a0a7981 */ /* 0x000f62000c1e1b00 */
[----:B------:R-:W-:-:S07]  /*01b0*/  VIADD R2, R0, 0x100 ;  /* 0x0000010000027836 */ /* 0x000fce0000000000 */
.L_x_60:
[----:B------:R-:W-:Y:S05]  /*01c0*/  BSYNC.RECONVERGENT B1 ;  /* 0x0000000000017941 */ /* 0x000fea0003800200 */
.L_x_59:
[----:B------:R-:W-:Y:S01]  /*01d0*/  ISETP.GE.AND P0, PT, R2, R3, PT ;  /* 0x000000030200720c */ /* 0x000fe20003f06270 */
[----:B------:R-:W-:-:S12]  /*01e0*/  BSSY.RECONVERGENT B1, `(.L_x_61) ;  /* 0x00000b3000017945 */ /* 0x000fd80003800200 */
[----:B------:R-:W-:Y:S05]  /*01f0*/  @P0 BRA `(.L_x_62) ;  /* 0x0000000800c40947 */ /* 0x000fea0003800000 */
[----:B------:R-:W-:Y:S01]  /*0200*/  LOP3.LUT R5, RZ, R2, RZ, 0x33, !PT ;  /* 0x00000002ff057212 */ /* 0x000fe200078e33ff */
[----:B------:R-:W-:Y:S03]  /*0210*/  BSSY.RECONVERGENT B2, `(.L_x_63) ;  /* 0x0000057000027945 */ /* 0x000fe60003800200 */
[----:B------:R-:W-:-:S04]  /*0220*/  IADD3 R6, PT, PT, R4, -UR7, R5 ;  /* 0x8000000704067c10 */ /* 0x000fc8000fffe005 */
[C---:B------:R-:W-:Y:S02]  /*0230*/  ISETP.GE.U32.AND P1, PT, R6.reuse, 0xf00, PT ;  /* 0x00000f000600780c */ /* 0x040fe40003f26070 */
[----:B------:R-:W-:-:S04]  /*0240*/  LEA.HI R4, R6, 0x1, RZ, 0x18 ;  /* 0x0000000106047811 */ /* 0x000fc800078fc0ff */
[----:B------:R-:W-:-:S04]  /*0250*/  LOP3.LUT R5, R4, 0xf, RZ, 0xc0, !PT ;  /* 0x0000000f04057812 */ /* 0x000fc800078ec0ff */
[----:B------:R-:W-:-:S03]  /*0260*/  ISETP.NE.AND P0, PT, R5, RZ, PT ;  /* 0x000000ff0500720c */ /* 0x000fc60003f05270 */
[----:B------:R-:W-:Y:S10]  /*0270*/  @!P1 BRA `(.L_x_64) ;  /* 0x0000000400409947 */ /* 0x000ff40003800000 */
[----:B------:R-:W0:Y:S01]  /*0280*/  LDCU.64 UR8, c[0x0][0x380] ;  /* 0x00007000ff0877ac */ /* 0x000e220008000a00 */
[----:B------:R-:W-:Y:S01]  /*0290*/  IMAD.WIDE.U32 R6, R2, 0x8, RZ ;  /* 0x0000000802067825 */ /* 0x000fe200078e00ff */
[----:B------:R-:W-:Y:S01]  /*02a0*/  LOP3.LUT R26, R4, 0x1fffff0, RZ, 0xc0, !PT ;  /* 0x01fffff0041a7812 */ /* 0x000fe200078ec0ff */
[----:B------:R-:W-:-:S04]  /*02b0*/  UIMAD.WIDE.U32 UR4, UR16, 0x4000, URZ ;  /* 0x00004000100478a5 */ /* 0x000fc8000f8e00ff */
[----:B------:R-:W-:Y:S02]  /*02c0*/  IMAD.MOV R26, RZ, RZ, -R26 ;  /* 0x000000ffff1a7224 */ /* 0x000fe400078e0a1a */
[----:B------:R-:W-:Y:S02]  /*02d0*/  LOP3.LUT R6, R6, UR4, RZ, 0xfc, !PT ;  /* 0x0000000406067c12 */ /* 0x000fe4000f8efcff */
[----:B------:R-:W-:Y:S02]  /*02e0*/  LOP3.LUT R7, R7, UR5, RZ, 0xfc, !PT ;  /* 0x0000000507077c12 */ /* 0x000fe4000f8efcff */
[----:B0-----:R-:W-:-:S04]  /*02f0*/  IADD3 R6, P1, PT, R6, UR8, RZ ;  /* 0x0000000806067c10 */ /* 0x001fc8000ff3e0ff */
[----:B------:R-:W-:-:S04]  /*0300*/  IADD3 R6, P2, PT, R6, 0x4000, RZ ;  /* 0x0000400006067810 */ /* 0x000fc80007f5e0ff */
[----:B------:R-:W-:-:S09]  /*0310*/  IADD3.X R7, PT, PT, RZ, UR9, R7, P2, P1 ;  /* 0x00000009ff077c10 */ /* 0x000fd200097e2407 */
.L_x_65:
[----:B------:R-:W2:Y:S04]  /*0320*/  LDG.E.64 R8, desc[UR14][R6.64+-0x4000] ;  /* 0xffc0000e06087981 */ /* 0x000ea8000c1e1b00 */
[----:B------:R-:W3:Y:S04]  /*0330*/  LDG.E.64 R12, desc[UR14][R6.64+-0x3800] ;  /* 0xffc8000e060c7981 */ /* 0x000ee8000c1e1b00 */
[----:B------:R-:W4:Y:S04]  /*0340*/  LDG.E.64 R14, desc[UR14][R6.64+-0x3000] ;  /* 0xffd0000e060e7981 */ /* 0x000f28000c1e1b00 */
[----:B------:R-:W4:Y:S04]  /*0350*/  LDG.E.64 R16, desc[UR14][R6.64+-0x2800] ;  /* 0xffd8000e06107981 */ /* 0x000f28000c1e1b00 */
[----:B------:R-:W4:Y:S04]  /*0360*/  LDG.E.64 R18, desc[UR14][R6.64+-0x2000] ;  /* 0xffe0000e06127981 */ /* 0x000f28000c1e1b00 */
[----:B------:R-:W4:Y:S04]  /*0370*/  LDG.E.64 R20, desc[UR14][R6.64+-0x1800] ;  /* 0xffe8000e06147981 */ /* 0x000f28000c1e1b00 */
[----:B------:R-:W4:Y:S04]  /*0380*/  LDG.E.64 R22, desc[UR14][R6.64+-0x1000] ;  /* 0xfff0000e06167981 */ /* 0x000f28000c1e1b00 */
[----:B------:R-:W4:Y:S01]  /*0390*/  LDG.E.64 R24, desc[UR14][R6.64+-0x800] ;  /* 0xfff8000e06187981 */ /* 0x000f22000c1e1b00 */
[----:B--2--5:R-:W-:-:S06]  /*03a0*/  DSETP.GEU.AND P1, PT, R10, R8, PT ;  /* 0x000000080a00722a */ /* 0x024fcc0003f2e000 */
[----:B------:R-:W-:Y:S02]  /*03b0*/  FSEL R10, R8, R10, !P1 ;  /* 0x0000000a080a7208 */ /* 0x000fe40004800000 */
[----:B------:R-:W-:Y:S02]  /*03c0*/  FSEL R11, R9, R11, !P1 ;  /* 0x0000000b090b7208 */ /* 0x000fe40004800000 */
[----:B------:R-:W2:Y:S04]  /*03d0*/  LDG.E.64 R8, desc[UR14][R6.64] ;  /* 0x0000000e06087981 */ /* 0x000ea8000c1e1b00 */
[----:B---3--:R-:W-:-:S06]  /*03e0*/  DSETP.GEU.AND P1, PT, R10, R12, PT ;  /* 0x0000000c0a00722a */ /* 0x008fcc0003f2e000 */
[----:B------:R-:W-:Y:S02]  /*03f0*/  FSEL R12, R12, R10, !P1 ;  /* 0x0000000a0c0c7208 */ /* 0x000fe40004800000 */
[----:B------:R-:W-:Y:S02]  /*0400*/  FSEL R13, R13, R11, !P1 ;  /* 0x0000000b0d0d7208 */ /* 0x000fe40004800000 */
[----:B------:R-:W3:Y:S04]  /*0410*/  LDG.E.64 R10, desc[UR14][R6.64+0x800] ;  /* 0x0008000e060a7981 */ /* 0x000ee8000c1e1b00 */
[----:B----4-:R-:W-:-:S06]  /*0420*/  DSETP.GEU.AND P1, PT, R12, R14, PT ;  /* 0x0000000e0c00722a */ /* 0x010fcc0003f2e000 */
[----:B------:R-:W-:Y:S02]  /*0430*/  FSEL R14, R14, R12, !P1 ;  /* 0x0000000c0e0e7208 */ /* 0x000fe40004800000 */
[----:B------:R-:W-:Y:S02]  /*0440*/  FSEL R15, R15, R13, !P1 ;  /* 0x0000000d0f0f7208 */ /* 0x000fe40004800000 */
[----:B------:R-:W4:Y:S04]  /*0450*/  LDG.E.64 R12, desc[UR14][R6.64+0x1000] ;  /* 0x0010000e060c7981 */ /* 0x000f28000c1e1b00 */
[----:B------:R-:W-:-:S06]  /*0460*/  DSETP.GEU.AND P1, PT, R14, R16, PT ;  /* 0x000000100e00722a */ /* 0x000fcc0003f2e000 */
        /* <DEDUP_REMOVED lines=18> */
[----:B------:R0:W4:Y:S01]  /*0590*/  LDG.E.64 R24, desc[UR14][R6.64+0x3800] ;  /* 0x0038000e06187981 */ /* 0x000122000c1e1b00 */
[----:B------:R-:W-:-:S05]  /*05a0*/  VIADD R26, R26, 0x10 ;  /* 0x000000101a1a7836 */ /* 0x000fca0000000000 */
[----:B------:R-:W-:Y:S02]  /*05b0*/  ISETP.NE.AND P2, PT, R26, RZ, PT ;  /* 0x000000ff1a00720c */ /* 0x000fe40003f45270 */
[----:B0-----:R-:W-:Y:S01]  /*05c0*/  IADD3 R6, P3, PT, R6, 0x8000, RZ ;  /* 0x0000800006067810 */ /* 0x001fe20007f7e0ff */
[----:B------:R-:W-:-:S04]  /*05d0*/  VIADD R2, R2, 0x1000 ;  /* 0x0000100002027836 */ /* 0x000fc80000000000 */
[----:B------:R-:W-:Y:S01]  /*05e0*/  IMAD.X R7, RZ, RZ, R7, P3 ;  /* 0x000000ffff077224 */ /* 0x000fe200018e0607 */
        /* <DEDUP_REMOVED lines=24> */
[----:B------:R-:W-:Y:S06]  /*0770*/  @P2 BRA `(.L_x_65) ;  /* 0xfffffff800e82947 */ /* 0x000fec000383ffff */
.L_x_64:
[----:B------:R-:W-:Y:S05]  /*0780*/  BSYNC.RECONVERGENT B2 ;  /* 0x0000000000027941 */ /* 0x000fea0003800200 */
.L_x_63:
[----:B------:R-:W-:Y:S05]  /*0790*/  @!P0 BRA `(.L_x_62) ;  /* 0x00000004005c8947 */ /* 0x000fea0003800000 */
[----:B------:R-:W-:Y:S01]  /*07a0*/  ISETP.GE.U32.AND P1, PT, R5, 0x8, PT ;  /* 0x000000080500780c */ /* 0x000fe20003f26070 */
[----:B------:R-:W-:Y:S01]  /*07b0*/  BSSY.RECONVERGENT B2, `(.L_x_66) ;  /* 0x000002a000027945 */ /* 0x000fe20003800200 */
[----:B------:R-:W-:-:S04]  /*07c0*/  LOP3.LUT R26, R4, 0x7, RZ, 0xc0, !PT ;  /* 0x00000007041a7812 */ /* 0x000fc800078ec0ff */
[----:B------:R-:W-:-:S07]  /*07d0*/  ISETP.NE.AND P0, PT, R26, RZ, PT ;  /* 0x000000ff1a00720c */ /* 0x000fce0003f05270 */
[----:B------:R-:W-:Y:S06]  /*07e0*/  @!P1 BRA `(.L_x_67) ;  /* 0x0000000000989947 */ /* 0x000fec0003800000 */
[----:B------:R-:W0:Y:S01]  /*07f0*/  LDCU.64 UR4, c[0x0][0x380] ;  /* 0x00007000ff0477ac */ /* 0x000e220008000a00 */
[----:B------:R-:W-:-:S04]  /*0800*/  IADD3 R5, P1, PT, R2, UR7, RZ ;  /* 0x0000000702057c10 */ /* 0x000fc8000ff3e0ff */
[----:B------:R-:W-:Y:S02]  /*0810*/  LEA.HI.X.SX32 R6, R2, RZ, 0x1, P1 ;  /* 0x000000ff02067211 */ /* 0x000fe400008f0eff */
[----:B0-----:R-:W-:-:S04]  /*0820*/  LEA R24, P1, R5, UR4, 0x3 ;  /* 0x0000000405187c11 */ /* 0x001fc8000f8218ff */
[----:B------:R-:W-:-:S05]  /*0830*/  LEA.HI.X R25, R5, UR5, R6, 0x3, P1 ;  /* 0x0000000505197c11 */ /* 0x000fca00088f1c06 */
        /* <DEDUP_REMOVED lines=32> */
[----:B------:R-:W-:-:S07]  /*0a40*/  FSEL R11, R23, R7, !P1 ;  /* 0x00000007170b7208 */ /* 0x000fce0004800000 */
.L_x_67:
[----:B------:R-:W-:Y:S05]  /*0a50*/  BSYNC.RECONVERGENT B2 ;  /* 0x0000000000027941 */ /* 0x000fea0003800200 */
.L_x_66:
        /* <DEDUP_REMOVED lines=28> */
.L_x_69:
[----:B------:R-:W-:Y:S05]  /*0c20*/  BSYNC.RECONVERGENT B2 ;  /* 0x0000000000027941 */ /* 0x000fea0003800200 */
.L_x_68:
[----:B------:R-:W-:Y:S05]  /*0c30*/  @!P0 BRA `(.L_x_62) ;  /* 0x0000000000348947 */ /* 0x000fea0003800000 */
[----:B------:R-:W0:Y:S01]  /*0c40*/  LDC.64 R6, c[0x0][0x380] ;  /* 0x0000e000ff067b82 */ /* 0x000e220000000a00 */
[----:B------:R-:W-:Y:S02]  /*0c50*/  IMAD.U32 R5, RZ, RZ, UR16 ;  /* 0x00000010ff057e24 */ /* 0x000fe4000f8e00ff */
[----:B------:R-:W-:Y:S02]  /*0c60*/  IMAD.MOV R8, RZ, RZ, -R4 ;  /* 0x000000ffff087224 */ /* 0x000fe400078e0a04 */
[----:B0-----:R-:W-:-:S07]  /*0c70*/  IMAD.WIDE.U32 R4, R5, 0x4000, R6 ;  /* 0x0000400005047825 */ /* 0x001fce00078e0006 */
.L_x_70:
[----:B------:R-:W-:-:S06]  /*0c80*/  IMAD.WIDE R6, R2, 0x8, R4 ;  /* 0x0000000802067825 */ /* 0x000fcc00078e0204 */
[----:B------:R-:W2:Y:S01]  /*0c90*/  LDG.E.64 R6, desc[UR14][R6.64] ;  /* 0x0000000e06067981 */ /* 0x000ea2000c1e1b00 */
[----:B------:R-:W-:Y:S02]  /*0ca0*/  VIADD R8, R8, 0x1 ;  /* 0x0000000108087836 */ /* 0x000fe40000000000 */
[----:B------:R-:W-:-:S03]  /*0cb0*/  VIADD R2, R2, 0x100 ;  /* 0x0000010002027836 */ /* 0x000fc60000000000 */
[----:B------:R-:W-:Y:S01]  /*0cc0*/  ISETP.NE.AND P1, PT, R8, RZ, PT ;  /* 0x000000ff0800720c */ /* 0x000fe20003f25270 */
[----:B--2--5:R-:W-:-:S06]  /*0cd0*/  DSETP.GEU.AND P0, PT, R10, R6, PT ;  /* 0x000000060a00722a */ /* 0x024fcc0003f0e000 */
[----:B------:R-:W-:Y:S02]  /*0ce0*/  FSEL R10, R6, R10, !P0 ;  /* 0x0000000a060a7208 */ /* 0x000fe40004000000 */
[----:B------:R-:W-:-:S04]  /*0cf0*/  FSEL R11, R7, R11, !P0 ;  /* 0x0000000b070b7208 */ /* 0x000fc80004000000 */
[----:B------:R-:W-:Y:S05]  /*0d00*/  @P1 BRA `(.L_x_70) ;  /* 0xfffffffc00dc1947 */ /* 0x000fea000383ffff */
.L_x_62:
[----:B------:R-:W-:Y:S05]  /*0d10*/  BSYNC.RECONVERGENT B1 ;  /* 0x0000000000017941 */ /* 0x000fea0003800200 */
.L_x_61:
        /* <DEDUP_REMOVED lines=16> */
[----:B------:R-:W0:Y:S01]  /*0e20*/  SHFL.DOWN PT, R5, R3, 0x2, 0x1f ;  /* 0x08401f0003057f89 */ /* 0x000e2200000e0000 */
[----:B------:R-:W1:Y:S01]  /*0e30*/  @!P2 S2R R8, SR_CgaCtaId ;  /* 0x000000000008a919 */ /* 0x000e620000008800 */
[----:B0-----:R-:W-:-:S06]  /*0e40*/  DSETP.GEU.AND P1, PT, R2, R4, PT ;  /* 0x000000040200722a */ /* 0x001fcc0003f2e000 */
[----:B------:R-:W-:Y:S02]  /*0e50*/  @!P0 FSEL R2, R4, R2, !P1 ;  /* 0x0000000204028208 */ /* 0x000fe40004800000 */
[----:B------:R-:W-:Y:S02]  /*0e60*/  @!P0 FSEL R3, R5, R3, !P1 ;  /* 0x0000000305038208 */ /* 0x000fe40004800000 */
[----:B------:R-:W-:Y:S01]  /*0e70*/  ISETP.GT.AND P0, PT, R9, 0x1b, PT ;  /* 0x0000001b0900780c */ /* 0x000fe20003f04270 */
[----:B------:R-:W-:Y:S01]  /*0e80*/  SHFL.DOWN PT, R4, R2, 0x4, 0x1f ;  /* 0x08801f0002047f89 */ /* 0x000fe200000e0000 */
[----:B-1----:R-:W-:Y:S02]  /*0e90*/  @!P2 LEA R11, R8, R7, 0x18 ;  /* 0x00000007080ba211 */ /* 0x002fe400078ec0ff */
[----:B------:R-:W-:Y:S01]  /*0ea0*/  @!P2 LOP3.LUT R8, R6, 0xf8, RZ, 0xc0, !PT ;  /* 0x000000f80608a812 */ /* 0x000fe200078ec0ff */
[----:B------:R-:W0:Y:S04]  /*0eb0*/  SHFL.DOWN PT, R5, R3, 0x4, 0x1f ;  /* 0x08801f0003057f89 */ /* 0x000e2800000e0000 */
        /* <DEDUP_REMOVED lines=51> */
.L_x_71:
[----:B------:R-:W-:-:S05]  /*11f0*/  LOP3.LUT R2, R0, 0x3e0, RZ, 0xc0, !PT ;  /* 0x000003e000027812 */ /* 0x000fca00078ec0ff */
[----:B------:R-:W-:Y:S01]  /*1200*/  VIADD R4, R2, 0x20 ;  /* 0x0000002002047836 */ /* 0x000fe20000000000 */
[----:B------:R-:W-:-:S04]  /*1210*/  LOP3.LUT R2, RZ, R2, RZ, 0x33, !PT ;  /* 0x00000002ff027212 */ /* 0x000fc800078e33ff */
[----:B------:R-:W-:Y:S01]  /*1220*/  ISETP.GT.AND P0, PT, R4, R3, PT ;  /* 0x000000030400720c */ /* 0x000fe20003f04270 */
[----:B------:R-:W-:-:S05]  /*1230*/  IMAD.IADD R2, R3, 0x1, R2 ;  /* 0x0000000103027824 */ /* 0x000fca00078e0202 */
[----:B------:R-:W-:Y:S02]  /*1240*/  SEL R5, R2, 0x1f, P0 ;  /* 0x0000001f02057807 */ /* 0x000fe40000000000 */
[----:B------:R-:W0:Y:S03]  /*1250*/  S2R R2, SR_LANEID ;  /* 0x0000000000027919 */ /* 0x000e260000000000 */
[----:B-----5:R-:W-:Y:S04]  /*1260*/  SHFL.DOWN PT, R6, R10, 0x1, R5 ;  /* 0x082000000a067989 */ /* 0x020fe800000e0005 */
[----:B------:R-:W1:Y:S02]  /*1270*/  SHFL.DOWN PT, R7, R11, 0x1, R5 ;  /* 0x082000000b077989 */ /* 0x000e6400000e0005 */
[----:B-1----:R-:W-:Y:S01]  /*1280*/  DSETP.GEU.AND P1, PT, R10, R6, PT ;  /* 0x000000060a00722a */ /* 0x002fe20003f2e000 */
[----:B0-----:R-:W-:-:S05]  /*1290*/  ISETP.GE.AND P0, PT, R2, R5, PT ;  /* 0x000000050200720c */ /* 0x001fca0003f06270 */
[-C--:B------:R-:W-:Y:S01]  /*12a0*/  FSEL R9, R6, R10.reuse, !P1 ;  /* 0x0000000a06097208 */ /* 0x080fe20004800000 */
[----:B------:R-:W-:Y:S01]  /*12b0*/  VIADD R6, R2, 0x2 ;  /* 0x0000000202067836 */ /* 0x000fe20000000000 */
[-C--:B------:R-:W-:Y:S02]  /*12c0*/  FSEL R7, R7, R11.reuse, !P1 ;  /* 0x0000000b07077208 */ /* 0x080fe40004800000 */
[----:B------:R-:W-:Y:S02]  /*12d0*/  FSEL R4, R9, R10, !P0 ;  /* 0x0000000a09047208 */ /* 0x000fe40004000000 */
[----:B------:R-:W-:Y:S02]  /*12e0*/  FSEL R7, R7, R11, !P0 ;  /* 0x0000000b07077208 */ /* 0x000fe40004000000 */
[----:B------:R-:W-:Y:S01]  /*12f0*/  ISETP.GT.AND P0, PT, R6, R5, PT ;  /* 0x000000050600720c */ /* 0x000fe20003f04270 */
[----:B------:R-:W-:Y:S01]  /*1300*/  SHFL.DOWN PT, R8, R4, 0x2, R5 ;  /* 0x0840000004087989 */ /* 0x000fe200000e0005 */
[----:B------:R-:W-:-:S03]  /*1310*/  IMAD.MOV.U32 R6, RZ, RZ, R4 ;  /* 0x000000ffff067224 */ /* 0x000fc600078e0004 */
[----:B------:R-:W0:Y:S03]  /*1320*/  SHFL.DOWN PT, R9, R7, 0x2, R5 ;  /* 0x0840000007097989 */ /* 0x000e2600000e0005 */
[----:B0-----:R-:W-:Y:S01]  /*1330*/  DSETP.GEU.AND P1, PT, R6, R8, PT ;  /* 0x000000080600722a */ /* 0x001fe20003f2e000 */
[----:B------:R-:W-:-:S05]  /*1340*/  VIADD R6, R2, 0x4 ;  /* 0x0000000402067836 */ /* 0x000fca0000000000 */
[----:B------:R-:W-:Y:S02]  /*1350*/  @!P0 FSEL R4, R8, R4, !P1 ;  /* 0x0000000408048208 */ /* 0x000fe40004800000 */
[----:B------:R-:W-:Y:S02]  /*1360*/  @!P0 FSEL R7, R9, R7, !P1 ;  /* 0x0000000709078208 */ /* 0x000fe40004800000 */
        /* <DEDUP_REMOVED lines=12> */
[----:B------:R-:W-:Y:S01]  /*1430*/  VIADD R2, R2, 0x10 ;  /* 0x0000001002027836 */ /* 0x000fe20000000000 */
[----:B------:R-:W0:Y:S11]  /*1440*/  SHFL.DOWN PT, R9, R7, 0x8, R5 ;  /* 0x0900000007097989 */ /* 0x000e3600000e0005 */
[----:B------:R-:W1:Y:S01]  /*1450*/  @!P0 S2R R11, SR_CgaCtaId ;  /* 0x00000000000b8919 */ /* 0x000e620000008800 */
[----:B0-----:R-:W-:Y:S01]  /*1460*/  DSETP.GEU.AND P2, PT, R6, R8, PT ;  /* 0x000000080600722a */ /* 0x001fe20003f4e000 */
[----:B------:R-:W-:-:S05]  /*1470*/  @!P0 MOV R6, 0x400 ;  /* 0x0000040000068802 */ /* 0x000fca0000000f00 */
[----:B------:R-:W-:Y:S02]  /*1480*/  @!P1 FSEL R4, R8, R4, !P2 ;  /* 0x0000000408049208 */ /* 0x000fe40005000000 */
[----:B------:R-:W-:Y:S02]  /*1490*/  @!P1 FSEL R7, R9, R7, !P2 ;  /* 0x0000000709079208 */ /* 0x000fe40005000000 */
[----:B------:R-:W-:Y:S01]  /*14a0*/  ISETP.GT.AND P1, PT, R2, R5, PT ;  /* 0x000000050200720c */ /* 0x000fe20003f24270 */
[----:B------:R-:W-:Y:S01]  /*14b0*/  SHFL.DOWN PT, R8, R4, 0x10, R5 ;  /* 0x0a00000004087989 */ /* 0x000fe200000e0005 */
[----:B------:R-:W-:-:S03]  /*14c0*/  @!P0 SHF.R.U32.HI R2, RZ, 0x2, R0 ;  /* 0x00000002ff028819 */ /* 0x000fc60000011600 */
[----:B------:R0:W2:Y:S01]  /*14d0*/  SHFL.DOWN PT, R9, R7, 0x10, R5 ;  /* 0x0a00000007097989 */ /* 0x0000a200000e0005 */
[----:B------:R-:W-:Y:S02]  /*14e0*/  @!P0 LOP3.LUT R2, R2, 0xf8, RZ, 0xc0, !PT ;  /* 0x000000f802028812 */ /* 0x000fe400078ec0ff */
[----:B-1----:R-:W-:-:S05]  /*14f0*/  @!P0 LEA R11, R11, R6, 0x18 ;  /* 0x000000060b0b8211 */ /* 0x002fca00078ec0ff */
[----:B------:R-:W-:Y:S02]  /*1500*/  @!P0 IMAD.IADD R11, R2, 0x1, R11 ;  /* 0x00000001020b8824 */ /* 0x000fe400078e020b */
[----:B0-----:R-:W-:-:S06]  /*1510*/  IMAD.MOV.U32 R5, RZ, RZ, R7 ;  /* 0x000000ffff057224 */ /* 0x001fcc00078e0007 */
[----:B--2---:R-:W-:-:S06]  /*1520*/  DSETP.GEU.AND P2, PT, R4, R8, PT ;  /* 0x000000080400722a */ /* 0x004fcc0003f4e000 */
[----:B------:R-:W-:Y:S02]  /*1530*/  @!P1 FSEL R7, R9, R7, !P2 ;  /* 0x0000000709079208 */ /* 0x000fe40005000000 */
[----:B------:R-:W-:-:S03]  /*1540*/  @!P1 FSEL R4, R8, R4, !P2 ;  /* 0x0000000408049208 */ /* 0x000fc60005000000 */
[----:B------:R-:W-:-:S05]  /*1550*/  IMAD.MOV.U32 R5, RZ, RZ, R7 ;  /* 0x000000ffff057224 */ /* 0x000fca00078e0007 */
[----:B------:R1:W-:Y:S01]  /*1560*/  @!P0 STS.64 [R11+0x8], R4 ;  /* 0x000008040b008388 */ /* 0x0003e20000000a00 */
[----:B------:R-:W-:Y:S01]  /*1570*/  BAR.SYNC.DEFER_BLOCKING 0x0 ;  /* 0x0000000000007b1d */ /* 0x000fe20000010000 */
[----:B------:R-:W-:-:S13]  /*1580*/  ISETP.NE.AND P0, PT, R0, RZ, PT ;  /* 0x000000ff0000720c */ /* 0x000fda0003f05270 */
[----:B-1----:R-:W-:Y:S05]  /*1590*/  @P0 BRA `(.L_x_72) ;  /* 0x0000001800d00947 */ /* 0x002fea0003800000 */
[----:B------:R-:W0:Y:S01]  /*15a0*/  S2UR UR5, SR_CgaCtaId ;  /* 0x00000000000579c3 */ /* 0x000e220000008800 */
[----:B------:R-:W-:Y:S01]  /*15b0*/  UMOV UR4, 0x400 ;  /* 0x0000040000047882 */ /* 0x000fe20000000000 */
[----:B------:R-:W-:Y:S01]  /*15c0*/  ISETP.GT.AND P2, PT, R3, 0x20, PT ;  /* 0x000000200300780c */ /* 0x000fe20003f44270 */
[----:B0-----:R-:W-:-:S09]  /*15d0*/  ULEA UR4, UR5, UR4, 0x18 ;  /* 0x0000000405047291 */ /* 0x001fd2000f8ec0ff */
[----:B------:R-:W0:Y:S04]  /*15e0*/  LDS.128 R12, [UR4+0x10] ;  /* 0x00001004ff0c7984 */ /* 0x000e280008000c00 */
[----:B------:R-:W1:Y:S01]  /*15f0*/  LDS.128 R8, [UR4+0x20] ;  /* 0x00002004ff087984 */ /* 0x000e620008000c00 */
[----:B0-----:R-:W-:-:S06]  /*1600*/  DSETP.GEU.AND P1, PT, R4, R12, PT ;  /* 0x0000000c0400722a */ /* 0x001fcc0003f2e000 */
[-C--:B------:R-:W-:Y:S02]  /*1610*/  FSEL R7, R12, R4.reuse, !P1 ;  /* 0x000000040c077208 */ /* 0x080fe40004800000 */
[-C--:B------:R-:W-:Y:S02]  /*1620*/  FSEL R13, R13, R5.reuse, !P1 ;  /* 0x000000050d0d7208 */ /* 0x080fe40004800000 */
[----:B------:R-:W-:Y:S02]  /*1630*/  FSEL R0, R7, R4, P2 ;  /* 0x0000000407007208 */ /* 0x000fe40001000000 */
[----:B------:R-:W-:Y:S02]  /*1640*/  ISETP.GT.AND P1, PT, R3, 0x40, PT ;  /* 0x000000400300780c */ /* 0x000fe40003f24270 */
[----:B------:R-:W-:Y:S01]  /*1650*/  FSEL R13, R13, R5, P2 ;  /* 0x000000050d0d7208 */ /* 0x000fe20001000000 */
[----:B------:R-:W-:Y:S01]  /*1660*/  IMAD.MOV.U32 R12, RZ, RZ, R0 ;  /* 0x000000ffff0c7224 */ /* 0x000fe200078e0000 */
[----:B------:R-:W-:Y:S01]  /*1670*/  ISETP.GT.AND P2, PT, R3, 0x60, PT ;  /* 0x000000600300780c */ /* 0x000fe20003f44270 */
[----:B------:R-:W0:Y:S04]  /*1680*/  LDS.128 R4, [UR4+0x30] ;  /* 0x00003004ff047984 */ /* 0x000e280008000c00 */
[----:B------:R-:W-:-:S06]  /*1690*/  DSETP.GEU.AND P3, PT, R12, R14, PT ;  /* 0x0000000e0c00722a */ /* 0x000fcc0003f6e000 */
[----:B------:R-:W-:Y:S02]  /*16a0*/  @P1 FSEL R0, R14, R0, !P3 ;  /* 0x000000000e001208 */ /* 0x000fe40005800000 */
[----:B------:R-:W-:Y:S02]  /*16b0*/  @P1 FSEL R13, R15, R13, !P3 ;  /* 0x0000000d0f0d1208 */ /* 0x000fe40005800000 */
[----:B------:R-:W-:Y:S01]  /*16c0*/  ISETP.GT.AND P1, PT, R3, 0x80, PT ;  /* 0x000000800300780c */ /* 0x000fe20003f24270 */
[----:B------:R-:W-:-:S06]  /*16d0*/  IMAD.MOV.U32 R12, RZ, RZ, R0 ;  /* 0x000000ffff0c7224 */ /* 0x000fcc00078e0000 */
[----:B-1----:R-:W-:-:S06]  /*16e0*/  DSETP.GEU.AND P3, PT, R12, R8, PT ;  /* 0x000000080c00722a */ /* 0x002fcc0003f6e000 */
[----:B------:R-:W-:Y:S02]  /*16f0*/  @P2 FSEL R0, R8, R0, !P3 ;  /* 0x0000000008002208 */ /* 0x000fe40005800000 */
[----:B------:R-:W-:Y:S02]  /*1700*/  @P2 FSEL R13, R9, R13, !P3 ;  /* 0x0000000d090d2208 */ /* 0x000fe40005800000 */
[----:B------:R-:W-:Y:S01]  /*1710*/  ISETP.GT.AND P2, PT, R3, 0xa0, PT ;  /* 0x000000a00300780c */ /* 0x000fe20003f44270 */
[----:B------:R-:W-:Y:S01]  /*1720*/  IMAD.MOV.U32 R12, RZ, RZ, R0 ;  /* 0x000000ffff0c7224 */ /* 0x000fe200078e0000 */
[----:B------:R-:W1:Y:S05]  /*1730*/  LDS.64 R8, [UR4+0x40] ;  /* 0x00004004ff087984 */ /* 0x000e6a0008000a00 */
[----:B------:R-:W-:-:S06]  /*1740*/  DSETP.GEU.AND P3, PT, R12, R10, PT ;  /* 0x0000000a0c00722a */ /* 0x000fcc0003f6e000 */
[----:B------:R-:W-:Y:S02]  /*1750*/  @P1 FSEL R0, R10, R0, !P3 ;  /* 0x000000000a001208 */ /* 0x000fe40005800000 */
[----:B------:R-:W-:Y:S02]  /*1760*/  @P1 FSEL R13, R11, R13, !P3 ;  /* 0x0000000d0b0d1208 */ /* 0x000fe40005800000 */
[----:B------:R-:W-:Y:S01]  /*1770*/  ISETP.GT.AND P1, PT, R3, 0xc0, PT ;  /* 0x000000c00300780c */ /* 0x000fe20003f24270 */
[----:B------:R-:W-:Y:S02]  /*1780*/  IMAD.MOV.U32 R10, RZ, RZ, R0 ;  /* 0x000000ffff0a7224 */ /* 0x000fe400078e0000 */
[----:B------:R-:W-:-:S06]  /*1790*/  IMAD.MOV.U32 R11, RZ, RZ, R13 ;  /* 0x000000ffff0b7224 */ /* 0x000fcc00078e000d */
[----:B0-----:R-:W-:-:S06]  /*17a0*/  DSETP.GEU.AND P3, PT, R10, R4, PT ;  /* 0x000000040a00722a */ /* 0x001fcc0003f6e000 */
[----:B------:R-:W-:Y:S02]  /*17b0*/  @P2 FSEL R0, R4, R0, !P3 ;  /* 0x0000000004002208 */ /* 0x000fe40005800000 */
[----:B------:R-:W-:Y:S02]  /*17c0*/  @P2 FSEL R13, R5, R13, !P3 ;  /* 0x0000000d050d2208 */ /* 0x000fe40005800000 */
[----:B------:R-:W-:Y:S01]  /*17d0*/  ISETP.GT.AND P2, PT, R3, 0xe0, PT ;  /* 0x000000e00300780c */ /* 0x000fe20003f44270 */
[----:B------:R-:W-:Y:S02]  /*17e0*/  IMAD.MOV.U32 R4, RZ, RZ, R0 ;  /* 0x000000ffff047224 */ /* 0x000fe400078e0000 */
[----:B------:R-:W-:-:S06]  /*17f0*/  IMAD.MOV.U32 R5, RZ, RZ, R13 ;  /* 0x000000ffff057224 */ /* 0x000fcc00078e000d */
[----:B------:R-:W-:-:S06]  /*1800*/  DSETP.GEU.AND P3, PT, R4, R6, PT ;  /* 0x000000060400722a */ /* 0x000fcc0003f6e000 */
[----:B------:R-:W-:Y:S02]  /*1810*/  @P1 FSEL R0, R6, R0, !P3 ;  /* 0x0000000006001208 */ /* 0x000fe40005800000 */
[----:B------:R-:W-:-:S03]  /*1820*/  @P1 FSEL R13, R7, R13, !P3 ;  /* 0x0000000d070d1208 */ /* 0x000fc60005800000 */
[----:B------:R-:W-:Y:S02]  /*1830*/  IMAD.MOV.U32 R2, RZ, RZ, R0 ;  /* 0x000000ffff027224 */ /* 0x000fe400078e0000 */
[----:B------:R-:W-:-:S06]  /*1840*/  IMAD.MOV.U32 R3, RZ, RZ, R13 ;  /* 0x000000ffff037224 */ /* 0x000fcc00078e000d */
[----:B-1----:R-:W-:-:S06]  /*1850*/  DSETP.GEU.AND P1, PT, R2, R8, PT ;  /* 0x000000080200722a */ /* 0x002fcc0003f2e000 */
[----:B------:R-:W-:Y:S02]  /*1860*/  @P2 FSEL R0, R8, R0, !P1 ;  /* 0x0000000008002208 */ /* 0x000fe40004800000 */
[----:B------:R-:W-:-:S03]  /*1870*/  @P2 FSEL R13, R9, R13, !P1 ;  /* 0x0000000d090d2208 */ /* 0x000fc60004800000 */
[----:B------:R-:W-:Y:S02]  /*1880*/  IMAD.MOV.U32 R4, RZ, RZ, R0 ;  /* 0x000000ffff047224 */ /* 0x000fe400078e0000 */
[----:B------:R-:W-:Y:S01]  /*1890*/  IMAD.MOV.U32 R5, RZ, RZ, R13 ;  /* 0x000000ffff057224 */ /* 0x000fe200078e000d */
[----:B------:R-:W-:Y:S06]  /*18a0*/  BRA `(.L_x_72) ;  /* 0x00000018000c7947 */ /* 0x000fec0003800000 */
.L_x_58:
[----:B------:R-:W0:Y:S01]  /*18b0*/  S2R R0, SR_TID.X ;  /* 0x0000000000007919 */ /* 0x000e220000002100 */
[----:B------:R-:W1:Y:S01]  /*18c0*/  LDC.64 R6, c[0x0][0x380] ;  /* 0x0000e000ff067b82 */ /* 0x000e620000000a00 */
[----:B0-----:R-:W-:-:S04]  /*18d0*/  VIADD R23, R0, UR7 ;  /* 0x0000000700177c36 */ /* 0x001fc80008000000 */
[----:B-1----:R-:W-:-:S05]  /*18e0*/  IMAD.WIDE.U32 R22, R23, 0x8, R6 ;  /* 0x0000000817167825 */ /* 0x002fca00078e0006 */
[----:B------:R-:W2:Y:S04]  /*18f0*/  LDG.E.64 R18, desc[UR14][R22.64] ;  /* 0x0000000e16127981 */ /* 0x000ea8000c1e1b00 */
[----:B------:R-:W2:Y:S04]  /*1900*/  LDG.E.64 R20, desc[UR14][R22.64+0x800] ;  /* 0x0008000e16147981 */ /* 0x000ea8000c1e1b00 */
[----:B------:R-:W3:Y:S04]  /*1910*/  LDG.E.64 R16, desc[UR14][R22.64+0x1000] ;  /* 0x0010000e16107981 */ /* 0x000ee8000c1e1b00 */
[----:B------:R-:W4:Y:S04]  /*1920*/  LDG.E.64 R14, desc[UR14][R22.64+0x1800] ;  /* 0x0018000e160e7981 */ /* 0x000f28000c1e1b00 */
[----:B------:R-:W5:Y:S04]  /*1930*/  LDG.E.64 R12, desc[UR14][R22.64+0x2000] ;  /* 0x0020000e160c7981 */ /* 0x000f68000c1e1b00 */
[----:B------:R-:W5:Y:S04]  /*1940*/  LDG.E.64 R10, desc[UR14][R22.64+0x2800] ;  /* 0x0028000e160a7981 */ /* 0x000f68000c1e1b00 */
[----:B------:R-:W5:Y:S04]  /*1950*/  LDG.E.64 R8, desc[UR14][R22.64+0x3000] ;  /* 0x0030000e16087981 */ /* 0x000f68000c1e1b00 */
[----:B------:R-:W5:Y:S01]  /*1960*/  LDG.E.64 R6, desc[UR14][R22.64+0x3800] ;  /* 0x0038000e16067981 */ /* 0x000f62000c1e1b00 */
        /* <DEDUP_REMOVED lines=18> */
[----:B------:R-:W-:-:S04]  /*1a90*/  ISETP.GE.U32.AND P0, PT, R5, UR5, PT ;  /* 0x0000000505007c0c */ /* 0x000fc8000bf06070 */
[----:B------:R-:W-:Y:S01]  /*1aa0*/  ISETP.GE.U32.AND.EX P0, PT, R2, UR4, PT, P0 ;  /* 0x0000000402007c0c */ /* 0x000fe2000bf06100 */
[----:B------:R-:W-:-:S06]  /*1ab0*/  DSETP.GEU.AND P1, PT, R8, R6, PT ;  /* 0x000000060800722a */ /* 0x000fcc0003f2e000 */
[----:B------:R-:W-:Y:S02]  /*1ac0*/  FSEL R10, R6, R8, !P1 ;  /* 0x00000008060a7208 */ /* 0x000fe40004800000 */
[----:B------:R-:W-:-:S04]  /*1ad0*/  FSEL R11, R7, R9, !P1 ;  /* 0x00000009070b7208 */ /* 0x000fc80004800000 */
[----:B------:R-:W-:Y:S05]  /*1ae0*/  @!P0 BRA `(.L_x_73) ;  /* 0x0000001000408947 */ /* 0x000fea0003800000 */
[----:B------:R-:W-:Y:S01]  /*1af0*/  UIADD3 UR8, UP0, UPT, UR5, UR7, URZ ;  /* 0x0000000705087290 */ /* 0x000fe2000ff1e0ff */
[----:B------:R-:W-:Y:S01]  /*1b00*/  IADD3 R27, P1, PT, R4, -0x800, RZ ;  /* 0xfffff800041b7810 */ /* 0x000fe20007f3e0ff */
[----:B------:R-:W0:Y:S01]  /*1b10*/  LDCU.64 UR12, c[0x0][0x380] ;  /* 0x00007000ff0c77ac */ /* 0x000e220008000a00 */
[----:B------:R-:W-:Y:S02]  /*1b20*/  LOP3.LUT R5, RZ, R0, RZ, 0x33, !PT ;  /* 0x00000000ff057212 */ /* 0x000fe400078e33ff */
[----:B------:R-:W-:Y:S01]  /*1b30*/  IADD3.X R26, PT, PT, R3, -0x1, RZ, P1, !PT ;  /* 0xffffffff031a7810 */ /* 0x000fe20000ffe4ff */
[----:B------:R-:W-:Y:S01]  /*1b40*/  UIADD3.X UR9, UPT, UPT, URZ, UR4, URZ, UP0, !UPT ;  /* 0x00000004ff097290 */ /* 0x000fe200087fe4ff */
[----:B------:R-:W-:Y:S01]  /*1b50*/  ISETP.LT.U32.AND P0, PT, R27, UR8, PT ;  /* 0x000000081b007c0c */ /* 0x000fe2000bf01070 */
[----:B------:R-:W-:Y:S01]  /*1b60*/  UMOV UR6, UR5 ;  /* 0x0000000500067c82 */ /* 0x000fe20008000000 */
[----:B------:R-:W-:Y:S01]  /*1b70*/  IADD3 R9, P2, PT, R0, UR8, RZ ;  /* 0x0000000800097c10 */ /* 0x000fe2000ff5e0ff */
[----:B------:R-:W-:Y:S01]  /*1b80*/  UMOV UR4, URZ ;  /* 0x000000ff00047c82 */ /* 0x000fe20008000000 */
[----:B------:R-:W-:Y:S01]  /*1b90*/  IADD3 R5, PT, PT, R4, -UR5, R5 ;  /* 0x8000000504057c10 */ /* 0x000fe2000fffe005 */
[----:B------:R-:W-:Y:S01]  /*1ba0*/  IMAD.U32 R7, RZ, RZ, UR9 ;  /* 0x00000009ff077e24 */ /* 0x000fe2000f8e00ff */
[----:B------:R-:W-:Y:S01]  /*1bb0*/  UMOV UR10, UR8 ;  /* 0x00000008000a7c82 */ /* 0x000fe20008000000 */
[----:B------:R-:W-:-:S03]  /*1bc0*/  IMAD.X R0, RZ, RZ, UR9, P2 ;  /* 0x00000009ff007e24 */ /* 0x000fc600090e06ff */
[----:B------:R-:W-:Y:S02]  /*1bd0*/  ISETP.GT.U32.AND.EX P0, PT, R7, R26, PT, P0 ;  /* 0x0000001a0700720c */ /* 0x000fe40003f04100 */
[----:B0-----:R-:W-:-:S04]  /*1be0*/  LEA R8, P1, R9, UR12, 0x3 ;  /* 0x0000000c09087c11 */ /* 0x001fc8000f8218ff */
[----:B------:R-:W-:Y:S02]  /*1bf0*/  IADD3 R8, P2, PT, R8, 0x4000, RZ ;  /* 0x0000400008087810 */ /* 0x000fe40007f5e0ff */
[----:B------:R-:W-:Y:S01]  /*1c00*/  LEA.HI.X R9, R9, UR13, R0, 0x3, P1 ;  /* 0x0000000d09097c11 */ /* 0x000fe200088f1c00 */
[----:B------:R-:W-:Y:S01]  /*1c10*/  VIADD R0, R5, -UR7 ;  /* 0x8000000705007c36 */ /* 0x000fe20008000000 */
[----:B------:R-:W-:-:S03]  /*1c20*/  UMOV UR7, UR9 ;  /* 0x0000000900077c82 */ /* 0x000fc60008000000 */
[----:B------:R-:W-:Y:S01]  /*1c30*/  IMAD.X R9, RZ, RZ, R9, P2 ;  /* 0x000000ffff097224 */ /* 0x000fe200010e0609 */
[----:B------:R-:W-:Y:S06]  /*1c40*/  @P0 BRA `(.L_x_74) ;  /* 0x0000000000f40947 */ /* 0x000fec0003800000 */
[----:B------:R-:W0:Y:S01]  /*1c50*/  LDC.64 R2, c[0x0][0x3b8] ;  /* 0x0000ee00ff027b82 */ /* 0x000e220000000a00 */
[----:B------:R-:W1:Y:S01]  /*1c60*/  LDCU.64 UR12, c[0x0][0x380] ;  /* 0x00007000ff0c77ac */ /* 0x000e620008000a00 */
[----:B------:R-:W-:Y:S01]  /*1c70*/  NOP ;  /* 0x0000000000007918 */ /* 0x000fe20000000000 */
.L_x_75:
[----:B------:R-:W2:Y:S02]  /*1c80*/  S2R R4, SR_TID.X ;  /* 0x0000000000047919 */ /* 0x000ea40000002100 */
[----:B--2---:R-:W-:-:S05]  /*1c90*/  IADD3 R4, P0, PT, R4, UR8, RZ ;  /* 0x0000000804047c10 */ /* 0x004fca000ff1e0ff */
[----:B------:R-:W-:Y:S01]  /*1ca0*/  IMAD.X R5, RZ, RZ, UR9, P0 ;  /* 0x00000009ff057e24 */ /* 0x000fe200080e06ff */
[----:B-1----:R-:W-:-:S04]  /*1cb0*/  LEA R24, P0, R4, UR12, 0x3 ;  /* 0x0000000c04187c11 */ /* 0x002fc8000f8018ff */
[----:B------:R-:W-:-:S05]  /*1cc0*/  LEA.HI.X R25, R4, UR13, R5, 0x3, P0 ;  /* 0x0000000d04197c11 */ /* 0x000fca00080f1c05 */
[----:B------:R-:W2:Y:S04]  /*1cd0*/  LDG.E.64 R4, desc[UR14][R24.64] ;  /* 0x0000000e18047981 */ /* 0x000ea8000c1e1b00 */
[----:B------:R-:W3:Y:S04]  /*1ce0*/  LDG.E.64 R6, desc[UR14][R24.64+0x800] ;  /* 0x0008000e18067981 */ /* 0x000ee8000c1e1b00 */
[----:B------:R-:W4:Y:S04]  /*1cf0*/  LDG.E.64 R12, desc[UR14][R24.64+0x1000] ;  /* 0x0010000e180c7981 */ /* 0x000f28000c1e1b00 */
[----:B------:R-:W5:Y:S04]  /*1d00*/  LDG.E.64 R14, desc[UR14][R24.64+0x1800] ;  /* 0x0018000e180e7981 */ /* 0x000f68000c1e1b00 */
[----:B------:R-:W5:Y:S04]  /*1d10*/  LDG.E.64 R16, desc[UR14][R24.64+0x2000] ;  /* 0x0020000e18107981 */ /* 0x000f68000c1e1b00 */
[----:B------:R-:W5:Y:S04]  /*1d20*/  LDG.E.64 R18, desc[UR14][R24.64+0x2800] ;  /* 0x0028000e18127981 */ /* 0x000f68000c1e1b00 */
[----:B------:R-:W5:Y:S04]  /*1d30*/  LDG.E.64 R20, desc[UR14][R24.64+0x3000] ;  /* 0x0030000e18147981 */ /* 0x000f68000c1e1b00 */
[----:B------:R-:W5:Y:S01]  /*1d40*/  LDG.E.64 R22, desc[UR14][R24.64+0x3800] ;  /* 0x0038000e18167981 */ /* 0x000f62000c1e1b00 */
[----:B------:R-:W-:-:S02]  /*1d50*/  USHF.R.S32.HI UR11, URZ, 0x1f, UR5 ;  /* 0x0000001fff0b7899 */ /* 0x000fc40008011405 */
[----:B------:R-:W-:-:S04]  /*1d60*/  UIADD3 UR6, UP0, UPT, UR5, UR10, URZ ;  /* 0x0000000a05067290 */ /* 0x000fc8000ff1e0ff */
[----:B------:R-:W-:Y:S01]  /*1d70*/  UIADD3.X UR7, UPT, UPT, UR11, UR7, URZ, UP0, !UPT ;  /* 0x000000070b077290 */ /* 0x000fe200087fe4ff */
        /* <DEDUP_REMOVED lines=16> */
[----:B------:R-:W-:Y:S01]  /*1e80*/  FSEL R6, R18, R4, !P0 ;  /* 0x0000000412067208 */ /* 0x000fe20004000000 */
[----:B0-----:R-:W-:Y:S01]  /*1e90*/  IMAD.MOV.U32 R4, RZ, RZ, R2 ;  /* 0x000000ffff047224 */ /* 0x001fe200078e0002 */
[----:B------:R-:W-:-:S04]  /*1ea0*/  FSEL R7, R19, R5, !P0 ;  /* 0x0000000513077208 */ /* 0x000fc80004000000 */
[----:B------:R-:W-:Y:S02]  /*1eb0*/  IADD3 R5, P2, PT, R4, -UR8, RZ ;  /* 0x8000000804057c10 */ /* 0x000fe4000ff5e0ff */
[----:B------:R-:W-:-:S06]  /*1ec0*/  DSETP.GEU.AND P0, PT, R6, R20, PT ;  /* 0x000000140600722a */ /* 0x000fcc0003f0e000 */
[----:B------:R-:W-:Y:S02]  /*1ed0*/  FSEL R6, R20, R6, !P0 ;  /* 0x0000000614067208 */ /* 0x000fe40004000000 */
[----:B------:R-:W-:Y:S02]  /*1ee0*/  FSEL R7, R21, R7, !P0 ;  /* 0x0000000715077208 */ /* 0x000fe40004000000 */
[----:B------:R-:W-:Y:S02]  /*1ef0*/  ISETP.GE.U32.AND P0, PT, R5, UR5, PT ;  /* 0x0000000505007c0c */ /* 0x000fe4000bf06070 */
[----:B------:R-:W-:Y:S02]  /*1f00*/  IADD3.X R5, PT, PT, R3, ~UR9, RZ, P2, !PT ;  /* 0x8000000903057c10 */ /* 0x000fe400097fe4ff */
[----:B------:R-:W-:Y:S02]  /*1f10*/  DSETP.GEU.AND P1, PT, R6, R22, PT ;  /* 0x000000160600722a */ /* 0x000fe40003f2e000 */
[----:B------:R-:W-:-:S04]  /*1f20*/  ISETP.GE.U32.AND.EX P0, PT, R5, UR11, PT, P0 ;  /* 0x0000000b05007c0c */ /* 0x000fc8000bf06100 */
[----:B------:R-:W-:Y:S02]  /*1f30*/  FSEL R10, R22, R6, !P1 ;  /* 0x00000006160a7208 */ /* 0x000fe40004800000 */
[----:B------:R-:W-:-:S07]  /*1f40*/  FSEL R11, R23, R7, !P1 ;  /* 0x00000007170b7208 */ /* 0x000fce0004800000 */
[----:B------:R-:W-:Y:S05]  /*1f50*/  @!P0 BRA `(.L_x_73) ;  /* 0x0000000c00248947 */ /* 0x000fea0003800000 */
[----:B------:R-:W-:Y:S02]  /*1f60*/  UIADD3 UR8, UP0, UPT, UR5, UR8, URZ ;  /* 0x0000000805087290 */ /* 0x000fe4000ff1e0ff */
[----:B------:R-:W-:Y:S01]  /*1f70*/  IMAD.U32 R5, RZ, RZ, UR5 ;  /* 0x00000005ff057e24 */ /* 0x000fe2000f8e00ff */
[----:B------:R-:W-:Y:S01]  /*1f80*/  UIADD3 UR4, UPT, UPT, UR4, 0x1, URZ ;  /* 0x0000000104047890 */ /* 0x000fe2000fffe0ff */
[----:B------:R-:W-:Y:S01]  /*1f90*/  VIADD R0, R0, -UR5 ;  /* 0x8000000500007c36 */ /* 0x000fe20008000000 */
[----:B------:R-:W-:Y:S01]  /*1fa0*/  UIADD3.X UR9, UPT, UPT, UR11, UR9, URZ, UP0, !UPT ;  /* 0x000000090b097290 */ /* 0x000fe200087fe4ff */
[----:B------:R-:W-:Y:S01]  /*1fb0*/  IMAD.WIDE R8, R5, 0x8, R8 ;  /* 0x0000000805087825 */ /* 0x000fe200078e0208 */
[----:B------:R-:W-:Y:S01]  /*1fc0*/  ISETP.LT.U32.AND P0, PT, R27, UR8, PT ;  /* 0x000000081b007c0c */ /* 0x000fe2000bf01070 */
[----:B------:R-:W-:-:S03]  /*1fd0*/  UMOV UR10, UR6 ;  /* 0x00000006000a7c82 */ /* 0x000fc60008000000 */
[----:B------:R-:W-:-:S05]  /*1fe0*/  IMAD.U32 R7, RZ, RZ, UR9 ;  /* 0x00000009ff077e24 */ /* 0x000fca000f8e00ff */
[----:B------:R-:W-:-:S13]  /*1ff0*/  ISETP.GT.U32.AND.EX P0, PT, R7, R26, PT, P0 ;  /* 0x0000001a0700720c */ /* 0x000fda0003f04100 */
[----:B------:R-:W-:Y:S05]  /*2000*/  @!P0 BRA `(.L_x_75) ;  /* 0xfffffffc001c8947 */ /* 0x000fea000383ffff */
[----:B------:R-:W-:-:S05]  /*2010*/  UMOV UR6, UR5 ;  /* 0x0000000500067c82 */ /* 0x000fca0008000000 */
.L_x_74:
[----:B------:R-:W0:Y:S01]  /*2020*/  S2R R7, SR_TID.X ;  /* 0x0000000000077919 */ /* 0x000e220000002100 */
[C---:B------:R-:W-:Y:S01]  /*2030*/  VIADD R2, R4.reuse, -UR8 ;  /* 0x8000000804027c36 */ /* 0x040fe20008000000 */
[----:B------:R-:W-:Y:S01]  /*2040*/  ISETP.LE.U32.AND P1, PT, R4, UR8, PT ;  /* 0x0000000804007c0c */ /* 0x000fe2000bf23070 */
[----:B------:R-:W-:Y:S01]  /*2050*/  IMAD.U32 R6, RZ, RZ, UR9 ;  /* 0x00000009ff067e24 */ /* 0x000fe2000f8e00ff */
[----:B------:R-:W-:Y:S02]  /*2060*/  BSSY.RECONVERGENT B1, `(.L_x_73) ;  /* 0x00000b8000017945 */ /* 0x000fe40003800200 */
[----:B0-----:R-:W-:-:S04]  /*2070*/  ISETP.GE.AND P0, PT, R7, R2, PT ;  /* 0x000000020700720c */ /* 0x001fc80003f06270 */
[----:B------:R-:W-:-:S13]  /*2080*/  ISETP.GE.U32.OR.EX P0, PT, R6, R3, P0, P1 ;  /* 0x000000030600720c */ /* 0x000fda0000706510 */
[----:B------:R-:W-:Y:S05]  /*2090*/  @P0 BRA `(.L_x_76) ;  /* 0x0000000800d00947 */ /* 0x000fea0003800000 */
[----:B------:R-:W0:Y:S01]  /*20a0*/  LDC R2, c[0x0][0x3c0] ;  /* 0x0000f000ff027b82 */ /* 0x000e220000000800 */
[----:B------:R-:W-:Y:S01]  /*20b0*/  USHF.L.U32 UR5, UR16, 0xb, URZ ;  /* 0x0000000b10057899 */ /* 0x000fe200080006ff */
[----:B------:R-:W-:Y:S01]  /*20c0*/  LOP3.LUT R3, RZ, R7, RZ, 0x33, !PT ;  /* 0x00000007ff037212 */ /* 0x000fe200078e33ff */
[----:B------:R-:W-:Y:S02]  /*20d0*/  BSSY.RECONVERGENT B2, `(.L_x_77) ;  /* 0x0000055000027945 */ /* 0x000fe40003800200 */
[----:B------:R-:W-:-:S06]  /*20e0*/  UIADD3 UR5, UPT, UPT, UR5, UR6, URZ ;  /* 0x0000000605057290 */ /* 0x000fcc000fffe0ff */
[----:B------:R-:W-:Y:S01]  /*20f0*/  IADD3 R4, PT, PT, R4, -UR5, R3 ;  /* 0x8000000504047c10 */ /* 0x000fe2000fffe003 */
[----:B0-----:R-:W-:-:S04]  /*2100*/  IMAD R3, R2, UR4, RZ ;  /* 0x0000000402037c24 */ /* 0x001fc8000f8e02ff */
[----:B------:R-:W-:-:S05]  /*2110*/  IMAD R2, R3, -0x800, R4 ;  /* 0xfffff80003027824 */ /* 0x000fca00078e0204 */
[C---:B------:R-:W-:Y:S02]  /*2120*/  ISETP.GE.U32.AND P1, PT, R2.reuse, 0xf00, PT ;  /* 0x00000f000200780c */ /* 0x040fe40003f26070 */
[----:B------:R-:W-:Y:S01]  /*2130*/  LEA.HI R3, R2, 0x1, RZ, 0x18 ;  /* 0x0000000102037811 */ /* 0x000fe200078fc0ff */
[----:B------:R-:W-:-:S03]  /*2140*/  IMAD.MOV.U32 R2, RZ, RZ, R7 ;  /* 0x000000ffff027224 */ /* 0x000fc600078e0007 */
[----:B------:R-:W-:-:S04]  /*2150*/  LOP3.LUT R4, R3, 0xf, RZ, 0xc0, !PT ;  /* 0x0000000f03047812 */ /* 0x000fc800078ec0ff */
[----:B------:R-:W-:-:S03]  /*2160*/  ISETP.NE.AND P0, PT, R4, RZ, PT ;  /* 0x000000ff0400720c */ /* 0x000fc60003f05270 */
[----:B------:R-:W-:Y:S10]  /*2170*/  @!P1 BRA `(.L_x_78) ;  /* 0x0000000400289947 */ /* 0x000ff40003800000 */
[----:B------:R-:W-:-:S04]  /*2180*/  LEA.HI R2, R0, 0x1, RZ, 0x18 ;  /* 0x0000000100027811 */ /* 0x000fc800078fc0ff */
[----:B------:R-:W-:Y:S01]  /*2190*/  LOP3.LUT R5, R2, 0x1fffff0, RZ, 0xc0, !PT ;  /* 0x01fffff002057812 */ /* 0x000fe200078ec0ff */
[----:B------:R-:W-:-:S04]  /*21a0*/  IMAD.MOV.U32 R2, RZ, RZ, R7 ;  /* 0x000000ffff027224 */ /* 0x000fc800078e0007 */
[----:B------:R-:W-:-:S07]  /*21b0*/  IMAD.MOV R5, RZ, RZ, -R5 ;  /* 0x000000ffff057224 */ /* 0x000fce00078e0a05 */
.L_x_79:
        /* <DEDUP_REMOVED lines=8> */
[----:B--2---:R-:W-:-:S06]  /*2240*/  DSETP.GEU.AND P1, PT, R10, R6, PT ;  /* 0x000000060a00722a */ /* 0x004fcc0003f2e000 */
        /* <DEDUP_REMOVED lines=11> */
[----:B-----5:R-:W-:-:S06]  /*2300*/  DSETP.GEU.AND P1, PT, R10, R16, PT ;  /* 0x000000100a00722a */ /* 0x020fcc0003f2e000 */
[----:B------:R-:W-:Y:S02]  /*2310*/  FSEL R10, R16, R10, !P1 ;  /* 0x0000000a100a7208 */ /* 0x000fe40004800000 */
[----:B------:R-:W-:Y:S02]  /*2320*/  FSEL R11, R17, R11, !P1 ;  /* 0x0000000b110b7208 */ /* 0x000fe40004800000 */
[----:B------:R-:W5:Y:S04]  /*2330*/  LDG.E.64 R16, desc[UR14][R8.64+0x1800] ;  /* 0x0018000e08107981 */ /* 0x000f68000c1e1b00 */
[----:B------:R-:W-:-:S06]  /*2340*/  DSETP.GEU.AND P1, PT, R10, R14, PT ;  /* 0x0000000e0a00722a */ /* 0x000fcc0003f2e000 */
        /* <DEDUP_REMOVED lines=14> */
[----:B------:R0:W5:Y:S01]  /*2430*/  LDG.E.64 R24, desc[UR14][R8.64+0x3800] ;  /* 0x0038000e08187981 */ /* 0x000162000c1e1b00 */
        /* <DEDUP_REMOVED lines=30> */
.L_x_78:
[----:B------:R-:W-:Y:S05]  /*2620*/  BSYNC.RECONVERGENT B2 ;  /* 0x0000000000027941 */ /* 0x000fea0003800200 */
.L_x_77:
[----:B------:R-:W-:Y:S05]  /*2630*/  @!P0 BRA `(.L_x_76) ;  /* 0x0000000400688947 */ /* 0x000fea0003800000 */
[----:B------:R-:W-:Y:S01]  /*2640*/  ISETP.GE.U32.AND P1, PT, R4, 0x8, PT ;  /* 0x000000080400780c */ /* 0x000fe20003f26070 */
[----:B------:R-:W-:Y:S01]  /*2650*/  BSSY.RECONVERGENT B2, `(.L_x_80) ;  /* 0x0000029000027945 */ /* 0x000fe20003800200 */
[----:B------:R-:W-:-:S04]  /*2660*/  LOP3.LUT R24, R3, 0x7, RZ, 0xc0, !PT ;  /* 0x0000000703187812 */ /* 0x000fc800078ec0ff */
[----:B------:R-:W-:-:S07]  /*2670*/  ISETP.NE.AND P0, PT, R24, RZ, PT ;  /* 0x000000ff1800720c */ /* 0x000fce0003f05270 */
[----:B------:R-:W-:Y:S06]  /*2680*/  @!P1 BRA `(.L_x_81) ;  /* 0x0000000000949947 */ /* 0x000fec0003800000 */
[----:B------:R-:W-:-:S05]  /*2690*/  IADD3 R4, P1, PT, R2, UR8, RZ ;  /* 0x0000000802047c10 */ /* 0x000fca000ff3e0ff */
[----:B------:R-:W-:Y:S01]  /*26a0*/  IMAD.X R5, RZ, RZ, UR9, P1 ;  /* 0x00000009ff057e24 */ /* 0x000fe200088e06ff */
[----:B------:R-:W-:-:S04]  /*26b0*/  LEA R20, P1, R4, UR12, 0x3 ;  /* 0x0000000c04147c11 */ /* 0x000fc8000f8218ff */
        /* <DEDUP_REMOVED lines=9> */
[----:B------:R-:W-:Y:S01]  /*2750*/  VIADD R2, R2, 0x800 ;  /* 0x0000080002027836 */ /* 0x000fe20000000000 */
        /* <DEDUP_REMOVED lines=24> */
.L_x_81:
[----:B------:R-:W-:Y:S05]  /*28e0*/  BSYNC.RECONVERGENT B2 ;  /* 0x0000000000027941 */ /* 0x000fea0003800200 */
.L_x_80:
[----:B------:R-:W-:Y:S05]  /*28f0*/  @!P0 BRA `(.L_x_76) ;  /* 0x0000000000b88947 */ /* 0x000fea0003800000 */
[----:B------:R-:W-:Y:S01]  /*2900*/  ISETP.GE.U32.AND P1, PT, R24, 0x4, PT ;  /* 0x000000041800780c */ /* 0x000fe20003f26070 */
[----:B------:R-:W-:Y:S01]  /*2910*/  BSSY.RECONVERGENT B2, `(.L_x_82) ;  /* 0x0000018000027945 */ /* 0x000fe20003800200 */
[----:B------:R-:W-:-:S11]  /*2920*/  LOP3.LUT P0, RZ, R3, 0x3, RZ, 0xc0, !PT ;  /* 0x0000000303ff7812 */ /* 0x000fd6000780c0ff */
[----:B------:R-:W-:Y:S05]  /*2930*/  @!P1 BRA `(.L_x_83) ;  /* 0x0000000000549947 */ /* 0x000fea0003800000 */
[----:B------:R-:W-:-:S05]  /*2940*/  IADD3 R3, P1, PT, R2, UR8, RZ ;  /* 0x0000000802037c10 */ /* 0x000fca000ff3e0ff */
[----:B------:R-:W-:Y:S01]  /*2950*/  IMAD.X R6, RZ, RZ, UR9, P1 ;  /* 0x00000009ff067e24 */ /* 0x000fe200088e06ff */
[----:B------:R-:W-:-:S04]  /*2960*/  LEA R4, P1, R3, UR12, 0x3 ;  /* 0x0000000c03047c11 */ /* 0x000fc8000f8218ff */
[----:B------:R-:W-:-:S05]  /*2970*/  LEA.HI.X R5, R3, UR13, R6, 0x3, P1 ;  /* 0x0000000d03057c11 */ /* 0x000fca00088f1c06 */
[----:B------:R-:W2:Y:S04]  /*2980*/  LDG.E.64 R6, desc[UR14][R4.64] ;  /* 0x0000000e04067981 */ /* 0x000ea8000c1e1b00 */
[----:B------:R-:W3:Y:S04]  /*2990*/  LDG.E.64 R8, desc[UR14][R4.64+0x800] ;  /* 0x0008000e04087981 */ /* 0x000ee8000c1e1b00 */
[----:B------:R-:W4:Y:S04]  /*29a0*/  LDG.E.64 R12, desc[UR14][R4.64+0x1000] ;  /* 0x0010000e040c7981 */ /* 0x000f28000c1e1b00 */
        /* <DEDUP_REMOVED lines=13> */
[----:B------:R-:W-:-:S07]  /*2a80*/  FSEL R11, R15, R7, !P1 ;  /* 0x000000070f0b7208 */ /* 0x000fce0004800000 */
.L_x_83:
[----:B------:R-:W-:Y:S05]  /*2a90*/  BSYNC.RECONVERGENT B2 ;  /* 0x0000000000027941 */ /* 0x000fea0003800200 */
.L_x_82:
[----:B------:R-:W-:Y:S05]  /*2aa0*/  @!P0 BRA `(.L_x_76) ;  /* 0x00000000004c8947 */ /* 0x000fea0003800000 */
[----:B------:R-:W-:Y:S02]  /*2ab0*/  LOP3.LUT R0, R0, 0xffff, RZ, 0xc0, !PT ;  /* 0x0000ffff00007812 */ /* 0x000fe400078ec0ff */
[----:B------:R-:W-:Y:S02]  /*2ac0*/  IADD3 R2, P0, PT, R2, UR10, RZ ;  /* 0x0000000a02027c10 */ /* 0x000fe4000ff1e0ff */
[----:B------:R-:W-:Y:S02]  /*2ad0*/  LEA.HI R0, R0, 0x1, RZ, 0x18 ;  /* 0x0000000100007811 */ /* 0x000fe400078fc0ff */
[----:B------:R-:W-:Y:S01]  /*2ae0*/  LEA R4, P1, R2, UR12, 0x3 ;  /* 0x0000000c02047c11 */ /* 0x000fe2000f8218ff */
[----:B------:R-:W-:Y:S01]  /*2af0*/  IMAD.X R5, RZ, RZ, UR7, P0 ;  /* 0x00000007ff057e24 */ /* 0x000fe200080e06ff */
[----:B------:R-:W-:-:S04]  /*2b00*/  LOP3.LUT R0, R0, 0x3, RZ, 0xc0, !PT ;  /* 0x0000000300007812 */ /* 0x000fc800078ec0ff */
[----:B------:R-:W-:Y:S01]  /*2b10*/  LEA.HI.X R5, R2, UR13, R5, 0x3, P1 ;  /* 0x0000000d02057c11 */ /* 0x000fe200088f1c05 */
[----:B------:R-:W-:-:S07]  /*2b20*/  IMAD.MOV R0, RZ, RZ, -R0 ;  /* 0x000000ffff007224 */ /* 0x000fce00078e0a00 */
.L_x_84:
[----:B------:R-:W-:Y:S02]  /*2b30*/  IMAD.MOV.U32 R2, RZ, RZ, R4 ;  /* 0x000000ffff027224 */ /* 0x000fe400078e0004 */
[----:B------:R-:W-:-:S06]  /*2b40*/  IMAD.MOV.U32 R3, RZ, RZ, R5 ;  /* 0x000000ffff037224 */ /* 0x000fcc00078e0005 */
[----:B------:R-:W2:Y:S01]  /*2b50*/  LDG.E.64 R2, desc[UR14][R2.64] ;  /* 0x0000000e02027981 */ /* 0x000ea2000c1e1b00 */
[----:B------:R-:W-:Y:S01]  /*2b60*/  VIADD R0, R0, 0x1 ;  /* 0x0000000100007836 */ /* 0x000fe20000000000 */
[----:B------:R-:W-:-:S05]  /*2b70*/  IADD3 R4, P1, PT, R4, 0x800, RZ ;  /* 0x0000080004047810 */ /* 0x000fca0007f3e0ff */
[----:B------:R-:W-:Y:S01]  /*2b80*/  IMAD.X R5, RZ, RZ, R5, P1 ;  /* 0x000000ffff057224 */ /* 0x000fe200008e0605 */
[----:B--2---:R-:W-:-:S06]  /*2b90*/  DSETP.GEU.AND P0, PT, R10, R2, PT ;  /* 0x000000020a00722a */ /* 0x004fcc0003f0e000 */
[----:B------:R-:W-:Y:S02]  /*2ba0*/  FSEL R10, R2, R10, !P0 ;  /* 0x0000000a020a7208 */ /* 0x000fe40004000000 */
[----:B------:R-:W-:Y:S02]  /*2bb0*/  FSEL R11, R3, R11, !P0 ;  /* 0x0000000b030b7208 */ /* 0x000fe40004000000 */
[----:B------:R-:W-:-:S13]  /*2bc0*/  ISETP.NE.AND P0, PT, R0, RZ, PT ;  /* 0x000000ff0000720c */ /* 0x000fda0003f05270 */
[----:B------:R-:W-:Y:S05]  /*2bd0*/  @P0 BRA `(.L_x_84) ;  /* 0xfffffffc00d40947 */ /* 0x000fea000383ffff */
.L_x_76:
[----:B------:R-:W-:Y:S05]  /*2be0*/  BSYNC.RECONVERGENT B1 ;  /* 0x0000000000017941 */ /* 0x000fea0003800200 */
.L_x_73:
[----:B------:R-:W0:Y:S01]  /*2bf0*/  S2R R6, SR_LANEID ;  /* 0x0000000000067919 */ /* 0x000e220000000000 */
[----:B------:R-:W-:Y:S04]  /*2c00*/  SHFL.DOWN PT, R2, R10, 0x1, 0x1f ;  /* 0x08201f000a027f89 */ /* 0x000fe800000e0000 */
[----:B------:R-:W1:Y:S01]  /*2c10*/  SHFL.DOWN PT, R3, R11, 0x1, 0x1f ;  /* 0x08201f000b037f89 */ /* 0x000e6200000e0000 */
[----:B------:R-:W2:Y:S01]  /*2c20*/  S2R R9, SR_TID.X ;  /* 0x0000000000097919 */ /* 0x000ea20000002100 */
        /* <DEDUP_REMOVED lines=10> */
[----:B------:R-:W-:-:S02]  /*2cd0*/  @!P2 MOV R7, 0x400 ;  /* 0x000004000007a802 */ /* 0x000fc40000000f00 */
[----:B------:R-:W0:Y:S01]  /*2ce0*/  SHFL.DOWN PT, R3, R5, 0x2, 0x1f ;  /* 0x08401f0005037f89 */ /* 0x000e2200000e0000 */
[----:B------:R-:W1:Y:S02]  /*2cf0*/  @!P2 S2R R8, SR_CgaCtaId ;  /* 0x000000000008a919 */ /* 0x000e640000008800 */
[----:B0-----:R-:W-:-:S06]  /*2d00*/  DSETP.GEU.AND P0, PT, R4, R2, PT ;  /* 0x000000020400722a */ /* 0x001fcc0003f0e000 */
[----:B------:R-:W-:Y:S02]  /*2d10*/  @!P1 FSEL R0, R2, R0, !P0 ;  /* 0x0000000002009208 */ /* 0x000fe40004000000 */
[----:B------:R-:W-:Y:S02]  /*2d20*/  @!P1 FSEL R5, R3, R5, !P0 ;  /* 0x0000000503059208 */ /* 0x000fe40004000000 */
[----:B------:R-:W-:Y:S01]  /*2d30*/  ISETP.GT.AND P1, PT, R6, 0x1b, PT ;  /* 0x0000001b0600780c */ /* 0x000fe20003f24270 */
[----:B------:R-:W-:Y:S01]  /*2d40*/  SHFL.DOWN PT, R2, R0, 0x4, 0x1f ;  /* 0x08801f0000027f89 */ /* 0x000fe200000e0000 */
[----:B------:R-:W-:Y:S01]  /*2d50*/  IMAD.MOV.U32 R4, RZ, RZ, R0 ;  /* 0x000000ffff047224 */ /* 0x000fe200078e0000 */
[----:B-1----:R-:W-:Y:S02]  /*2d60*/  @!P2 LEA R7, R8, R7, 0x18 ;  /* 0x000000070807a211 */ /* 0x002fe400078ec0ff */
[----:B------:R-:W0:Y:S03]  /*2d70*/  SHFL.DOWN PT, R3, R5, 0x4, 0x1f ;  /* 0x08801f0005037f89 */ /* 0x000e2600000e0000 */
[----:B0-----:R-:W-:-:S06]  /*2d80*/  DSETP.GEU.AND P0, PT, R4, R2, PT ;  /* 0x000000020400722a */ /* 0x001fcc0003f0e000 */
[----:B------:R-:W-:Y:S02]  /*2d90*/  @!P1 FSEL R0, R2, R0, !P0 ;  /* 0x0000000002009208 */ /* 0x000fe40004000000 */
[----:B------:R-:W-:Y:S02]  /*2da0*/  @!P1 FSEL R5, R3, R5, !P0 ;  /* 0x0000000503059208 */ /* 0x000fe40004000000 */
[----:B------:R-:W-:Y:S01]  /*2db0*/  ISETP.GT.AND P1, PT, R6, 0x17, PT ;  /* 0x000000170600780c */ /* 0x000fe20003f24270 */
[----:B------:R-:W-:Y:S01]  /*2dc0*/  SHFL.DOWN PT, R2, R0, 0x8, 0x1f ;  /* 0x09001f0000027f89 */ /* 0x000fe200000e0000 */
[----:B------:R-:W-:-:S03]  /*2dd0*/  IMAD.MOV.U32 R4, RZ, RZ, R0 ;  /* 0x000000ffff047224 */ /* 0x000fc600078e0000 */
        /* <DEDUP_REMOVED lines=8> */
[----:B0-----:R-:W-:Y:S01]  /*2e60*/  DSETP.GEU.AND P0, PT, R4, R2, PT ;  /* 0x000000020400722a */ /* 0x001fe20003f0e000 */
[----:B--2---:R-:W-:-:S05]  /*2e70*/  @!P2 SHF.R.U32.HI R4, RZ, 0x2, R9 ;  /* 0x00000002ff04a819 */ /* 0x004fca0000011609 */
[----:B------:R-:W-:Y:S02]  /*2e80*/  FSEL R2, R2, R0, !P0 ;  /* 0x0000000002027208 */ /* 0x000fe40004000000 */
[----:B------:R-:W-:Y:S02]  /*2e90*/  FSEL R3, R3, R5, !P0 ;  /* 0x0000000503037208 */ /* 0x000fe40004000000 */
[----:B------:R-:W-:Y:S02]  /*2ea0*/  ISETP.NE.AND P0, PT, R9, RZ, PT ;  /* 0x000000ff0900720c */ /* 0x000fe40003f05270 */
[----:B------:R-:W-:Y:S02]  /*2eb0*/  @!P2 LOP3.LUT R4, R4, 0xf8, RZ, 0xc0, !PT ;  /* 0x000000f80404a812 */ /* 0x000fe400078ec0ff */
[----:B------:R-:W-:-:S03]  /*2ec0*/  FSEL R5, R5, R3, P1 ;  /* 0x0000000305057208 */ /* 0x000fc60000800000 */
[----:B------:R-:W-:Y:S01]  /*2ed0*/  @!P2 IMAD.IADD R7, R4, 0x1, R7 ;  /* 0x000000010407a824 */ /* 0x000fe200078e0207 */
[----:B------:R-:W-:-:S04]  /*2ee0*/  FSEL R4, R0, R2, P1 ;  /* 0x0000000200047208 */ /* 0x000fc80000800000 */
[----:B------:R0:W-:Y:S01]  /*2ef0*/  @!P2 STS.64 [R7+0x8], R2 ;  /* 0x000008020700a388 */ /* 0x0001e20000000a00 */
[----:B------:R-:W-:Y:S06]  /*2f00*/  BAR.SYNC.DEFER_BLOCKING 0x0 ;  /* 0x0000000000007b1d */ /* 0x000fec0000010000 */
[----:B------:R-:W-:Y:S05]  /*2f10*/  @P0 BRA `(.L_x_72) ;  /* 0x0000000000700947 */ /* 0x000fea0003800000 */
[----:B------:R-:W1:Y:S01]  /*2f20*/  S2UR UR5, SR_CgaCtaId ;  /* 0x00000000000579c3 */ /* 0x000e620000008800 */
[----:B------:R-:W-:Y:S02]  /*2f30*/  UMOV UR4, 0x400 ;  /* 0x0000040000047882 */ /* 0x000fe40000000000 */
[----:B-1----:R-:W-:-:S09]  /*2f40*/  ULEA UR4, UR5, UR4, 0x18 ;  /* 0x0000000405047291 */ /* 0x002fd2000f8ec0ff */
[----:B------:R-:W1:Y:S04]  /*2f50*/  LDS.128 R12, [UR4+0x10] ;  /* 0x00001004ff0c7984 */ /* 0x000e680008000c00 */
[----:B------:R-:W2:Y:S01]  /*2f60*/  LDS.128 R8, [UR4+0x20] ;  /* 0x00002004ff087984 */ /* 0x000ea20008000c00 */
[----:B-1----:R-:W-:-:S06]  /*2f70*/  DSETP.GEU.AND P1, PT, R4, R12, PT ;  /* 0x0000000c0400722a */ /* 0x002fcc0003f2e000 */
[----:B0-----:R-:W-:Y:S02]  /*2f80*/  FSEL R2, R12, R4, !P1 ;  /* 0x000000040c027208 */ /* 0x001fe40004800000 */
[----:B------:R-:W-:Y:S02]  /*2f90*/  FSEL R3, R13, R5, !P1 ;  /* 0x000000050d037208 */ /* 0x000fe40004800000 */
[----:B------:R-:W0:Y:S04]  /*2fa0*/  LDS.128 R4, [UR4+0x30] ;  /* 0x00003004ff047984 */ /* 0x000e280008000c00 */
[----:B------:R-:W-:-:S06]  /*2fb0*/  DSETP.GEU.AND P1, PT, R2, R14, PT ;  /* 0x0000000e0200722a */ /* 0x000fcc0003f2e000 */
[----:B------:R-:W-:Y:S02]  /*2fc0*/  FSEL R2, R14, R2, !P1 ;  /* 0x000000020e027208 */ /* 0x000fe40004800000 */
[----:B------:R-:W-:-:S06]  /*2fd0*/  FSEL R3, R15, R3, !P1 ;  /* 0x000000030f037208 */ /* 0x000fcc0004800000 */
[----:B--2---:R-:W-:-:S06]  /*2fe0*/  DSETP.GEU.AND P1, PT, R2, R8, PT ;  /* 0x000000080200722a */ /* 0x004fcc0003f2e000 */
        /* <DEDUP_REMOVED lines=15> */
.L_x_72:
[----:B------:R-:W-:Y:S05]  /*30e0*/  BSYNC.RECONVERGENT B0 ;  /* 0x0000000000007941 */ /* 0x000fea0003800200 */
.L_x_57:
[----:B------:R-:W-:Y:S05]  /*30f0*/  @P0 EXIT ;  /* 0x000000000000094d */ /* 0x000fea0003800000 */
[----:B------:R-:W2:Y:S02]  /*3100*/  LDCU.64 UR4, c[0x0][0x388] ;  /* 0x00007100ff0477ac */ /* 0x000ea40008000a00 */
[----:B--2---:R-:W-:-:S06]  /*3110*/  UIMAD.WIDE.U32 UR4, UR16, 0x8, UR4 ;  /* 0x00000008100478a5 */ /* 0x004fcc000f8e0004 */
[----:B0-----:R-:W-:Y:S02]  /*3120*/  IMAD.U32 R2, RZ, RZ, UR4 ;  /* 0x00000004ff027e24 */ /* 0x001fe4000f8e00ff */
[----:B------:R-:W-:-:S05]  /*3130*/  IMAD.U32 R3, RZ, RZ, UR5 ;  /* 0x00000005ff037e24 */ /* 0x000fca000f8e00ff */
[----:B------:R-:W-:Y:S01]  /*3140*/  STG.E.64 desc[UR14][R2.64], R4 ;  /* 0x0000000402007986 */ /* 0x000fe2000c101b0e */
[----:B------:R-:W-:Y:S05]  /*3150*/  EXIT ;  /* 0x000000000000794d */ /* 0x000fea0003800000 */
.L_x_85:
        /* <DEDUP_REMOVED lines=10> */
.L_x_246:


//--------------------- .text._ZN3cub18CUB_300001_SM_10006detail6reduce28DeviceReduceSingleTileKernelINS2_10policy_hubIdyN4cuda3__47maximumIdEEE10Policy1000EN6thrust24THRUST_300001_SM_1000_NS10device_ptrIdEEPfyS8_fdNS5_3std3__410__identityEEEvT0_T1_T2_T3_T4_T6_ --------------------------
	.section	.text._ZN3cub18CUB_300001_SM_10006detail6reduce28DeviceReduceSingleTileKernelINS2_10policy_hubIdyN4cuda3__47maximumIdEEE10Policy1000EN6thrust24THRUST_300001_SM_1000_NS10device_ptrIdEEPfyS8_fdNS5_3std3__410__identityEEEvT0_T1_T2_T3_T4_T6_,"ax",@progbits
	.align	128
        .global         _ZN3cub18CUB_300001_SM_10006detail6reduce28DeviceReduceSingleTileKernelINS2_10policy_hubIdyN4cuda3__47maximumIdEEE10Policy1000EN6thrust24THRUST_300001_SM_1000_NS10device_ptrIdEEPfyS8_fdNS5_3std3__410__identityEEEvT0_T1_T2_T3_T4_T6_
        .type           _ZN3cub18CUB_300001_SM_10006detail6reduce28DeviceReduceSingleTileKernelINS2_10policy_hubIdyN4cuda3__47maximumIdEEE10Policy1000EN6thrust24THRUST_300001_SM_1000_NS10device_ptrIdEEPfyS8_fdNS5_3std3__410__identityEEEvT0_T1_T2_T3_T4_T6_,@function
        .size           _ZN3cub18CUB_300001_SM_10006detail6reduce28DeviceReduceSingleTileKernelINS2_10policy_hubIdyN4cuda3__47maximumIdEEE10Policy1000EN6thrust24THRUST_300001_SM_1000_NS10device_ptrIdEEPfyS8_fdNS5_3std3__410__identityEEEvT0_T1_T2_T3_T4_T6_,(.L_x_247 - _ZN3cub18CUB_300001_SM_10006detail6reduce28DeviceReduceSingleTileKernelINS2_10policy_hubIdyN4cuda3__47maximumIdEEE10Policy1000EN6thrust24THRUST_300001_SM_1000_NS10device_ptrIdEEPfyS8_fdNS5_3std3__410__identityEEEvT0_T1_T2_T3_T4_T6_)
        .other          _ZN3cub18CUB_300001_SM_10006detail6reduce28DeviceReduceSingleTileKernelINS2_10policy_hubIdyN4cuda3__47maximumIdEEE10Policy1000EN6thrust24THRUST_300001_SM_1000_NS10device_ptrIdEEPfyS8_fdNS5_3std3__410__identityEEEvT0_T1_T2_T3_T4_T6_,@"STO_CUDA_ENTRY STV_DEFAULT"
_ZN3cub18CUB_300001_SM_10006detail6reduce28DeviceReduceSingleTileKernelINS2_10policy_hubIdyN4cuda3__47maximumIdEEE10Policy1000EN6thrust24THRUST_300001_SM_1000_NS10device_ptrIdEEPfyS8_fdNS5_3std3__410__identityEEEvT0_T1_T2_T3_T4_T6_:
.text._ZN3cub18CUB_300001_SM_10006detail6reduce28DeviceReduceSingleTileKernelINS2_10policy_hubIdyN4cuda3__47maximumIdEEE10Policy1000EN6thrust24THRUST_300001_SM_1000_NS10device_ptrIdEEPfyS8_fdNS5_3std3__410__identityEEEvT0_T1_T2_T3_T4_T6_:
[----:B------:R-:W-:Y:S01]  /*0000*/  LDC R1, c[0x0][0x37c] ;  /* 0x0000df00ff017b82 */ /* 0x000fe20000000800 */
[----:B------:R-:W0:Y:S01]  /*0010*/  LDCU.64 UR4, c[0x0][0x390] ;  /* 0x00007200ff0477ac */ /* 0x000e220008000a00 */
[----:B------:R-:W1:Y:S01]  /*0020*/  LDCU.64 UR6, c[0x0][0x358] ;  /* 0x00006b00ff0677ac */ /* 0x000e620008000a00 */
[----:B0-----:R-:W-:Y:S02]  /*0030*/  IMAD.U32 R8, RZ, RZ, UR4 ;  /* 0x00000004ff087e24 */ /* 0x001fe4000f8e00ff */
[----:B------:R-:W-:-:S03]  /*0040*/  IMAD.U32 R9, RZ, RZ, UR5 ;  /* 0x00000005ff097e24 */ /* 0x000fc6000f8e00ff */
[----:B------:R-:W-:-:S04]  /*0050*/  ISETP.NE.U32.AND P0, PT, R8, RZ, PT ;  /* 0x000000ff0800720c */ /* 0x000fc80003f05070 */
[----:B------:R-:W-:-:S13]  /*0060*/  ISETP.NE.AND.EX P0, PT, R9, RZ, PT, P0 ;  /* 0x000000ff0900720c */ /* 0x000fda0003f05300 */
        /* <DEDUP_REMOVED lines=8> */
.L_x_86:
[----:B------:R-:W-:Y:S01]  /*00f0*/  ISETP.GT.U32.AND P0, PT, R8, 0x7ff, PT ;  /* 0x000007ff0800780c */ /* 0x000fe20003f04070 */
[----:B------:R-:W-:Y:S03]  /*0100*/  BSSY.RECONVERGENT B0, `(.L_x_87) ;  /* 0x00002df000007945 */ /* 0x000fe60003800200 */
[----:B------:R-:W-:-:S13]  /*0110*/  ISETP.GT.U32.AND.EX P0, PT, R9, RZ, PT, P0 ;  /* 0x000000ff0900720c */ /* 0x000fda0003f04100 */
[----:B------:R-:W-:Y:S05]  /*0120*/  @P0 BRA `(.L_x_88) ;  /* 0x0000001400f40947 */ /* 0x000fea0003800000 */
[----:B------:R-:W0:Y:S01]  /*0130*/  S2R R0, SR_TID.X ;  /* 0x0000000000007919 */ /* 0x000e220000002100 */
[----:B------:R-:W-:Y:S01]  /*0140*/  BSSY.RECONVERGENT B1, `(.L_x_89) ;  /* 0x0000009000017945 */ /* 0x000fe20003800200 */
[----:B------:R-:W-:Y:S02]  /*0150*/  CS2R R4, SRZ ;  /* 0x0000000000047805 */ /* 0x000fe4000001ff00 */
[----:B0-----:R-:W-:Y:S01]  /*0160*/  ISETP.GE.U32.AND P0, PT, R0, R8, PT ;  /* 0x000000080000720c */ /* 0x001fe20003f06070 */
[----:B------:R-:W-:-:S12]  /*0170*/  IMAD.MOV.U32 R2, RZ, RZ, R0 ;  /* 0x000000ffff027224 */ /* 0x000fd800078e0000 */
[----:B------:R-:W-:Y:S05]  /*0180*/  @P0 BRA `(.L_x_90) ;  /* 0x0000000000100947 */ /* 0x000fea0003800000 */
[----:B------:R-:W0:Y:S02]  /*0190*/  LDC.64 R4, c[0x0][0x380] ;  /* 0x0000e000ff047b82 */ /* 0x000e240000000a00 */
[----:B0-----:R-:W-:-:S06]  /*01a0*/  IMAD.WIDE.U32 R4, R0, 0x8, R4 ;  /* 0x0000000800047825 */ /* 0x001fcc00078e0004 */
[----:B------:R-:W5:Y:S01]  /*01b0*/  LDG.E.64 R4, desc[UR6][R4.64] ;  /* 0x0000000604047981 */ /* 0x000f62000c1e1b00 */
[----:B------:R-:W-:-:S07]  /*01c0*/  VIADD R2, R0, 0x100 ;  /* 0x0000010000027836 */ /* 0x000fce0000000000 */
.L_x_90:
[----:B------:R-:W-:Y:S05]  /*01d0*/  BSYNC.RECONVERGENT B1 ;  /* 0x0000000000017941 */ /* 0x000fea0003800200 */
.L_x_89:
[----:B------:R-:W-:Y:S01]  /*01e0*/  ISETP.GE.U32.AND P0, PT, R2, R8, PT ;  /* 0x000000080200720c */ /* 0x000fe20003f06070 */
[----:B------:R-:W-:-:S12]  /*01f0*/  BSSY.RECONVERGENT B1, `(.L_x_91) ;  /* 0x00000a7000017945 */ /* 0x000fd80003800200 */
[----:B------:R-:W-:Y:S05]  /*0200*/  @P0 BRA `(.L_x_92) ;  /* 0x0000000800940947 */ /* 0x000fea0003800000 */
[----:B------:R-:W-:Y:S01]  /*0210*/  LOP3.LUT R3, RZ, R2, RZ, 0x33, !PT ;  /* 0x00000002ff037212 */ /* 0x000fe200078e33ff */
[----:B------:R-:W-:Y:S04]  /*0220*/  BSSY.RECONVERGENT B2, `(.L_x_93) ;  /* 0x0000053000027945 */ /* 0x000fe80003800200 */
[----:B------:R-:W-:-:S05]  /*0230*/  IMAD.IADD R6, R3, 0x1, R8 ;  /* 0x0000000103067824 */ /* 0x000fca00078e0208 */
[C---:B------:R-:W-:Y:S02]  /*0240*/  ISETP.GE.U32.AND P1, PT, R6.reuse, 0xf00, PT ;  /* 0x00000f000600780c */ /* 0x040fe40003f26070 */
[----:B------:R-:W-:-:S04]  /*0250*/  LEA.HI R3, R6, 0x1, RZ, 0x18 ;  /* 0x0000000106037811 */ /* 0x000fc800078fc0ff */
[----:B------:R-:W-:-:S04]  /*0260*/  LOP3.LUT R43, R3, 0xf, RZ, 0xc0, !PT ;  /* 0x0000000f032b7812 */ /* 0x000fc800078ec0ff */
[----:B------:R-:W-:-:S03]  /*0270*/  ISETP.NE.AND P0, PT, R43, RZ, PT ;  /* 0x000000ff2b00720c */ /* 0x000fc60003f05270 */
[----:B------:R-:W-:Y:S10]  /*0280*/  @!P1 BRA `(.L_x_94) ;  /* 0x0000000400309947 */ /* 0x000ff40003800000 */
[----:B------:R-:W0:Y:S01]  /*0290*/  LDC.64 R6, c[0x0][0x380] ;  /* 0x0000e000ff067b82 */ /* 0x000e220000000a00 */
[----:B------:R-:W-:-:S05]  /*02a0*/  LOP3.LUT R42, R3, 0x1fffff0, RZ, 0xc0, !PT ;  /* 0x01fffff0032a7812 */ /* 0x000fca00078ec0ff */
[----:B------:R-:W-:Y:S02]  /*02b0*/  IMAD.MOV R42, RZ, RZ, -R42 ;  /* 0x000000ffff2a7224 */ /* 0x000fe400078e0a2a */
[----:B0-----:R-:W-:-:S03]  /*02c0*/  IMAD.WIDE.U32 R6, R2, 0x8, R6 ;  /* 0x0000000802067825 */ /* 0x001fc600078e0006 */
[----:B------:R-:W-:-:S05]  /*02d0*/  IADD3 R6, P1, PT, R6, 0x4000, RZ ;  /* 0x0000400006067810 */ /* 0x000fca0007f3e0ff */
[----:B------:R-:W-:-:S08]  /*02e0*/  IMAD.X R7, RZ, RZ, R7, P1 ;  /* 0x000000ffff077224 */ /* 0x000fd000008e0607 */
.L_x_95:
[----:B------:R-:W2:Y:S04]  /*02f0*/  LDG.E.64 R10, desc[UR6][R6.64+-0x4000] ;  /* 0xffc00006060a7981 */ /* 0x000ea8000c1e1b00 */
[----:B------:R-:W3:Y:S04]  /*0300*/  LDG.E.64 R12, desc[UR6][R6.64+-0x3800] ;  /* 0xffc80006060c7981 */ /* 0x000ee8000c1e1b00 */
[----:B------:R-:W4:Y:S04]  /*0310*/  LDG.E.64 R14, desc[UR6][R6.64+-0x3000] ;  /* 0xffd00006060e7981 */ /* 0x000f28000c1e1b00 */
        /* <DEDUP_REMOVED lines=12> */
[----:B------:R0:W4:Y:S01]  /*03e0*/  LDG.E.64 R40, desc[UR6][R6.64+0x3800] ;  /* 0x0038000606287981 */ /* 0x000122000c1e1b00 */
[----:B------:R-:W-:-:S02]  /*03f0*/  VIADD R42, R42, 0x10 ;  /* 0x000000102a2a7836 */ /* 0x000fc40000000000 */
[----:B------:R-:W-:-:S03]  /*0400*/  VIADD R2, R2, 0x1000 ;  /* 0x0000100002027836 */ /* 0x000fc60000000000 */
[----:B------:R-:W-:Y:S02]  /*0410*/  ISETP.NE.AND P2, PT, R42, RZ, PT ;  /* 0x000000ff2a00720c */ /* 0x000fe40003f45270 */
[----:B0-----:R-:W-:-:S05]  /*0420*/  IADD3 R6, P3, PT, R6, 0x8000, RZ ;  /* 0x0000800006067810 */ /* 0x001fca0007f7e0ff */
[----:B------:R-:W-:Y:S01]  /*0430*/  IMAD.X R7, RZ, RZ, R7, P3 ;  /* 0x000000ffff077224 */ /* 0x000fe200018e0607 */
        /* <DEDUP_REMOVED lines=49> */
.L_x_94:
[----:B------:R-:W-:Y:S05]  /*0750*/  BSYNC.RECONVERGENT B2 ;  /* 0x0000000000027941 */ /* 0x000fea0003800200 */
.L_x_93:
[----:B------:R-:W-:Y:S05]  /*0760*/  @!P0 BRA `(.L_x_92) ;  /* 0x00000004003c8947 */ /* 0x000fea0003800000 */
[----:B------:R-:W-:Y:S01]  /*0770*/  ISETP.GE.U32.AND P1, PT, R43, 0x8, PT ;  /* 0x000000082b00780c */ /* 0x000fe20003f26070 */
[----:B------:R-:W-:Y:S01]  /*0780*/  BSSY.RECONVERGENT B2, `(.L_x_96) ;  /* 0x0000027000027945 */ /* 0x000fe20003800200 */
[----:B------:R-:W-:-:S04]  /*0790*/  LOP3.LUT R26, R3, 0x7, RZ, 0xc0, !PT ;  /* 0x00000007031a7812 */ /* 0x000fc800078ec0ff */
[----:B------:R-:W-:-:S07]  /*07a0*/  ISETP.NE.AND P0, PT, R26, RZ, PT ;  /* 0x000000ff1a00720c */ /* 0x000fce0003f05270 */
[----:B------:R-:W-:Y:S06]  /*07b0*/  @!P1 BRA `(.L_x_97) ;  /* 0x00000000008c9947 */ /* 0x000fec0003800000 */
[----:B------:R-:W0:Y:S02]  /*07c0*/  LDC.64 R10, c[0x0][0x380] ;  /* 0x0000e000ff0a7b82 */ /* 0x000e240000000a00 */
[----:B0-----:R-:W-:-:S05]  /*07d0*/  IMAD.WIDE R10, R2, 0x8, R10 ;  /* 0x00000008020a7825 */ /* 0x001fca00078e020a */
        /* <DEDUP_REMOVED lines=33> */
.L_x_97:
[----:B------:R-:W-:Y:S05]  /*09f0*/  BSYNC.RECONVERGENT B2 ;  /* 0x0000000000027941 */ /* 0x000fea0003800200 */
.L_x_96:
        /* <DEDUP_REMOVED lines=25> */
.L_x_99:
[----:B------:R-:W-:Y:S05]  /*0b90*/  BSYNC.RECONVERGENT B2 ;  /* 0x0000000000027941 */ /* 0x000fea0003800200 */
.L_x_98:
[----:B------:R-:W-:Y:S05]  /*0ba0*/  @!P0 BRA `(.L_x_92) ;  /* 0x00000000002c8947 */ /* 0x000fea0003800000 */
[----:B------:R-:W0:Y:S01]  /*0bb0*/  LDC.64 R10, c[0x0][0x380] ;  /* 0x0000e000ff0a7b82 */ /* 0x000e220000000a00 */
[----:B------:R-:W-:-:S07]  /*0bc0*/  IMAD.MOV R3, RZ, RZ, -R3 ;  /* 0x000000ffff037224 */ /* 0x000fce00078e0a03 */
.L_x_100:
[----:B0-----:R-:W-:-:S06]  /*0bd0*/  IMAD.WIDE R6, R2, 0x8, R10 ;  /* 0x0000000802067825 */ /* 0x001fcc00078e020a */
        /* <DEDUP_REMOVED lines=8> */
.L_x_92:
[----:B------:R-:W-:Y:S05]  /*0c60*/  BSYNC.RECONVERGENT B1 ;  /* 0x0000000000017941 */ /* 0x000fea0003800200 */
.L_x_91:
[----:B------:R-:W-:-:S04]  /*0c70*/  ISETP.GE.U32.AND P0, PT, R8, 0x100, PT ;  /* 0x000001000800780c */ /* 0x000fc80003f06070 */
[----:B------:R-:W-:-:S13]  /*0c80*/  ISETP.GE.U32.AND.EX P0, PT, R9, RZ, PT, P0 ;  /* 0x000000ff0900720c */ /* 0x000fda0003f06100 */
        /* <DEDUP_REMOVED lines=17> */
[----:B------:R-:W1:Y:S04]  /*0da0*/  @!P2 S2R R7, SR_CgaCtaId ;  /* 0x000000000007a919 */ /* 0x000e680000008800 */
        /* <DEDUP_REMOVED lines=19> */
[----:B------:R-:W-:-:S03]  /*0ee0*/  @!P0 FSEL R11, R3, R11, !P1 ;  /* 0x0000000b030b8208 */ /* 0x000fc60004800000 */
[----:B------:R-:W-:Y:S01]  /*0ef0*/  SHFL.DOWN PT, R2, R9, 0x10, 0x1f ;  /* 0x0a001f0009027f89 */ /* 0x000fe200000e0000 */
[----:B------:R-:W-:Y:S02]  /*0f00*/  IMAD.MOV.U32 R4, RZ, RZ, R9 ;  /* 0x000000ffff047224 */ /* 0x000fe400078e0009 */
[----:B------:R-:W-:Y:S01]  /*0f10*/  IMAD.MOV.U32 R5, RZ, RZ, R11 ;  /* 0x000000ffff057224 */ /* 0x000fe200078e000b */
[----:B------:R-:W0:Y:S05]  /*0f20*/  SHFL.DOWN PT, R3, R11, 0x10, 0x1f ;  /* 0x0a001f000b037f89 */ /* 0x000e2a00000e0000 */
[----:B0-----:R-:W-:Y:S01]  /*0f30*/  DSETP.GEU.AND P0, PT, R4, R2, PT ;  /* 0x000000020400722a */ /* 0x001fe20003f0e000 */
[----:B------:R-:W-:-:S04]  /*0f40*/  @!P2 SHF.R.U32.HI R4, RZ, 0x2, R0 ;  /* 0x00000002ff04a819 */ /* 0x000fc80000011600 */
[----:B------:R-:W-:Y:S02]  /*0f50*/  @!P2 LOP3.LUT R6, R4, 0xf8, RZ, 0xc0, !PT ;  /* 0x000000f80406a812 */ /* 0x000fe400078ec0ff */
[----:B------:R-:W-:Y:S02]  /*0f60*/  FSEL R4, R2, R9, !P0 ;  /* 0x0000000902047208 */ /* 0x000fe40004000000 */
[----:B------:R-:W-:Y:S01]  /*0f70*/  FSEL R5, R3, R11, !P0 ;  /* 0x0000000b03057208 */ /* 0x000fe20004000000 */
[----:B------:R-:W-:Y:S01]  /*0f80*/  @!P2 IMAD.IADD R7, R6, 0x1, R7 ;  /* 0x000000010607a824 */ /* 0x000fe200078e0207 */
[----:B------:R-:W-:-:S04]  /*0f90*/  ISETP.GT.AND P0, PT, R8, 0xf, PT ;  /* 0x0000000f0800780c */ /* 0x000fc80003f04270 */
[----:B------:R1:W-:Y:S01]  /*0fa0*/  @!P2 STS.64 [R7+0x8], R4 ;  /* 0x000008040700a388 */ /* 0x0003e20000000a00 */
[----:B------:R-:W-:Y:S01]  /*0fb0*/  BAR.SYNC.DEFER_BLOCKING 0x0 ;  /* 0x0000000000007b1d */ /* 0x000fe20000010000 */
[----:B------:R-:W-:Y:S02]  /*0fc0*/  ISETP.NE.AND P2, PT, R0, RZ, PT ;  /* 0x000000ff0000720c */ /* 0x000fe40003f45270 */
[----:B------:R-:W-:Y:S02]  /*0fd0*/  FSEL R2, R9, R4, P0 ;  /* 0x0000000409027208 */ /* 0x000fe40000000000 */
[----:B------:R-:W-:-:S09]  /*0fe0*/  FSEL R3, R11, R5, P0 ;  /* 0x000000050b037208 */ /* 0x000fd20000000000 */
[----:B-1----:R-:W-:Y:S05]  /*0ff0*/  @P2 BRA `(.L_x_102) ;  /* 0x0000001c00bc2947 */ /* 0x002fea0003800000 */
[----:B------:R-:W0:Y:S01]  /*1000*/  S2UR UR5, SR_CgaCtaId ;  /* 0x00000000000579c3 */ /* 0x000e220000008800 */
[----:B------:R-:W-:Y:S02]  /*1010*/  UMOV UR4, 0x400 ;  /* 0x0000040000047882 */ /* 0x000fe40000000000 */
[----:B0-----:R-:W-:-:S09]  /*1020*/  ULEA UR4, UR5, UR4, 0x18 ;  /* 0x0000000405047291 */ /* 0x001fd2000f8ec0ff */
[----:B------:R-:W0:Y:S04]  /*1030*/  LDS.128 R4, [UR4+0x10] ;  /* 0x00001004ff047984 */ /* 0x000e280008000c00 */
[----:B------:R-:W1:Y:S04]  /*1040*/  LDS.128 R8, [UR4+0x20] ;  /* 0x00002004ff087984 */ /* 0x000e680008000c00 */
[----:B------:R-:W2:Y:S01]  /*1050*/  LDS.128 R12, [UR4+0x30] ;  /* 0x00003004ff0c7984 */ /* 0x000ea20008000c00 */
        /* <DEDUP_REMOVED lines=8> */
[----:B------:R-:W-:Y:S02]  /*10e0*/  FSEL R5, R9, R3, !P0 ;  /* 0x0000000309057208 */ /* 0x000fe40004000000 */
[----:B------:R-:W0:Y:S04]  /*10f0*/  LDS.64 R2, [UR4+0x40] ;  /* 0x00004004ff027984 */ /* 0x000e280008000a00 */
[----:B------:R-:W-:-:S06]  /*1100*/  DSETP.GEU.AND P0, PT, R4, R10, PT ;  /* 0x0000000a0400722a */ /* 0x000fcc0003f0e000 */
[----:B------:R-:W-:Y:S02]  /*1110*/  FSEL R4, R10, R4, !P0 ;  /* 0x000000040a047208 */ /* 0x000fe40004000000 */
[----:B------:R-:W-:-:S06]  /*1120*/  FSEL R5, R11, R5, !P0 ;  /* 0x000000050b057208 */ /* 0x000fcc0004000000 */
[----:B--2---:R-:W-:-:S06]  /*1130*/  DSETP.GEU.AND P0, PT, R4, R12, PT ;  /* 0x0000000c0400722a */ /* 0x004fcc0003f0e000 */
[----:B------:R-:W-:Y:S02]  /*1140*/  FSEL R4, R12, R4, !P0 ;  /* 0x000000040c047208 */ /* 0x000fe40004000000 */
[----:B------:R-:W-:-:S06]  /*1150*/  FSEL R5, R13, R5, !P0 ;  /* 0x000000050d057208 */ /* 0x000fcc0004000000 */
[----:B------:R-:W-:-:S06]  /*1160*/  DSETP.GEU.AND P0, PT, R4, R14, PT ;  /* 0x0000000e0400722a */ /* 0x000fcc0003f0e000 */
[----:B------:R-:W-:Y:S02]  /*1170*/  FSEL R4, R14, R4, !P0 ;  /* 0x000000040e047208 */ /* 0x000fe40004000000 */
[----:B------:R-:W-:-:S06]  /*1180*/  FSEL R5, R15, R5, !P0 ;  /* 0x000000050f057208 */ /* 0x000fcc0004000000 */
[----:B0-----:R-:W-:-:S06]  /*1190*/  DSETP.GEU.AND P0, PT, R4, R2, PT ;  /* 0x000000020400722a */ /* 0x001fcc0003f0e000 */
[----:B------:R-:W-:Y:S02]  /*11a0*/  FSEL R2, R2, R4, !P0 ;  /* 0x0000000402027208 */ /* 0x000fe40004000000 */
[----:B------:R-:W-:Y:S01]  /*11b0*/  FSEL R3, R3, R5, !P0 ;  /* 0x0000000503037208 */ /* 0x000fe20004000000 */
[----:B------:R-:W-:Y:S06]  /*11c0*/  BRA `(.L_x_102) ;  /* 0x0000001c00487947 */ /* 0x000fec0003800000 */
.L_x_101:
[----:B------:R-:W-:Y:S01]  /*11d0*/  LOP3.LUT R2, R0, 0x3e0, RZ, 0xc0, !PT ;  /* 0x000003e000027812 */ /* 0x000fe200078ec0ff */
[----:B------:R-:W0:Y:S03]  /*11e0*/  S2R R12, SR_LANEID ;  /* 0x00000000000c7919 */ /* 0x000e260000000000 */
[----:B------:R-:W-:Y:S01]  /*11f0*/  LOP3.LUT R7, RZ, R2, RZ, 0x33, !PT ;  /* 0x00000002ff077212 */ /* 0x000fe200078e33ff */
[----:B------:R-:W-:-:S04]  /*1200*/  VIADD R3, R2, 0x20 ;  /* 0x0000002002037836 */ /* 0x000fc80000000000 */
[----:B------:R-:W-:Y:S01]  /*1210*/  IMAD.IADD R7, R7, 0x1, R8 ;  /* 0x0000000107077824 */ /* 0x000fe200078e0208 */
[----:B------:R-:W-:-:S04]  /*1220*/  ISETP.GT.U32.AND P0, PT, R3, R8, PT ;  /* 0x000000080300720c */ /* 0x000fc80003f04070 */
        /* <DEDUP_REMOVED lines=29> */
[C---:B------:R-:W-:Y:S02]  /*1400*/  ISETP.NE.AND P0, PT, R12.reuse, RZ, PT ;  /* 0x000000ff0c00720c */ /* 0x040fe40003f05270 */
[----:B------:R-:W0:Y:S11]  /*1410*/  SHFL.DOWN PT, R3, R5, 0x8, R7 ;  /* 0x0900000005037989 */ /* 0x000e3600000e0007 */
[----:B------:R-:W1:Y:S01]  /*1420*/  @!P0 S2R R11, SR_CgaCtaId ;  /* 0x00000000000b8919 */ /* 0x000e620000008800 */
[----:B------:R-:W-:Y:S01]  /*1430*/  @!P0 MOV R6, 0x400 ;  /* 0x0000040000068802 */ /* 0x000fe20000000f00 */
[----:B0-----:R-:W-:Y:S01]  /*1440*/  DSETP.GEU.AND P2, PT, R4, R2, PT ;  /* 0x000000020400722a */ /* 0x001fe20003f4e000 */
[----:B------:R-:W-:-:S05]  /*1450*/  VIADD R4, R12, 0x10 ;  /* 0x000000100c047836 */ /* 0x000fca0000000000 */
[----:B------:R-:W-:Y:S02]  /*1460*/  @!P1 FSEL R10, R2, R10, !P2 ;  /* 0x0000000a020a9208 */ /* 0x000fe40005000000 */
[----:B------:R-:W-:Y:S02]  /*1470*/  @!P1 FSEL R5, R3, R5, !P2 ;  /* 0x0000000503059208 */ /* 0x000fe40005000000 */
[----:B------:R-:W-:Y:S01]  /*1480*/  ISETP.GT.AND P1, PT, R4, R7, PT ;  /* 0x000000070400720c */ /* 0x000fe20003f24270 */
[----:B------:R-:W-:Y:S01]  /*1490*/  SHFL.DOWN PT, R2, R10, 0x10, R7 ;  /* 0x0a0000000a027989 */ /* 0x000fe200000e0007 */
[----:B------:R-:W-:-:S03]  /*14a0*/  IMAD.MOV.U32 R4, RZ, RZ, R10 ;  /* 0x000000ffff047224 */ /* 0x000fc600078e000a */
[----:B------:R-:W0:Y:S01]  /*14b0*/  SHFL.DOWN PT, R3, R5, 0x10, R7 ;  /* 0x0a00000005037989 */ /* 0x000e2200000e0007 */
[----:B-1----:R-:W-:Y:S02]  /*14c0*/  @!P0 LEA R11, R11, R6, 0x18 ;  /* 0x000000060b0b8211 */ /* 0x002fe400078ec0ff */
[----:B0-----:R-:W-:Y:S01]  /*14d0*/  DSETP.GEU.AND P2, PT, R4, R2, PT ;  /* 0x000000020400722a */ /* 0x001fe20003f4e000 */
[----:B------:R-:W-:-:S05]  /*14e0*/  @!P0 SHF.R.U32.HI R4, RZ, 0x2, R0 ;  /* 0x00000002ff048819 */ /* 0x000fca0000011600 */
[----:B------:R-:W-:Y:S02]  /*14f0*/  @!P1 FSEL R10, R2, R10, !P2 ;  /* 0x0000000a020a9208 */ /* 0x000fe40005000000 */
[----:B------:R-:W-:Y:S02]  /*1500*/  @!P1 FSEL R5, R3, R5, !P2 ;  /* 0x0000000503059208 */ /* 0x000fe40005000000 */
[----:B------:R-:W-:Y:S01]  /*1510*/  ISETP.NE.AND P2, PT, R0, RZ, PT ;  /* 0x000000ff0000720c */ /* 0x000fe20003f45270 */
[----:B------:R-:W-:Y:S01]  /*1520*/  IMAD.MOV.U32 R2, RZ, RZ, R10 ;  /* 0x000000ffff027224 */ /* 0x000fe200078e000a */
[----:B------:R-:W-:Y:S01]  /*1530*/  @!P0 LOP3.LUT R4, R4, 0xf8, RZ, 0xc0, !PT ;  /* 0x000000f804048812 */ /* 0x000fe200078ec0ff */
[----:B------:R-:W-:-:S04]  /*1540*/  IMAD.MOV.U32 R3, RZ, RZ, R5 ;  /* 0x000000ffff037224 */ /* 0x000fc800078e0005 */
[----:B------:R-:W-:-:S05]  /*1550*/  @!P0 IMAD.IADD R11, R4, 0x1, R11 ;  /* 0x00000001040b8824 */ /* 0x000fca00078e020b */
[----:B------:R0:W-:Y:S01]  /*1560*/  @!P0 STS.64 [R11+0x8], R2 ;  /* 0x000008020b008388 */ /* 0x0001e20000000a00 */
[----:B------:R-:W-:Y:S06]  /*1570*/  BAR.SYNC.DEFER_BLOCKING 0x0 ;  /* 0x0000000000007b1d */ /* 0x000fec0000010000 */
[----:B------:R-:W-:Y:S05]  /*1580*/  @P2 BRA `(.L_x_102) ;  /* 0x0000001800582947 */ /* 0x000fea0003800000 */
[----:B------:R-:W1:Y:S01]  /*1590*/  S2UR UR5, SR_CgaCtaId ;  /* 0x00000000000579c3 */ /* 0x000e620000008800 */
[----:B------:R-:W-:Y:S01]  /*15a0*/  UMOV UR4, 0x400 ;  /* 0x0000040000047882 */ /* 0x000fe20000000000 */
[C---:B------:R-:W-:Y:S02]  /*15b0*/  ISETP.GT.U32.AND P0, PT, R8.reuse, 0x20, PT ;  /* 0x000000200800780c */ /* 0x040fe40003f04070 */
[----:B------:R-:W-:Y:S02]  /*15c0*/  ISETP.GT.U32.AND P1, PT, R8, 0x40, PT ;  /* 0x000000400800780c */ /* 0x000fe40003f24070 */
[C---:B------:R-:W-:Y:S02]  /*15d0*/  ISETP.GT.U32.AND.EX P0, PT, R9.reuse, RZ, PT, P0 ;  /* 0x000000ff0900720c */ /* 0x040fe40003f04100 */
[----:B------:R-:W-:Y:S01]  /*15e0*/  ISETP.GT.U32.AND.EX P1, PT, R9, RZ, PT, P1 ;  /* 0x000000ff0900720c */ /* 0x000fe20003f24110 */
[----:B-1----:R-:W-:-:S09]  /*15f0*/  ULEA UR4, UR5, UR4, 0x18 ;  /* 0x0000000405047291 */ /* 0x002fd2000f8ec0ff */
[----:B------:R-:W1:Y:S04]  /*1600*/  LDS.128 R16, [UR4+0x10] ;  /* 0x00001004ff107984 */ /* 0x000e680008000c00 */
[----:B------:R-:W2:Y:S01]  /*1610*/  LDS.128 R12, [UR4+0x20] ;  /* 0x00002004ff0c7984 */ /* 0x000ea20008000c00 */
[----:B-1----:R-:W-:-:S06]  /*1620*/  DSETP.GEU.AND P3, PT, R2, R16, PT ;  /* 0x000000100200722a */ /* 0x002fcc0003f6e000 */
[-C--:B------:R-:W-:Y:S02]  /*1630*/  FSEL R5, R16, R2.reuse, !P3 ;  /* 0x0000000210057208 */ /* 0x080fe40005800000 */
[-C--:B0-----:R-:W-:Y:S02]  /*1640*/  FSEL R11, R17, R3.reuse, !P3 ;  /* 0x00000003110b7208 */ /* 0x081fe40005800000 */
[----:B------:R-:W-:Y:S02]  /*1650*/  FSEL R10, R5, R2, P0 ;  /* 0x00000002050a7208 */ /* 0x000fe40000000000 */
[----:B------:R-:W-:Y:S01]  /*1660*/  FSEL R11, R11, R3, P0 ;  /* 0x000000030b0b7208 */ /* 0x000fe20000000000 */
[----:B------:R-:W0:Y:S01]  /*1670*/  LDS.128 R4, [UR4+0x30] ;  /* 0x00003004ff047984 */ /* 0x000e220008000c00 */
[----:B------:R-:W-:Y:S01]  /*1680*/  ISETP.GT.U32.AND P0, PT, R8, 0x60, PT ;  /* 0x000000600800780c */ /* 0x000fe20003f04070 */
[----:B------:R-:W-:Y:S02]  /*1690*/  IMAD.MOV.U32 R2, RZ, RZ, R10 ;  /* 0x000000ffff027224 */ /* 0x000fe400078e000a */
[----:B------:R-:W-:Y:S01]  /*16a0*/  IMAD.MOV.U32 R3, RZ, RZ, R11 ;  /* 0x000000ffff037224 */ /* 0x000fe200078e000b */
[----:B------:R-:W-:-:S05]  /*16b0*/  ISETP.GT.U32.AND.EX P0, PT, R9, RZ, PT, P0 ;  /* 0x000000ff0900720c */ /* 0x000fca0003f04100 */
[----:B------:R-:W-:-:S06]  /*16c0*/  DSETP.GEU.AND P3, PT, R2, R18, PT ;  /* 0x000000120200722a */ /* 0x000fcc0003f6e000 */
[----:B------:R-:W-:Y:S02]  /*16d0*/  @P1 FSEL R10, R18, R10, !P3 ;  /* 0x0000000a120a1208 */ /* 0x000fe40005800000 */
[----:B------:R-:W-:Y:S02]  /*16e0*/  @P1 FSEL R11, R19, R11, !P3 ;  /* 0x0000000b130b1208 */ /* 0x000fe40005800000 */
[----:B------:R-:W-:Y:S01]  /*16f0*/  ISETP.GT.U32.AND P1, PT, R8, 0x80, PT ;  /* 0x000000800800780c */ /* 0x000fe20003f24070 */
[----:B------:R-:W-:Y:S02]  /*1700*/  IMAD.MOV.U32 R2, RZ, RZ, R10 ;  /* 0x000000ffff027224 */ /* 0x000fe400078e000a */
[----:B------:R-:W-:Y:S01]  /*1710*/  IMAD.MOV.U32 R3, RZ, RZ, R11 ;  /* 0x000000ffff037224 */ /* 0x000fe200078e000b */
[----:B------:R-:W-:-:S05]  /*1720*/  ISETP.GT.U32.AND.EX P1, PT, R9, RZ, PT, P1 ;  /* 0x000000ff0900720c */ /* 0x000fca0003f24110 */
[----:B--2---:R-:W-:Y:S01]  /*1730*/  DSETP.GEU.AND P3, PT, R2, R12, PT ;  /* 0x0000000c0200722a */ /* 0x004fe20003f6e000 */
[----:B------:R-:W1:Y:S05]  /*1740*/  LDS.64 R2, [UR4+0x40] ;  /* 0x00004004ff027984 */ /* 0x000e6a0008000a00 */
[----:B------:R-:W-:Y:S02]  /*1750*/  @P0 FSEL R10, R12, R10, !P3 ;  /* 0x0000000a0c0a0208 */ /* 0x000fe40005800000 */
[----:B------:R-:W-:Y:S02]  /*1760*/  @P0 FSEL R11, R13, R11, !P3 ;  /* 0x0000000b0d0b0208 */ /* 0x000fe40005800000 */
[----:B------:R-:W-:-:S04]  /*1770*/  ISETP.GT.U32.AND P0, PT, R8, 0xa0, PT ;  /* 0x000000a00800780c */ /* 0x000fc80003f04070 */
[----:B------:R-:W-:Y:S01]  /*1780*/  DSETP.GEU.AND P3, PT, R10, R14, PT ;  /* 0x0000000e0a00722a */ /* 0x000fe20003f6e000 */
[----:B------:R-:W-:-:S05]  /*1790*/  ISETP.GT.U32.AND.EX P0, PT, R9, RZ, PT, P0 ;  /* 0x000000ff0900720c */ /* 0x000fca0003f04100 */
[----:B------:R-:W-:Y:S02]  /*17a0*/  @P1 FSEL R10, R14, R10, !P3 ;  /* 0x0000000a0e0a1208 */ /* 0x000fe40005800000 */
[----:B------:R-:W-:Y:S02]  /*17b0*/  @P1 FSEL R11, R15, R11, !P3 ;  /* 0x0000000b0f0b1208 */ /* 0x000fe40005800000 */
[----:B------:R-:W-:-:S04]  /*17c0*/  ISETP.GT.U32.AND P1, PT, R8, 0xc0, PT ;  /* 0x000000c00800780c */ /* 0x000fc80003f24070 */
[----:B0-----:R-:W-:Y:S01]  /*17d0*/  DSETP.GEU.AND P3, PT, R10, R4, PT ;  /* 0x000000040a00722a */ /* 0x001fe20003f6e000 */
[----:B------:R-:W-:-:S05]  /*17e0*/  ISETP.GT.U32.AND.EX P1, PT, R9, RZ, PT, P1 ;  /* 0x000000ff0900720c */ /* 0x000fca0003f24110 */
[----:B------:R-:W-:Y:S02]  /*17f0*/  @P0 FSEL R10, R4, R10, !P3 ;  /* 0x0000000a040a0208 */ /* 0x000fe40005800000 */
[----:B------:R-:W-:Y:S02]  /*1800*/  @P0 FSEL R11, R5, R11, !P3 ;  /* 0x0000000b050b0208 */ /* 0x000fe40005800000 */
[----:B------:R-:W-:Y:S01]  /*1810*/  ISETP.GT.U32.AND P0, PT, R8, 0xe0, PT ;  /* 0x000000e00800780c */ /* 0x000fe20003f04070 */
[----:B------:R-:W-:Y:S02]  /*1820*/  IMAD.MOV.U32 R4, RZ, RZ, R10 ;  /* 0x000000ffff047224 */ /* 0x000fe400078e000a */
[----:B------:R-:W-:Y:S01]  /*1830*/  IMAD.MOV.U32 R5, RZ, RZ, R11 ;  /* 0x000000ffff057224 */ /* 0x000fe200078e000b */
[----:B------:R-:W-:-:S05]  /*1840*/  ISETP.GT.U32.AND.EX P0, PT, R9, RZ, PT, P0 ;  /* 0x000000ff0900720c */ /* 0x000fca0003f04100 */
        /* <DEDUP_REMOVED lines=11> */
.L_x_88:
[----:B------:R-:W0:Y:S01]  /*1900*/  S2R R0, SR_TID.X ;  /* 0x0000000000007919 */ /* 0x000e220000002100 */
[----:B------:R-:W0:Y:S02]  /*1910*/  LDC.64 R10, c[0x0][0x380] ;  /* 0x0000e000ff0a7b82 */ /* 0x000e240000000a00 */
[----:B0-----:R-:W-:-:S05]  /*1920*/  IMAD.WIDE.U32 R10, R0, 0x8, R10 ;  /* 0x00000008000a7825 */ /* 0x001fca00078e000a */
        /* <DEDUP_REMOVED lines=23> */
[----:B------:R-:W-:Y:S01]  /*1aa0*/  IMAD.MOV.U32 R3, RZ, RZ, 0x800 ;  /* 0x00000800ff037424 */ /* 0x000fe200078e00ff */
[----:B------:R-:W-:-:S04]  /*1ab0*/  IADD3 R2, P1, PT, R8, -0x800, RZ ;  /* 0xfffff80008027810 */ /* 0x000fc80007f3e0ff */
[----:B------:R-:W-:-:S06]  /*1ac0*/  DSETP.GEU.AND P0, PT, R4, R18, PT ;  /* 0x000000120400722a */ /* 0x000fcc0003f0e000 */
[----:B------:R-:W-:Y:S01]  /*1ad0*/  FSEL R6, R18, R4, !P0 ;  /* 0x0000000412067208 */ /* 0x000fe20004000000 */
[----:B------:R-:W-:Y:S01]  /*1ae0*/  IMAD.MOV.U32 R4, RZ, RZ, RZ ;  /* 0x000000ffff047224 */ /* 0x000fe200078e00ff */
[----:B------:R-:W-:Y:S02]  /*1af0*/  FSEL R7, R19, R5, !P0 ;  /* 0x0000000513077208 */ /* 0x000fe40004000000 */
[----:B------:R-:W-:Y:S02]  /*1b00*/  ISETP.GE.U32.AND P0, PT, R2, 0x800, PT ;  /* 0x000008000200780c */ /* 0x000fe40003f06070 */
[----:B------:R-:W-:Y:S02]  /*1b10*/  IADD3.X R5, PT, PT, R9, -0x1, RZ, P1, !PT ;  /* 0xffffffff09057810 */ /* 0x000fe40000ffe4ff */
[----:B------:R-:W-:Y:S02]  /*1b20*/  DSETP.GEU.AND P1, PT, R6, R20, PT ;  /* 0x000000140600722a */ /* 0x000fe40003f2e000 */
[----:B------:R-:W-:-:S04]  /*1b30*/  ISETP.GE.U32.AND.EX P0, PT, R5, RZ, PT, P0 ;  /* 0x000000ff0500720c */ /* 0x000fc80003f06100 */
[----:B------:R-:W-:Y:S02]  /*1b40*/  FSEL R6, R20, R6, !P1 ;  /* 0x0000000614067208 */ /* 0x000fe40004800000 */
[----:B------:R-:W-:-:S07]  /*1b50*/  FSEL R7, R21, R7, !P1 ;  /* 0x0000000715077208 */ /* 0x000fce0004800000 */
[----:B------:R-:W-:Y:S05]  /*1b60*/  @!P0 BRA `(.L_x_103) ;  /* 0x0000000000bc8947 */ /* 0x000fea0003800000 */
[----:B------:R-:W0:Y:S01]  /*1b70*/  LDC.64 R8, c[0x0][0x390] ;  /* 0x0000e400ff087b82 */ /* 0x000e220000000a00 */
[----:B------:R-:W-:Y:S02]  /*1b80*/  IMAD.MOV.U32 R3, RZ, RZ, 0x800 ;  /* 0x00000800ff037424 */ /* 0x000fe400078e00ff */
[----:B------:R-:W-:-:S07]  /*1b90*/  IMAD.MOV.U32 R4, RZ, RZ, RZ ;  /* 0x000000ffff047224 */ /* 0x000fce00078e00ff */
.L_x_105:
[----:B------:R-:W-:-:S04]  /*1ba0*/  LEA R16, P0, R3, R10, 0x3 ;  /* 0x0000000a03107211 */ /* 0x000fc800078018ff */
[----:B------:R-:W-:-:S05]  /*1bb0*/  LEA.HI.X R17, R3, R11, R4, 0x3, P0 ;  /* 0x0000000b03117211 */ /* 0x000fca00000f1c04 */
        /* <DEDUP_REMOVED lines=28> */
[----:B0-----:R-:W-:Y:S02]  /*1d80*/  IADD3 R12, P1, PT, -R3, R8, RZ ;  /* 0x00000008030c7210 */ /* 0x001fe40007f3e1ff */
[----:B------:R-:W-:Y:S02]  /*1d90*/  FSEL R7, R13, R7, !P0 ;  /* 0x000000070d077208 */ /* 0x000fe40004000000 */
[----:B------:R-:W-:Y:S01]  /*1da0*/  ISETP.GE.U32.AND P0, PT, R12, 0x800, PT ;  /* 0x000008000c00780c */ /* 0x000fe20003f06070 */
[----:B------:R-:W-:-:S03]  /*1db0*/  IMAD.X R12, R9, 0x1, ~R4, P1 ;  /* 0x00000001090c7824 */ /* 0x000fc600008e0e04 */
[----:B------:R-:W-:Y:S02]  /*1dc0*/  DSETP.GEU.AND P1, PT, R6, R14, PT ;  /* 0x0000000e0600722a */ /* 0x000fe40003f2e000 */
[----:B------:R-:W-:-:S04]  /*1dd0*/  ISETP.GE.U32.AND.EX P0, PT, R12, RZ, PT, P0 ;  /* 0x000000ff0c00720c */ /* 0x000fc80003f06100 */
[----:B------:R-:W-:Y:S02]  /*1de0*/  FSEL R6, R14, R6, !P1 ;  /* 0x000000060e067208 */ /* 0x000fe40004800000 */
[----:B------:R-:W-:-:S07]  /*1df0*/  FSEL R7, R15, R7, !P1 ;  /* 0x000000070f077208 */ /* 0x000fce0004800000 */
[----:B------:R-:W-:Y:S05]  /*1e00*/  @!P0 BRA `(.L_x_104) ;  /* 0x0000000c00088947 */ /* 0x000fea0003800000 */
[----:B------:R-:W-:-:S05]  /*1e10*/  IADD3 R3, P0, PT, R3, 0x800, RZ ;  /* 0x0000080003037810 */ /* 0x000fca0007f1e0ff */
[----:B------:R-:W-:Y:S01]  /*1e20*/  IMAD.X R4, RZ, RZ, R4, P0 ;  /* 0x000000ffff047224 */ /* 0x000fe200000e0604 */
[----:B------:R-:W-:-:S04]  /*1e30*/  ISETP.GT.U32.AND P0, PT, R3, R2, PT ;  /* 0x000000020300720c */ /* 0x000fc80003f04070 */
[----:B------:R-:W-:-:S13]  /*1e40*/  ISETP.GT.U32.AND.EX P0, PT, R4, R5, PT, P0 ;  /* 0x000000050400720c */ /* 0x000fda0003f04100 */
[----:B------:R-:W-:Y:S05]  /*1e50*/  @!P0 BRA `(.L_x_105) ;  /* 0xfffffffc00508947 */ /* 0x000fea000383ffff */
.L_x_103:
[----:B------:R-:W-:Y:S01]  /*1e60*/  IMAD.IADD R5, R8, 0x1, -R3 ;  /* 0x0000000108057824 */ /* 0x000fe200078e0a03 */
[----:B------:R-:W-:Y:S01]  /*1e70*/  ISETP.GE.U32.AND P1, PT, R3, R8, PT ;  /* 0x000000080300720c */ /* 0x000fe20003f26070 */
[----:B------:R-:W-:Y:S03]  /*1e80*/  BSSY.RECONVERGENT B1, `(.L_x_104) ;  /* 0x00000ba000017945 */ /* 0x000fe60003800200 */
[----:B------:R-:W-:-:S04]  /*1e90*/  ISETP.GE.AND P0, PT, R0, R5, PT ;  /* 0x000000050000720c */ /* 0x000fc80003f06270 */
[----:B------:R-:W-:-:S13]  /*1ea0*/  ISETP.GE.U32.OR.EX P0, PT, R4, R9, P0, P1 ;  /* 0x000000090400720c */ /* 0x000fda0000706510 */
[----:B------:R-:W-:Y:S05]  /*1eb0*/  @P0 BRA `(.L_x_106) ;  /* 0x0000000800d80947 */ /* 0x000fea0003800000 */
[----:B------:R-:W-:Y:S01]  /*1ec0*/  LOP3.LUT R2, RZ, R0, RZ, 0x33, !PT ;  /* 0x00000000ff027212 */ /* 0x000fe200078e33ff */
[----:B------:R-:W-:Y:S03]  /*1ed0*/  BSSY.RECONVERGENT B2, `(.L_x_107) ;  /* 0x0000058000027945 */ /* 0x000fe60003800200 */
[----:B------:R-:W-:-:S04]  /*1ee0*/  IADD3 R2, PT, PT, -R3, R8, R2 ;  /* 0x0000000803027210 */ /* 0x000fc80007ffe102 */
[C---:B------:R-:W-:Y:S02]  /*1ef0*/  ISETP.GE.U32.AND P1, PT, R2.reuse, 0xf00, PT ;  /* 0x00000f000200780c */ /* 0x040fe40003f26070 */
[----:B------:R-:W-:Y:S01]  /*1f00*/  LEA.HI R5, R2, 0x1, RZ, 0x18 ;  /* 0x0000000102057811 */ /* 0x000fe200078fc0ff */
[----:B------:R-:W-:-:S03]  /*1f10*/  IMAD.MOV.U32 R2, RZ, RZ, R0 ;  /* 0x000000ffff027224 */ /* 0x000fc600078e0000 */
[----:B------:R-:W-:-:S04]  /*1f20*/  LOP3.LUT R42, R5, 0xf, RZ, 0xc0, !PT ;  /* 0x0000000f052a7812 */ /* 0x000fc800078ec0ff */
[----:B------:R-:W-:-:S03]  /*1f30*/  ISETP.NE.AND P0, PT, R42, RZ, PT ;  /* 0x000000ff2a00720c */ /* 0x000fc60003f05270 */
[----:B------:R-:W-:Y:S10]  /*1f40*/  @!P1 BRA `(.L_x_108) ;  /* 0x0000000400409947 */ /* 0x000ff40003800000 */
[----:B------:R-:W0:Y:S01]  /*1f50*/  LDCU.64 UR4, c[0x0][0x380] ;  /* 0x00007000ff0477ac */ /* 0x000e220008000a00 */
[----:B------:R-:W-:Y:S02]  /*1f60*/  IADD3 R9, P1, PT, R0, R3, RZ ;  /* 0x0000000300097210 */ /* 0x000fe40007f3e0ff */
[----:B------:R-:W-:-:S03]  /*1f70*/  LOP3.LUT R43, R5, 0x1fffff0, RZ, 0xc0, !PT ;  /* 0x01fffff0052b7812 */ /* 0x000fc600078ec0ff */
[----:B------:R-:W-:Y:S02]  /*1f80*/  IMAD.X R2, RZ, RZ, R4, P1 ;  /* 0x000000ffff027224 */ /* 0x000fe400008e0604 */
[----:B------:R-:W-:Y:S01]  /*1f90*/  IMAD.MOV R43, RZ, RZ, -R43 ;  /* 0x000000ffff2b7224 */ /* 0x000fe200078e0a2b */
[----:B0-----:R-:W-:-:S04]  /*1fa0*/  LEA R8, P2, R9, UR4, 0x3 ;  /* 0x0000000409087c11 */ /* 0x001fc8000f8418ff */
[----:B------:R-:W-:Y:S02]  /*1fb0*/  IADD3 R8, P1, PT, R8, 0x4000, RZ ;  /* 0x0000400008087810 */ /* 0x000fe40007f3e0ff */
[----:B------:R-:W-:Y:S01]  /*1fc0*/  LEA.HI.X R9, R9, UR5, R2, 0x3, P2 ;  /* 0x0000000509097c11 */ /* 0x000fe200090f1c02 */
[----:B------:R-:W-:-:S04]  /*1fd0*/  IMAD.MOV.U32 R2, RZ, RZ, R0 ;  /* 0x000000ffff027224 */ /* 0x000fc800078e0000 */
[----:B------:R-:W-:-:S07]  /*1fe0*/  IMAD.X R9, RZ, RZ, R9, P1 ;  /* 0x000000ffff097224 */ /* 0x000fce00008e0609 */
.L_x_109:
[----:B------:R-:W2:Y:S04]  /*1ff0*/  LDG.E.64 R10, desc[UR6][R8.64+-0x4000] ;  /* 0xffc00006080a7981 */ /* 0x000ea8000c1e1b00 */
[----:B------:R-:W3:Y:S04]  /*2000*/  LDG.E.64 R12, desc[UR6][R8.64+-0x3800] ;  /* 0xffc80006080c7981 */ /* 0x000ee8000c1e1b00 */
[----:B------:R-:W4:Y:S04]  /*2010*/  LDG.E.64 R14, desc[UR6][R8.64+-0x3000] ;  /* 0xffd00006080e7981 */ /* 0x000f28000c1e1b00 */
[----:B------:R-:W5:Y:S04]  /*2020*/  LDG.E.64 R16, desc[UR6][R8.64+-0x2800] ;  /* 0xffd8000608107981 */ /* 0x000f68000c1e1b00 */
        /* <DEDUP_REMOVED lines=11> */
[----:B------:R0:W5:Y:S01]  /*20e0*/  LDG.E.64 R40, desc[UR6][R8.64+0x3800] ;  /* 0x0038000608287981 */ /* 0x000162000c1e1b00 */
[----:B------:R-:W-:-:S02]  /*20f0*/  VIADD R43, R43, 0x10 ;  /* 0x000000102b2b7836 */ /* 0x000fc40000000000 */
[----:B------:R-:W-:-:S03]  /*2100*/  VIADD R2, R2, 0x1000 ;  /* 0x0000100002027836 */ /* 0x000fc60000000000 */
[----:B------:R-:W-:Y:S02]  /*2110*/  ISETP.NE.AND P2, PT, R43, RZ, PT ;  /* 0x000000ff2b00720c */ /* 0x000fe40003f45270 */
[----:B0-----:R-:W-:-:S05]  /*2120*/  IADD3 R8, P3, PT, R8, 0x8000, RZ ;  /* 0x0000800008087810 */ /* 0x001fca0007f7e0ff */
        /* <DEDUP_REMOVED lines=50> */
.L_x_108:
[----:B------:R-:W-:Y:S05]  /*2450*/  BSYNC.RECONVERGENT B2 ;  /* 0x0000000000027941 */ /* 0x000fea0003800200 */
.L_x_107:
[----:B------:R-:W-:Y:S05]  /*2460*/  @!P0 BRA `(.L_x_106) ;  /* 0x00000004006c8947 */ /* 0x000fea0003800000 */
[----:B------:R-:W-:Y:S01]  /*2470*/  ISETP.GE.U32.AND P1, PT, R42, 0x8, PT ;  /* 0x000000082a00780c */ /* 0x000fe20003f26070 */
[----:B------:R-:W-:Y:S01]  /*2480*/  BSSY.RECONVERGENT B2, `(.L_x_110) ;  /* 0x000002a000027945 */ /* 0x000fe20003800200 */
[----:B------:R-:W-:-:S04]  /*2490*/  LOP3.LUT R26, R5, 0x7, RZ, 0xc0, !PT ;  /* 0x00000007051a7812 */ /* 0x000fc800078ec0ff */
[----:B------:R-:W-:-:S07]  /*24a0*/  ISETP.NE.AND P0, PT, R26, RZ, PT ;  /* 0x000000ff1a00720c */ /* 0x000fce0003f05270 */
[----:B------:R-:W-:Y:S06]  /*24b0*/  @!P1 BRA `(.L_x_111) ;  /* 0x0000000000989947 */ /* 0x000fec0003800000 */
[----:B------:R-:W0:Y:S01]  /*24c0*/  LDCU.64 UR4, c[0x0][0x380] ;  /* 0x00007000ff0477ac */ /* 0x000e220008000a00 */
[----:B------:R-:W-:-:S05]  /*24d0*/  IADD3 R8, P1, PT, R2, R3, RZ ;  /* 0x0000000302087210 */ /* 0x000fca0007f3e0ff */
[----:B------:R-:W-:Y:S01]  /*24e0*/  IMAD.X R9, RZ, RZ, R4, P1 ;  /* 0x000000ffff097224 */ /* 0x000fe200008e0604 */
[----:B0-----:R-:W-:-:S04]  /*24f0*/  LEA R10, P1, R8, UR4, 0x3 ;  /* 0x00000004080a7c11 */ /* 0x001fc8000f8218ff */
        /* <DEDUP_REMOVED lines=34> */
.L_x_111:
[----:B------:R-:W-:Y:S05]  /*2720*/  BSYNC.RECONVERGENT B2 ;  /* 0x0000000000027941 */ /* 0x000fea0003800200 */
.L_x_110:
        /* <DEDUP_REMOVED lines=28> */
.L_x_113:
[----:B------:R-:W-:Y:S05]  /*28f0*/  BSYNC.RECONVERGENT B2 ;  /* 0x0000000000027941 */ /* 0x000fea0003800200 */
.L_x_112:
[----:B------:R-:W-:Y:S05]  /*2900*/  @!P0 BRA `(.L_x_106) ;  /* 0x0000000000448947 */ /* 0x000fea0003800000 */
[----:B------:R-:W0:Y:S01]  /*2910*/  LDCU.64 UR4, c[0x0][0x380] ;  /* 0x00007000ff0477ac */ /* 0x000e220008000a00 */
[----:B------:R-:W-:-:S05]  /*2920*/  IADD3 R3, P0, PT, R2, R3, RZ ;  /* 0x0000000302037210 */ /* 0x000fca0007f1e0ff */
[----:B------:R-:W-:Y:S02]  /*2930*/  IMAD.X R8, RZ, RZ, R4, P0 ;  /* 0x000000ffff087224 */ /* 0x000fe400000e0604 */
[----:B------:R-:W-:Y:S01]  /*2940*/  IMAD.MOV R4, RZ, RZ, -R18 ;  /* 0x000000ffff047224 */ /* 0x000fe200078e0a12 */
[----:B0-----:R-:W-:-:S04]  /*2950*/  LEA R5, P1, R3, UR4, 0x3 ;  /* 0x0000000403057c11 */ /* 0x001fc8000f8218ff */
[----:B------:R-:W-:-:S09]  /*2960*/  LEA.HI.X R8, R3, UR5, R8, 0x3, P1 ;  /* 0x0000000503087c11 */ /* 0x000fd200088f1c08 */
.L_x_114:
[----:B------:R-:W-:Y:S02]  /*2970*/  IMAD.MOV.U32 R2, RZ, RZ, R5 ;  /* 0x000000ffff027224 */ /* 0x000fe400078e0005 */
[----:B------:R-:W-:-:S06]  /*2980*/  IMAD.MOV.U32 R3, RZ, RZ, R8 ;  /* 0x000000ffff037224 */ /* 0x000fcc00078e0008 */
[----:B------:R-:W2:Y:S01]  /*2990*/  LDG.E.64 R2, desc[UR6][R2.64] ;  /* 0x0000000602027981 */ /* 0x000ea2000c1e1b00 */
[----:B------:R-:W-:Y:S01]  /*29a0*/  VIADD R4, R4, 0x1 ;  /* 0x0000000104047836 */ /* 0x000fe20000000000 */
[----:B------:R-:W-:-:S04]  /*29b0*/  IADD3 R5, P2, PT, R5, 0x800, RZ ;  /* 0x0000080005057810 */ /* 0x000fc80007f5e0ff */
[----:B------:R-:W-:Y:S01]  /*29c0*/  ISETP.NE.AND P1, PT, R4, RZ, PT ;  /* 0x000000ff0400720c */ /* 0x000fe20003f25270 */
[----:B------:R-:W-:Y:S01]  /*29d0*/  IMAD.X R8, RZ, RZ, R8, P2 ;  /* 0x000000ffff087224 */ /* 0x000fe200010e0608 */
[----:B--2---:R-:W-:-:S06]  /*29e0*/  DSETP.GEU.AND P0, PT, R6, R2, PT ;  /* 0x000000020600722a */ /* 0x004fcc0003f0e000 */
[----:B------:R-:W-:Y:S02]  /*29f0*/  FSEL R6, R2, R6, !P0 ;  /* 0x0000000602067208 */ /* 0x000fe40004000000 */
[----:B------:R-:W-:-:S03]  /*2a00*/  FSEL R7, R3, R7, !P0 ;  /* 0x0000000703077208 */ /* 0x000fc60004000000 */
[----:B------:R-:W-:Y:S05]  /*2a10*/  @P1 BRA `(.L_x_114) ;  /* 0xfffffffc00d41947 */ /* 0x000fea000383ffff */
.L_x_106:
[----:B------:R-:W-:Y:S05]  /*2a20*/  BSYNC.RECONVERGENT B1 ;  /* 0x0000000000017941 */ /* 0x000fea0003800200 */
.L_x_104:
        /* <DEDUP_REMOVED lines=33> */
[----:B------:R-:W-:-:S03]  /*2c40*/  @!P1 FSEL R5, R3, R5, !P0 ;  /* 0x0000000503059208 */ /* 0x000fc60004000000 */
[----:B------:R-:W-:Y:S04]  /*2c50*/  SHFL.DOWN PT, R2, R4, 0x10, 0x1f ;  /* 0x0a001f0004027f89 */ /* 0x000fe800000e0000 */
[----:B------:R-:W0:Y:S02]  /*2c60*/  SHFL.DOWN PT, R3, R5, 0x10, 0x1f ;  /* 0x0a001f0005037f89 */ /* 0x000e2400000e0000 */
[----:B0-----:R-:W-:-:S06]  /*2c70*/  DSETP.GEU.AND P0, PT, R4, R2, PT ;  /* 0x000000020400722a */ /* 0x001fcc0003f0e000 */
[----:B------:R-:W-:Y:S02]  /*2c80*/  FSEL R2, R2, R4, !P0 ;  /* 0x0000000402027208 */ /* 0x000fe40004000000 */
[----:B------:R-:W-:Y:S02]  /*2c90*/  FSEL R3, R3, R5, !P0 ;  /* 0x0000000503037208 */ /* 0x000fe40004000000 */
[----:B------:R-:W-:-:S03]  /*2ca0*/  ISETP.GT.AND P0, PT, R9, 0xf, PT ;  /* 0x0000000f0900780c */ /* 0x000fc60003f04270 */
[----:B------:R0:W-:Y:S01]  /*2cb0*/  @!P2 STS.64 [R7+0x8], R2 ;  /* 0x000008020700a388 */ /* 0x0001e20000000a00 */
[----:B------:R-:W-:Y:S01]  /*2cc0*/  BAR.SYNC.DEFER_BLOCKING 0x0 ;  /* 0x0000000000007b1d */ /* 0x000fe20000010000 */
[----:B------:R-:W-:Y:S02]  /*2cd0*/  ISETP.NE.AND P2, PT, R0, RZ, PT ;  /* 0x000000ff0000720c */ /* 0x000fe40003f45270 */
[----:B------:R-:W-:Y:S02]  /*2ce0*/  FSEL R0, R4, R2, P0 ;  /* 0x0000000204007208 */ /* 0x000fe40000000000 */
[----:B------:R-:W-:-:S03]  /*2cf0*/  FSEL R5, R5, R3, P0 ;  /* 0x0000000305057208 */ /* 0x000fc60000000000 */
[----:B0-----:R-:W-:Y:S02]  /*2d00*/  IMAD.MOV.U32 R2, RZ, RZ, R0 ;  /* 0x000000ffff027224 */ /* 0x001fe400078e0000 */
[----:B------:R-:W-:-:S04]  /*2d10*/  IMAD.MOV.U32 R3, RZ, RZ, R5 ;  /* 0x000000ffff037224 */ /* 0x000fc800078e0005 */
[----:B------:R-:W-:Y:S05]  /*2d20*/  @P2 BRA `(.L_x_102) ;  /* 0x0000000000702947 */ /* 0x000fea0003800000 */
        /* <DEDUP_REMOVED lines=27> */
[----:B------:R-:W-:-:S07]  /*2ee0*/  FSEL R3, R3, R5, !P0 ;  /* 0x0000000503037208 */ /* 0x000fce0004000000 */
.L_x_102:
[----:B------:R-:W-:Y:S05]  /*2ef0*/  BSYNC.RECONVERGENT B0 ;  /* 0x0000000000007941 */ /* 0x000fea0003800200 */
.L_x_87:
[----:B------:R-:W-:Y:S05]  /*2f00*/  @P2 EXIT ;  /* 0x000000000000294d */ /* 0x000fea0003800000 */
[----:B------:R-:W1:Y:S02]  /*2f10*/  LDC R7, c[0x0][0x39c] ;  /* 0x0000e700ff077b82 */ /* 0x000e640000000800 */
[----:B-1----:R-:W1:Y:S02]  /*2f20*/  F2F.F64.F32 R4, R7 ;  /* 0x0000000700047310 */ /* 0x002e640000201800 */
[----:B-1----:R-:W-:-:S04]  /*2f30*/  DSETP.GT.AND P0, PT, R2, R4, PT ;  /* 0x000000040200722a */ /* 0x002fc80003f04000 */
[----:B------:R-:W1:Y:S10]  /*2f40*/  LDC.64 R4, c[0x0][0x388] ;  /* 0x0000e200ff047b82 */ /* 0x000e740000000a00 */
[----:B------:R-:W1:Y:S02]  /*2f50*/  @P0 F2F.F32.F64 R7, R2 ;  /* 0x0000000200070310 */ /* 0x000e640000301000 */
[----:B-1----:R-:W-:Y:S01]  /*2f60*/  STG.E desc[UR6][R4.64], R7 ;  /* 0x0000000704007986 */ /* 0x002fe2000c101906 */
[----:B------:R-:W-:Y:S05]  /*2f70*/  EXIT ;  /* 0x000000000000794d */ /* 0x000fea0003800000 */
.L_x_115:
        /* <DEDUP_REMOVED lines=16> */
.L_x_247:


//--------------------- .text._ZN3cub18CUB_300001_SM_10006detail6reduce28DeviceReduceSingleTileKernelINS2_10policy_hubIdjN4cuda3__47maximumIdEEE10Policy1000EPdPfiS8_fdNS5_3std3__410__identityEEEvT0_T1_T2_T3_T4_T6_ --------------------------
	.section	.text._ZN3cub18CUB_300001_SM_10006detail6reduce28DeviceReduceSingleTileKernelINS2_10policy_hubIdjN4cuda3__47maximumIdEEE10Policy1000EPdPfiS8_fdNS5_3std3__410__identityEEEvT0_T1_T2_T3_T4_T6_,"ax",@progbits
	.align	128
        .global         _ZN3cub18CUB_300001_SM_10006detail6reduce28DeviceReduceSingleTileKernelINS2_10policy_hubIdjN4cuda3__47maximumIdEEE10Policy1000EPdPfiS8_fdNS5_3std3__410__identityEEEvT0_T1_T2_T3_T4_T6_
        .type           _ZN3cub18CUB_300001_SM_10006detail6reduce28DeviceReduceSingleTileKernelINS2_10policy_hubIdjN4cuda3__47maximumIdEEE10Policy1000EPdPfiS8_fdNS5_3std3__410__identityEEEvT0_T1_T2_T3_T4_T6_,@function
        .size           _ZN3cub18CUB_300001_SM_10006detail6reduce28DeviceReduceSingleTileKernelINS2_10policy_hubIdjN4cuda3__47maximumIdEEE10Policy1000EPdPfiS8_fdNS5_3std3__410__identityEEEvT0_T1_T2_T3_T4_T6_,(.L_x_248 - _ZN3cub18CUB_300001_SM_10006detail6reduce28DeviceReduceSingleTileKernelINS2_10policy_hubIdjN4cuda3__47maximumIdEEE10Policy1000EPdPfiS8_fdNS5_3std3__410__identityEEEvT0_T1_T2_T3_T4_T6_)
        .other          _ZN3cub18CUB_300001_SM_10006detail6reduce28DeviceReduceSingleTileKernelINS2_10policy_hubIdjN4cuda3__47maximumIdEEE10Policy1000EPdPfiS8_fdNS5_3std3__410__identityEEEvT0_T1_T2_T3_T4_T6_,@"STO_CUDA_ENTRY STV_DEFAULT"
_ZN3cub18CUB_300001_SM_10006detail6reduce28DeviceReduceSingleTileKernelINS2_10policy_hubIdjN4cuda3__47maximumIdEEE10Policy1000EPdPfiS8_fdNS5_3std3__410__identityEEEvT0_T1_T2_T3_T4_T6_:
.text._ZN3cub18CUB_300001_SM_10006detail6reduce28DeviceReduceSingleTileKernelINS2_10policy_hubIdjN4cuda3__47maximumIdEEE10Policy1000EPdPfiS8_fdNS5_3std3__410__identityEEEvT0_T1_T2_T3_T4_T6_:
        /* <DEDUP_REMOVED lines=13> */
.L_x_116:
        /* <DEDUP_REMOVED lines=16> */
.L_x_121:
[----:B------:R-:W-:Y:S05]  /*01d0*/  BSYNC.RECONVERGENT B1 ;  /* 0x0000000000017941 */ /* 0x000fea0003800200 */
.L_x_120:
        /* <DEDUP_REMOVED lines=17> */
.L_x_126:
        /* <DEDUP_REMOVED lines=12> */
.L_x_125:
[----:B------:R-:W-:Y:S05]  /*03b0*/  BSYNC.RECONVERGENT B2 ;  /* 0x0000000000027941 */ /* 0x000fea0003800200 */
.L_x_124:
        /* <DEDUP_REMOVED lines=9> */
.L_x_129:
        /* <DEDUP_REMOVED lines=74> */
.L_x_128:
[----:B------:R-:W-:Y:S05]  /*08f0*/  BSYNC.RECONVERGENT B2 ;  /* 0x0000000000027941 */ /* 0x000fea0003800200 */
.L_x_127:
        /* <DEDUP_REMOVED lines=42> */
.L_x_131:
[----:B------:R-:W-:Y:S05]  /*0ba0*/  BSYNC.RECONVERGENT B2 ;  /* 0x0000000000027941 */ /* 0x000fea0003800200 */
.L_x_130:
        /* <DEDUP_REMOVED lines=20> */
.L_x_123:
[----:B------:R-:W-:Y:S05]  /*0cf0*/  BSYNC.RECONVERGENT B1 ;  /* 0x0000000000017941 */ /* 0x000fea0003800200 */
.L_x_122:
        /* <DEDUP_REMOVED lines=81> */
.L_x_132:
        /* <DEDUP_REMOVED lines=108> */
.L_x_119:
        /* <DEDUP_REMOVED lines=38> */
.L_x_136:
        /* <DEDUP_REMOVED lines=37> */
.L_x_134:
        /* <DEDUP_REMOVED lines=19> */
.L_x_140:
        /* <DEDUP_REMOVED lines=10> */
.L_x_139:
[----:B------:R-:W-:Y:S05]  /*1f50*/  BSYNC.RECONVERGENT B2 ;  /* 0x0000000000027941 */ /* 0x000fea0003800200 */
.L_x_138:
        /* <DEDUP_REMOVED lines=16> */
.L_x_143:
        /* <DEDUP_REMOVED lines=77> */
.L_x_142:
[----:B------:R-:W-:Y:S05]  /*2530*/  BSYNC.RECONVERGENT B2 ;  /* 0x0000000000027941 */ /* 0x000fea0003800200 */
.L_x_141:
        /* <DEDUP_REMOVED lines=44> */
.L_x_145:
[----:B------:R-:W-:Y:S05]  /*2800*/  BSYNC.RECONVERGENT B2 ;  /* 0x0000000000027941 */ /* 0x000fea0003800200 */
.L_x_144:
        /* <DEDUP_REMOVED lines=19> */
.L_x_137:
[----:B------:R-:W-:Y:S05]  /*2940*/  BSYNC.RECONVERGENT B1 ;  /* 0x0000000000017941 */ /* 0x000fea0003800200 */
.L_x_135:
        /* <DEDUP_REMOVED lines=75> */
.L_x_118:
        /* <DEDUP_REMOVED lines=12> */
.L_x_148:
[----:B------:R-:W-:Y:S05]  /*2ec0*/  BSYNC.RECONVERGENT B1 ;  /* 0x0000000000017941 */ /* 0x000fea0003800200 */
.L_x_147:
        /* <DEDUP_REMOVED lines=17> */
.L_x_153:
        /* <DEDUP_REMOVED lines=12> */
.L_x_152:
[----:B------:R-:W-:Y:S05]  /*30a0*/  BSYNC.RECONVERGENT B2 ;  /* 0x0000000000027941 */ /* 0x000fea0003800200 */
.L_x_151:
        /* <DEDUP_REMOVED lines=9> */
.L_x_156:
        /* <DEDUP_REMOVED lines=74> */
.L_x_155:
[----:B------:R-:W-:Y:S05]  /*35e0*/  BSYNC.RECONVERGENT B2 ;  /* 0x0000000000027941 */ /* 0x000fea0003800200 */
.L_x_154:
        /* <DEDUP_REMOVED lines=42> */
.L_x_158:
[----:B------:R-:W-:Y:S05]  /*3890*/  BSYNC.RECONVERGENT B2 ;  /* 0x0000000000027941 */ /* 0x000fea0003800200 */
.L_x_157:
        /* <DEDUP_REMOVED lines=20> */
.L_x_150:
[----:B------:R-:W-:Y:S05]  /*39e0*/  BSYNC.RECONVERGENT B1 ;  /* 0x0000000000017941 */ /* 0x000fea0003800200 */
.L_x_149:
        /* <DEDUP_REMOVED lines=85> */
.L_x_159:
        /* <DEDUP_REMOVED lines=108> */
.L_x_146:
        /* <DEDUP_REMOVED lines=38> */
.L_x_162:
        /* <DEDUP_REMOVED lines=40> */
.L_x_160:
        /* <DEDUP_REMOVED lines=20> */
.L_x_166:
        /* <DEDUP_REMOVED lines=10> */
.L_x_165:
[----:B------:R-:W-:Y:S05]  /*4cc0*/  BSYNC.RECONVERGENT B2 ;  /* 0x0000000000027941 */ /* 0x000fea0003800200 */
.L_x_164:
        /* <DEDUP_REMOVED lines=17> */
.L_x_169:
        /* <DEDUP_REMOVED lines=77> */
.L_x_168:
[----:B------:R-:W-:Y:S05]  /*52b0*/  BSYNC.RECONVERGENT B2 ;  /* 0x0000000000027941 */ /* 0x000fea0003800200 */
.L_x_167:
        /* <DEDUP_REMOVED lines=45> */
.L_x_171:
[----:B------:R-:W-:Y:S05]  /*5590*/  BSYNC.RECONVERGENT B2 ;  /* 0x0000000000027941 */ /* 0x000fea0003800200 */
.L_x_170:
        /* <DEDUP_REMOVED lines=20> */
.L_x_163:
[----:B------:R-:W-:Y:S05]  /*56e0*/  BSYNC.RECONVERGENT B1 ;  /* 0x0000000000017941 */ /* 0x000fea0003800200 */
.L_x_161:
        /* <DEDUP_REMOVED lines=82> */
.L_x_133:
[----:B------:R-:W-:Y:S05]  /*5c10*/  BSYNC.RECONVERGENT B0 ;  /* 0x0000000000007941 */ /* 0x000fea0003800200 */
.L_x_117:
        /* <DEDUP_REMOVED lines=8> */
.L_x_172:
        /* <DEDUP_REMOVED lines=14> */
.L_x_248:


//--------------------- .text._ZN3cub18CUB_300001_SM_10006detail6reduce18DeviceReduceKernelINS2_10policy_hubIdjN4cuda3__47maximumIdEEE10Policy1000EN6thrust24THRUST_300001_SM_1000_NS10device_ptrIdEEjS8_dNS5_3std3__410__identityEEEvT0_PT3_T1_NS0_13GridEvenShareISL_EET2_T4_ --------------------------
	.section	.text._ZN3cub18CUB_300001_SM_10006detail6reduce18DeviceReduceKernelINS2_10policy_hubIdjN4cuda3__47maximumIdEEE10Policy1000EN6thrust24THRUST_300001_SM_1000_NS10device_ptrIdEEjS8_dNS5_3std3__410__identityEEEvT0_PT3_T1_NS0_13GridEvenShareISL_EET2_T4_,"ax",@progbits
	.align	128
        .global         _ZN3cub18CUB_300001_SM_10006detail6reduce18DeviceReduceKernelINS2_10policy_hubIdjN4cuda3__47maximumIdEEE10Policy1000EN6thrust24THRUST_300001_SM_1000_NS10device_ptrIdEEjS8_dNS5_3std3__410__identityEEEvT0_PT3_T1_NS0_13GridEvenShareISL_EET2_T4_
        .type           _ZN3cub18CUB_300001_SM_10006detail6reduce18DeviceReduceKernelINS2_10policy_hubIdjN4cuda3__47maximumIdEEE10Policy1000EN6thrust24THRUST_300001_SM_1000_NS10device_ptrIdEEjS8_dNS5_3std3__410__identityEEEvT0_PT3_T1_NS0_13GridEvenShareISL_EET2_T4_,@function
        .size           _ZN3cub18CUB_300001_SM_10006detail6reduce18DeviceReduceKernelINS2_10policy_hubIdjN4cuda3__47maximumIdEEE10Policy1000EN6thrust24THRUST_300001_SM_1000_NS10device_ptrIdEEjS8_dNS5_3std3__410__identityEEEvT0_PT3_T1_NS0_13GridEvenShareISL_EET2_T4_,(.L_x_249 - _ZN3cub18CUB_300001_SM_10006detail6reduce18DeviceReduceKernelINS2_10policy_hubIdjN4cuda3__47maximumIdEEE10Policy1000EN6thrust24THRUST_300001_SM_1000_NS10device_ptrIdEEjS8_dNS5_3std3__410__identityEEEvT0_PT3_T1_NS0_13GridEvenShareISL_EET2_T4_)
        .other          _ZN3cub18CUB_300001_SM_10006detail6reduce18DeviceReduceKernelINS2_10policy_hubIdjN4cuda3__47maximumIdEEE10Policy1000EN6thrust24THRUST_300001_SM_1000_NS10device_ptrIdEEjS8_dNS5_3std3__410__identityEEEvT0_PT3_T1_NS0_13GridEvenShareISL_EET2_T4_,@"STO_CUDA_ENTRY STV_DEFAULT"
_ZN3cub18CUB_300001_SM_10006detail6reduce18DeviceReduceKernelINS2_10policy_hubIdjN4cuda3__47maximumIdEEE10Policy1000EN6thrust24THRUST_300001_SM_1000_NS10device_ptrIdEEjS8_dNS5_3std3__410__identityEEEvT0_PT3_T1_NS0_13GridEvenShareISL_EET2_T4_:
.text._ZN3cub18CUB_300001_SM_10006detail6reduce18DeviceReduceKernelINS2_10policy_hubIdjN4cuda3__47maximumIdEEE10Policy1000EN6thrust24THRUST_300001_SM_1000_NS10device_ptrIdEEjS8_dNS5_3std3__410__identityEEEvT0_PT3_T1_NS0_13GridEvenShareISL_EET2_T4_:
[----:B------:R-:W-:Y:S08]  /*0000*/  LDC R1, c[0x0][0x37c] ;  /* 0x0000df00ff017b82 */ /* 0x000ff00000000800 */
[----:B------:R-:W0:Y:S01]  /*0010*/  S2UR UR10, SR_CTAID.X ;  /* 0x00000000000a79c3 */ /* 0x000e220000002500 */
[----:B------:R-:W1:Y:S01]  /*0020*/  LDCU.64 UR12, c[0x0][0x3a8] ;  /* 0x00007500ff0c77ac */ /* 0x000e620008000a00 */
[----:B------:R-:W-:Y:S01]  /*0030*/  BSSY.RECONVERGENT B0, `(.L_x_173) ;  /* 0x000033f000007945 */ /* 0x000fe20003800200 */
[----:B------:R-:W2:Y:S01]  /*0040*/  LDCU.64 UR8, c[0x0][0x358] ;  /* 0x00006b00ff0877ac */ /* 0x000ea20008000a00 */
[----:B-1----:R-:W-:Y:S01]  /*0050*/  IMAD.U32 R4, RZ, RZ, UR12 ;  /* 0x0000000cff047e24 */ /* 0x002fe2000f8e00ff */
[----:B------:R-:W-:-:S02]  /*0060*/  USHF.L.U32 UR4, UR13, 0xb, URZ ;  /* 0x0000000b0d047899 */ /* 0x000fc400080006ff */
[----:B0-----:R-:W-:-:S06]  /*0070*/  USHF.L.U32 UR6, UR10, 0xb, URZ ;  /* 0x0000000b0a067899 */ /* 0x001fcc00080006ff */
[----:B------:R-:W-:-:S05]  /*0080*/  VIADD R2, R4, -UR6 ;  /* 0x8000000604027c36 */ /* 0x000fca0008000000 */
[----:B------:R-:W-:-:S13]  /*0090*/  ISETP.GT.U32.AND P0, PT, R2, 0x7ff, PT ;  /* 0x000007ff0200780c */ /* 0x000fda0003f04070 */
[----:B--2---:R-:W-:Y:S05]  /*00a0*/  @P0 BRA `(.L_x_174) ;  /* 0x0000001800940947 */ /* 0x004fea0003800000 */
[----:B------:R-:W0:Y:S01]  /*00b0*/  S2R R3, SR_TID.X ;  /* 0x0000000000037919 */ /* 0x000e220000002100 */
[----:B------:R-:W-:Y:S01]  /*00c0*/  BSSY.RECONVERGENT B1, `(.L_x_175) ;  /* 0x000000a000017945 */ /* 0x000fe20003800200 */
[----:B------:R-:W-:Y:S02]  /*00d0*/  CS2R R14, SRZ ;  /* 0x00000000000e7805 */ /* 0x000fe4000001ff00 */
[----:B0-----:R-:W-:Y:S01]  /*00e0*/  ISETP.GE.U32.AND P0, PT, R3, R2, PT ;  /* 0x000000020300720c */ /* 0x001fe20003f06070 */
[----:B------:R-:W-:-:S12]  /*00f0*/  IMAD.MOV.U32 R21, RZ, RZ, R3 ;  /* 0x000000ffff157224 */ /* 0x000fd800078e0003 */
[----:B------:R-:W-:Y:S05]  /*0100*/  @P0 BRA `(.L_x_176) ;  /* 0x0000000000140947 */ /* 0x000fea0003800000 */
[----:B------:R-:W0:Y:S01]  /*0110*/  LDC.64 R14, c[0x0][0x380] ;  /* 0x0000e000ff0e7b82 */ /* 0x000e220000000a00 */
[----:B------:R-:W-:-:S04]  /*0120*/  VIADD R5, R3, UR6 ;  /* 0x0000000603057c36 */ /* 0x000fc80008000000 */
[----:B0-----:R-:W-:-:S06]  /*0130*/  IMAD.WIDE.U32 R14, R5, 0x8, R14 ;  /* 0x00000008050e7825 */ /* 0x001fcc00078e000e */
[----:B------:R-:W5:Y:S01]  /*0140*/  LDG.E.64 R14, desc[UR8][R14.64] ;  /* 0x000000080e0e7981 */ /* 0x000f62000c1e1b00 */
[----:B------:R-:W-:-:S07]  /*0150*/  VIADD R21, R3, 0x100 ;  /* 0x0000010003157836 */ /* 0x000fce0000000000 */
.L_x_176:
[----:B------:R-:W-:Y:S05]  /*0160*/  BSYNC.RECONVERGENT B1 ;  /* 0x0000000000017941 */ /* 0x000fea0003800200 */
.L_x_175:
[----:B------:R-:W-:Y:S01]  /*0170*/  ISETP.GE.U32.AND P0, PT, R21, R2, PT ;  /* 0x000000021500720c */ /* 0x000fe20003f06070 */
[----:B------:R-:W-:-:S12]  /*0180*/  BSSY.RECONVERGENT B1, `(.L_x_177) ;  /* 0x00000de000017945 */ /* 0x000fd80003800200 */
[----:B------:R-:W-:Y:S05]  /*0190*/  @P0 BRA `(.L_x_178) ;  /* 0x0000000c00700947 */ /* 0x000fea0003800000 */
[----:B------:R-:W-:Y:S01]  /*01a0*/  LOP3.LUT R5, RZ, R21, RZ, 0x33, !PT ;  /* 0x00000015ff057212 */ /* 0x000fe200078e33ff */
[----:B------:R-:W-:Y:S03]  /*01b0*/  BSSY.RECONVERGENT B2, `(.L_x_179) ;  /* 0x0000072000027945 */ /* 0x000fe60003800200 */
[----:B------:R-:W-:-:S04]  /*01c0*/  IADD3 R5, PT, PT, R4, -UR6, R5 ;  /* 0x8000000604057c10 */ /* 0x000fc8000fffe005 */
[C---:B------:R-:W-:Y:S02]  /*01d0*/  ISETP.GE.U32.AND P0, PT, R5.reuse, 0xf00, PT ;  /* 0x00000f000500780c */ /* 0x040fe40003f06070 */
[----:B------:R-:W-:-:S04]  /*01e0*/  LEA.HI R0, R5, 0x1, RZ, 0x18 ;  /* 0x0000000105007811 */ /* 0x000fc800078fc0ff */
[----:B------:R-:W-:-:S07]  /*01f0*/  LOP3.LUT R4, R0, 0xf, RZ, 0xc0, !PT ;  /* 0x0000000f00047812 */ /* 0x000fce00078ec0ff */
[----:B------:R-:W-:Y:S05]  /*0200*/  @!P0 BRA `(.L_x_180) ;  /* 0x0000000400b08947 */ /* 0x000fea0003800000 */
[----:B------:R-:W0:Y:S01]  /*0210*/  LDC.64 R6, c[0x0][0x380] ;  /* 0x0000e000ff067b82 */ /* 0x000e220000000a00 */
[----:B------:R-:W-:Y:S01]  /*0220*/  LOP3.LUT R25, R0, 0x1fffff0, RZ, 0xc0, !PT ;  /* 0x01fffff000197812 */ /* 0x000fe200078ec0ff */
[----:B------:R-:W-:Y:S01]  /*0230*/  BSSY.RECONVERGENT B3, `(.L_x_181) ;  /* 0x0000068000037945 */ /* 0x000fe20003800200 */
[C---:B------:R-:W-:Y:S01]  /*0240*/  LOP3.LUT R24, R21.reuse, 0x800, RZ, 0xfc, !PT ;  /* 0x0000080015187812 */ /* 0x040fe200078efcff */
[----:B------:R-:W-:Y:S02]  /*0250*/  VIADD R5, R21, UR6 ;  /* 0x0000000615057c36 */ /* 0x000fe40008000000 */
[----:B------:R-:W-:-:S07]  /*0260*/  IMAD.MOV R25, RZ, RZ, -R25 ;  /* 0x000000ffff197224 */ /* 0x000fce00078e0a19 */
.L_x_182:
[----:B0-----:R-:W-:-:S04]  /*0270*/  IMAD.WIDE.U32 R8, R5, 0x8, R6 ;  /* 0x0000000805087825 */ /* 0x001fc800078e0006 */
[----:B------:R-:W-:Y:S02]  /*0280*/  VIADD R23, R5, 0x100 ;  /* 0x0000010005177836 */ /* 0x000fe40000000000 */
[----:B------:R-:W2:Y:S02]  /*0290*/  LDG.E.64 R8, desc[UR8][R8.64] ;  /* 0x0000000808087981 */ /* 0x000ea4000c1e1b00 */
[----:B------:R-:W-:-:S06]  /*02a0*/  IMAD.WIDE.U32 R22, R23, 0x8, R6 ;  /* 0x0000000817167825 */ /* 0x000fcc00078e0006 */
[----:B------:R-:W3:Y:S01]  /*02b0*/  LDG.E.64 R22, desc[UR8][R22.64] ;  /* 0x0000000816167981 */ /* 0x000ee2000c1e1b00 */
[----:B------:R-:W-:-:S04]  /*02c0*/  VIADD R21, R5, 0x200 ;  /* 0x0000020005157836 */ /* 0x000fc80000000000 */
[----:B------:R-:W-:-:S04]  /*02d0*/  IMAD.WIDE.U32 R20, R21, 0x8, R6 ;  /* 0x0000000815147825 */ /* 0x000fc800078e0006 */
[----:B------:R-:W-:Y:S02]  /*02e0*/  VIADD R19, R5, 0x300 ;  /* 0x0000030005137836 */ /* 0x000fe40000000000 */
[----:B------:R-:W4:Y:S02]  /*02f0*/  LDG.E.64 R20, desc[UR8][R20.64] ;  /* 0x0000000814147981 */ /* 0x000f24000c1e1b00 */
        /* <DEDUP_REMOVED lines=9> */
[----:B------:R-:W-:-:S06]  /*0390*/  IMAD.WIDE.U32 R10, R11, 0x8, R6 ;  /* 0x000000080b0a7825 */ /* 0x000fcc00078e0006 */
[----:B------:R-:W4:Y:S01]  /*03a0*/  LDG.E.64 R10, desc[UR8][R10.64] ;  /* 0x000000080a0a7981 */ /* 0x000f22000c1e1b00 */
[----:B--2--5:R-:W-:-:S06]  /*03b0*/  DSETP.GEU.AND P0, PT, R14, R8, PT ;  /* 0x000000080e00722a */ /* 0x024fcc0003f0e000 */
[----:B------:R-:W-:Y:S02]  /*03c0*/  FSEL R14, R8, R14, !P0 ;  /* 0x0000000e080e7208 */ /* 0x000fe40004000000 */
[----:B------:R-:W-:Y:S01]  /*03d0*/  FSEL R15, R9, R15, !P0 ;  /* 0x0000000f090f7208 */ /* 0x000fe20004000000 */
[----:B------:R-:W-:-:S04]  /*03e0*/  VIADD R9, R5, 0x700 ;  /* 0x0000070005097836 */ /* 0x000fc80000000000 */
[----:B------:R-:W-:Y:S01]  /*03f0*/  IMAD.WIDE.U32 R8, R9, 0x8, R6 ;  /* 0x0000000809087825 */ /* 0x000fe200078e0006 */
[----:B---3--:R-:W-:-:S05]  /*0400*/  DSETP.GEU.AND P0, PT, R14, R22, PT ;  /* 0x000000160e00722a */ /* 0x008fca0003f0e000 */
[----:B------:R-:W2:Y:S01]  /*0410*/  LDG.E.64 R8, desc[UR8][R8.64] ;  /* 0x0000000808087981 */ /* 0x000ea2000c1e1b00 */
[----:B------:R-:W-:Y:S01]  /*0420*/  FSEL R15, R23, R15, !P0 ;  /* 0x0000000f170f7208 */ /* 0x000fe20004000000 */
[----:B------:R-:W-:Y:S01]  /*0430*/  VIADD R23, R5, 0x800 ;  /* 0x0000080005177836 */ /* 0x000fe20000000000 */
[----:B------:R-:W-:-:S03]  /*0440*/  FSEL R14, R22, R14, !P0 ;  /* 0x0000000e160e7208 */ /* 0x000fc60004000000 */
[----:B------:R-:W-:-:S06]  /*0450*/  IMAD.WIDE.U32 R22, R23, 0x8, R6 ;  /* 0x0000000817167825 */ /* 0x000fcc00078e0006 */
[----:B------:R-:W3:Y:S01]  /*0460*/  LDG.E.64 R22, desc[UR8][R22.64] ;  /* 0x0000000816167981 */ /* 0x000ee2000c1e1b00 */
[----:B----4-:R-:W-:-:S06]  /*0470*/  DSETP.GEU.AND P0, PT, R14, R20, PT ;  /* 0x000000140e00722a */ /* 0x010fcc0003f0e000 */
[----:B------:R-:W-:Y:S02]  /*0480*/  FSEL R14, R20, R14, !P0 ;  /* 0x0000000e140e7208 */ /* 0x000fe40004000000 */
[----:B------:R-:W-:Y:S01]  /*0490*/  FSEL R15, R21, R15, !P0 ;  /* 0x0000000f150f7208 */ /* 0x000fe20004000000 */
[----:B------:R-:W-:-:S04]  /*04a0*/  VIADD R21, R5, 0x900 ;  /* 0x0000090005157836 */ /* 0x000fc80000000000 */
[----:B------:R-:W-:Y:S01]  /*04b0*/  IMAD.WIDE.U32 R20, R21, 0x8, R6 ;  /* 0x0000000815147825 */ /* 0x000fe200078e0006 */
[----:B------:R-:W-:-:S05]  /*04c0*/  DSETP.GEU.AND P0, PT, R14, R18, PT ;  /* 0x000000120e00722a */ /* 0x000fca0003f0e000 */
[----:B------:R-:W4:Y:S01]  /*04d0*/  LDG.E.64 R20, desc[UR8][R20.64] ;  /* 0x0000000814147981 */ /* 0x000f22000c1e1b00 */
        /* <DEDUP_REMOVED lines=21> */
[----:B------:R-:W-:-:S06]  /*0630*/  IMAD.WIDE.U32 R12, R13, 0x8, R6 ;  /* 0x000000080d0c7825 */ /* 0x000fcc00078e0006 */
[----:B------:R-:W4:Y:S01]  /*0640*/  LDG.E.64 R12, desc[UR8][R12.64] ;  /* 0x000000080c0c7981 */ /* 0x000f22000c1e1b00 */
[----:B--2---:R-:W-:-:S06]  /*0650*/  DSETP.GEU.AND P0, PT, R10, R8, PT ;  /* 0x000000080a00722a */ /* 0x004fcc0003f0e000 */
        /* <DEDUP_REMOVED lines=24> */
[----:B------:R-:W-:-:S05]  /*07e0*/  VIADD R25, R25, 0x10 ;  /* 0x0000001019197836 */ /* 0x000fca0000000000 */
[----:B------:R-:W-:Y:S02]  /*07f0*/  FSEL R8, R12, R8, !P0 ;  /* 0x000000080c087208 */ /* 0x000fe40004000000 */
[----:B------:R-:W-:Y:S02]  /*0800*/  FSEL R9, R13, R9, !P0 ;  /* 0x000000090d097208 */ /* 0x000fe40004000000 */
[----:B------:R-:W-:Y:S01]  /*0810*/  ISETP.NE.AND P1, PT, R25, RZ, PT ;  /* 0x000000ff1900720c */ /* 0x000fe20003f25270 */
[----:B------:R-:W-:Y:S02]  /*0820*/  VIADD R24, R24, 0x1000 ;  /* 0x0000100018187836 */ /* 0x000fe40000000000 */
[----:B------:R-:W-:Y:S01]  /*0830*/  VIADD R5, R5, 0x1000 ;  /* 0x0000100005057836 */ /* 0x000fe20000000000 */
[----:B--2---:R-:W-:-:S06]  /*0840*/  DSETP.GEU.AND P0, PT, R8, R10, PT ;  /* 0x0000000a0800722a */ /* 0x004fcc0003f0e000 */
[----:B------:R-:W-:Y:S02]  /*0850*/  FSEL R8, R10, R8, !P0 ;  /* 0x000000080a087208 */ /* 0x000fe40004000000 */
[----:B------:R-:W-:-:S06]  /*0860*/  FSEL R9, R11, R9, !P0 ;  /* 0x000000090b097208 */ /* 0x000fcc0004000000 */
[----:B---3--:R-:W-:-:S06]  /*0870*/  DSETP.GEU.AND P0, PT, R8, R22, PT ;  /* 0x000000160800722a */ /* 0x008fcc0003f0e000 */
[----:B------:R-:W-:Y:S02]  /*0880*/  FSEL R14, R22, R8, !P0 ;  /* 0x00000008160e7208 */ /* 0x000fe40004000000 */
[----:B------:R-:W-:Y:S01]  /*0890*/  FSEL R15, R23, R9, !P0 ;  /* 0x00000009170f7208 */ /* 0x000fe20004000000 */
[----:B------:R-:W-:Y:S06]  /*08a0*/  @P1 BRA `(.L_x_182) ;  /* 0xfffffff800701947 */ /* 0x000fec000383ffff */
[----:B------:R-:W-:Y:S05]  /*08b0*/  BSYNC.RECONVERGENT B3 ;  /* 0x0000000000037941 */ /* 0x000fea0003800200 */
.L_x_181:
[----:B------:R-:W-:-:S07]  /*08c0*/  VIADD R21, R24, 0xfffff800 ;  /* 0xfffff80018157836 */ /* 0x000fce0000000000 */
.L_x_180:
[----:B------:R-:W-:Y:S05]  /*08d0*/  BSYNC.RECONVERGENT B2 ;  /* 0x0000000000027941 */ /* 0x000fea0003800200 */
.L_x_179:
[----:B------:R-:W-:-:S13]  /*08e0*/  ISETP.NE.AND P0, PT, R4, RZ, PT ;  /* 0x000000ff0400720c */ /* 0x000fda0003f05270 */
[----:B------:R-:W-:Y:S05]  /*08f0*/  @!P0 BRA `(.L_x_178) ;  /* 0x0000000400988947 */ /* 0x000fea0003800000 */
[----:B------:R-:W-:Y:S01]  /*0900*/  ISETP.GE.U32.AND P1, PT, R4, 0x8, PT ;  /* 0x000000080400780c */ /* 0x000fe20003f26070 */
[----:B------:R-:W-:Y:S01]  /*0910*/  BSSY.RECONVERGENT B2, `(.L_x_183) ;  /* 0x0000036000027945 */ /* 0x000fe20003800200 */
[----:B------:R-:W-:-:S04]  /*0920*/  LOP3.LUT R20, R0, 0x7, RZ, 0xc0, !PT ;  /* 0x0000000700147812 */ /* 0x000fc800078ec0ff */
[----:B------:R-:W-:-:S07]  /*0930*/  ISETP.NE.AND P0, PT, R20, RZ, PT ;  /* 0x000000ff1400720c */ /* 0x000fce0003f05270 */
[----:B------:R-:W-:Y:S06]  /*0940*/  @!P1 BRA `(.L_x_184) ;  /* 0x0000000000c89947 */ /* 0x000fec0003800000 */
[----:B------:R-:W0:Y:S01]  /*0950*/  LDC.64 R4, c[0x0][0x380] ;  /* 0x0000e000ff047b82 */ /* 0x000e220000000a00 */
[----:B------:R-:W-:-:S04]  /*0960*/  VIADD R25, R21, UR6 ;  /* 0x0000000615197c36 */ /* 0x000fc80008000000 */
[C---:B------:R-:W-:Y:S02]  /*0970*/  VIADD R9, R25.reuse, 0x100 ;  /* 0x0000010019097836 */ /* 0x040fe40000000000 */
[----:B0-----:R-:W-:-:S06]  /*0980*/  IMAD.WIDE.U32 R6, R25, 0x8, R4 ;  /* 0x0000000819067825 */ /* 0x001fcc00078e0004 */
[----:B------:R-:W2:Y:S01]  /*0990*/  LDG.E.64 R6, desc[UR8][R6.64] ;  /* 0x0000000806067981 */ /* 0x000ea2000c1e1b00 */
[----:B------:R-:W-:-:S04]  /*09a0*/  IMAD.WIDE.U32 R8, R9, 0x8, R4 ;  /* 0x0000000809087825 */ /* 0x000fc800078e0004 */
[----:B------:R-:W-:Y:S02]  /*09b0*/  VIADD R11, R25, 0x200 ;  /* 0x00000200190b7836 */ /* 0x000fe40000000000 */
[----:B------:R-:W3:Y:S02]  /*09c0*/  LDG.E.64 R8, desc[UR8][R8.64] ;  /* 0x0000000808087981 */ /* 0x000ee4000c1e1b00 */
        /* <DEDUP_REMOVED lines=42> */
.L_x_184:
[----:B------:R-:W-:Y:S05]  /*0c70*/  BSYNC.RECONVERGENT B2 ;  /* 0x0000000000027941 */ /* 0x000fea0003800200 */
.L_x_183:
        /* <DEDUP_REMOVED lines=32> */
.L_x_186:
[----:B------:R-:W-:Y:S05]  /*0e80*/  BSYNC.RECONVERGENT B2 ;  /* 0x0000000000027941 */ /* 0x000fea0003800200 */
.L_x_185:
[----:B------:R-:W-:Y:S05]  /*0e90*/  @!P0 BRA `(.L_x_178) ;  /* 0x0000000000308947 */ /* 0x000fea0003800000 */
[----:B------:R-:W0:Y:S01]  /*0ea0*/  LDC.64 R6, c[0x0][0x380] ;  /* 0x0000e000ff067b82 */ /* 0x000e220000000a00 */
[----:B------:R-:W-:Y:S02]  /*0eb0*/  VIADD R9, R21, UR6 ;  /* 0x0000000615097c36 */ /* 0x000fe40008000000 */
[----:B------:R-:W-:-:S07]  /*0ec0*/  IMAD.MOV R0, RZ, RZ, -R0 ;  /* 0x000000ffff007224 */ /* 0x000fce00078e0a00 */
.L_x_187:
[----:B0-----:R-:W-:-:S06]  /*0ed0*/  IMAD.WIDE.U32 R4, R9, 0x8, R6 ;  /* 0x0000000809047825 */ /* 0x001fcc00078e0006 */
        /* <DEDUP_REMOVED lines=8> */
.L_x_178:
[----:B------:R-:W-:Y:S05]  /*0f60*/  BSYNC.RECONVERGENT B1 ;  /* 0x0000000000017941 */ /* 0x000fea0003800200 */
.L_x_177:
[----:B------:R-:W-:-:S13]  /*0f70*/  ISETP.GE.U32.AND P0, PT, R2, 0x100, PT ;  /* 0x000001000200780c */ /* 0x000fda0003f06070 */
        /* <DEDUP_REMOVED lines=50> */
[----:B------:R-:W1:Y:S04]  /*12a0*/  LDS.128 R12, [UR4+0x10] ;  /* 0x00001004ff0c7984 */ /* 0x000e680008000c00 */
[----:B0-----:R-:W0:Y:S01]  /*12b0*/  LDS.128 R8, [UR4+0x20] ;  /* 0x00002004ff087984 */ /* 0x001e220008000c00 */
[----:B-1----:R-:W-:-:S06]  /*12c0*/  DSETP.GEU.AND P1, PT, R4, R12, PT ;  /* 0x0000000c0400722a */ /* 0x002fcc0003f2e000 */
[----:B------:R-:W-:Y:S02]  /*12d0*/  FSEL R2, R12, R4, !P1 ;  /* 0x000000040c027208 */ /* 0x000fe40004800000 */
[----:B------:R-:W-:Y:S02]  /*12e0*/  FSEL R3, R13, R5, !P1 ;  /* 0x000000050d037208 */ /* 0x000fe40004800000 */
[----:B------:R-:W1:Y:S04]  /*12f0*/  LDS.128 R4, [UR4+0x30] ;  /* 0x00003004ff047984 */ /* 0x000e680008000c00 */
[----:B------:R-:W-:-:S06]  /*1300*/  DSETP.GEU.AND P1, PT, R2, R14, PT ;  /* 0x0000000e0200722a */ /* 0x000fcc0003f2e000 */
[----:B------:R-:W-:Y:S02]  /*1310*/  FSEL R2, R14, R2, !P1 ;  /* 0x000000020e027208 */ /* 0x000fe40004800000 */
[----:B------:R-:W-:-:S06]  /*1320*/  FSEL R3, R15, R3, !P1 ;  /* 0x000000030f037208 */ /* 0x000fcc0004800000 */
[----:B0-----:R-:W-:-:S06]  /*1330*/  DSETP.GEU.AND P1, PT, R2, R8, PT ;  /* 0x000000080200722a */ /* 0x001fcc0003f2e000 */
[----:B------:R-:W-:Y:S02]  /*1340*/  FSEL R8, R8, R2, !P1 ;  /* 0x0000000208087208 */ /* 0x000fe40004800000 */
[----:B------:R-:W-:Y:S02]  /*1350*/  FSEL R9, R9, R3, !P1 ;  /* 0x0000000309097208 */ /* 0x000fe40004800000 */
[----:B------:R-:W0:Y:S04]  /*1360*/  LDS.64 R2, [UR4+0x40] ;  /* 0x00004004ff027984 */ /* 0x000e280008000a00 */
[----:B------:R-:W-:-:S06]  /*1370*/  DSETP.GEU.AND P1, PT, R8, R10, PT ;  /* 0x0000000a0800722a */ /* 0x000fcc0003f2e000 */
[----:B------:R-:W-:Y:S02]  /*1380*/  FSEL R8, R10, R8, !P1 ;  /* 0x000000080a087208 */ /* 0x000fe40004800000 */
[----:B------:R-:W-:-:S06]  /*1390*/  FSEL R9, R11, R9, !P1 ;  /* 0x000000090b097208 */ /* 0x000fcc0004800000 */
[----:B-1----:R-:W-:-:S06]  /*13a0*/  DSETP.GEU.AND P1, PT, R8, R4, PT ;  /* 0x000000040800722a */ /* 0x002fcc0003f2e000 */
        /* <DEDUP_REMOVED lines=9> */
.L_x_188:
[----:B------:R-:W-:-:S04]  /*1440*/  LOP3.LUT R0, R3, 0x3e0, RZ, 0xc0, !PT ;  /* 0x000003e003007812 */ /* 0x000fc800078ec0ff */
[----:B------:R-:W-:Y:S01]  /*1450*/  LOP3.LUT R7, RZ, R0, RZ, 0x33, !PT ;  /* 0x00000000ff077212 */ /* 0x000fe200078e33ff */
[----:B------:R-:W-:Y:S02]  /*1460*/  VIADD R5, R0, 0x20 ;  /* 0x0000002000057836 */ /* 0x000fe40000000000 */
[----:B------:R-:W0:Y:S03]  /*1470*/  S2R R0, SR_LANEID ;  /* 0x0000000000007919 */ /* 0x000e260000000000 */
[----:B------:R-:W-:Y:S01]  /*1480*/  ISETP.GT.U32.AND P0, PT, R5, R2, PT ;  /* 0x000000020500720c */ /* 0x000fe20003f04070 */
[----:B------:R-:W-:-:S05]  /*1490*/  IMAD.IADD R5, R2, 0x1, R7 ;  /* 0x0000000102057824 */ /* 0x000fca00078e0207 */
[----:B------:R-:W-:-:S05]  /*14a0*/  SEL R5, R5, 0x1f, P0 ;  /* 0x0000001f05057807 */ /* 0x000fca0000000000 */
[----:B-----5:R-:W-:Y:S04]  /*14b0*/  SHFL.DOWN PT, R6, R14, 0x1, R5 ;  /* 0x082000000e067989 */ /* 0x020fe800000e0005 */
[----:B------:R-:W1:Y:S01]  /*14c0*/  SHFL.DOWN PT, R7, R15, 0x1, R5 ;  /* 0x082000000f077989 */ /* 0x000e6200000e0005 */
[----:B0-----:R-:W-:Y:S01]  /*14d0*/  ISETP.GE.AND P0, PT, R0, R5, PT ;  /* 0x000000050000720c */ /* 0x001fe20003f06270 */
[----:B-1----:R-:W-:-:S06]  /*14e0*/  DSETP.GEU.AND P1, PT, R14, R6, PT ;  /* 0x000000060e00722a */ /* 0x002fcc0003f2e000 */
        /* <DEDUP_REMOVED lines=47> */
[----:B0-----:R-:W-:Y:S05]  /*17e0*/  @P0 BRA `(.L_x_189) ;  /* 0x0000001c000c0947 */ /* 0x001fea0003800000 */
[----:B------:R-:W0:Y:S01]  /*17f0*/  S2UR UR5, SR_CgaCtaId ;  /* 0x00000000000579c3 */ /* 0x000e220000008800 */
[----:B------:R-:W-:Y:S01]  /*1800*/  UMOV UR4, 0x400 ;  /* 0x0000040000047882 */ /* 0x000fe20000000000 */
[----:B------:R-:W-:Y:S01]  /*1810*/  ISETP.GT.U32.AND P2, PT, R2, 0x20, PT ;  /* 0x000000200200780c */ /* 0x000fe20003f44070 */
[----:B0-----:R-:W-:-:S09]  /*1820*/  ULEA UR4, UR5, UR4, 0x18 ;  /* 0x0000000405047291 */ /* 0x001fd2000f8ec0ff */
[----:B------:R-:W0:Y:S04]  /*1830*/  LDS.128 R12, [UR4+0x10] ;  /* 0x00001004ff0c7984 */ /* 0x000e280008000c00 */
[----:B------:R-:W1:Y:S01]  /*1840*/  LDS.128 R8, [UR4+0x20] ;  /* 0x00002004ff087984 */ /* 0x000e620008000c00 */
[----:B0-----:R-:W-:-:S06]  /*1850*/  DSETP.GEU.AND P1, PT, R4, R12, PT ;  /* 0x0000000c0400722a */ /* 0x001fcc0003f2e000 */
[-C--:B------:R-:W-:Y:S02]  /*1860*/  FSEL R3, R12, R4.reuse, !P1 ;  /* 0x000000040c037208 */ /* 0x080fe40004800000 */
[-C--:B------:R-:W-:Y:S02]  /*1870*/  FSEL R13, R13, R5.reuse, !P1 ;  /* 0x000000050d0d7208 */ /* 0x080fe40004800000 */
[----:B------:R-:W-:Y:S02]  /*1880*/  FSEL R0, R3, R4, P2 ;  /* 0x0000000403007208 */ /* 0x000fe40001000000 */
[C---:B------:R-:W-:Y:S02]  /*1890*/  ISETP.GT.U32.AND P1, PT, R2.reuse, 0x40, PT ;  /* 0x000000400200780c */ /* 0x040fe40003f24070 */
[----:B------:R-:W-:Y:S01]  /*18a0*/  FSEL R13, R13, R5, P2 ;  /* 0x000000050d0d7208 */ /* 0x000fe20001000000 */
[----:B------:R-:W-:Y:S01]  /*18b0*/  IMAD.MOV.U32 R12, RZ, RZ, R0 ;  /* 0x000000ffff0c7224 */ /* 0x000fe200078e0000 */
[----:B------:R-:W-:Y:S01]  /*18c0*/  ISETP.GT.U32.AND P2, PT, R2, 0x60, PT ;  /* 0x000000600200780c */ /* 0x000fe20003f44070 */
[----:B------:R-:W0:Y:S04]  /*18d0*/  LDS.128 R4, [UR4+0x30] ;  /* 0x00003004ff047984 */ /* 0x000e280008000c00 */
[----:B------:R-:W-:-:S06]  /*18e0*/  DSETP.GEU.AND P3, PT, R12, R14, PT ;  /* 0x0000000e0c00722a */ /* 0x000fcc0003f6e000 */
[----:B------:R-:W-:Y:S02]  /*18f0*/  @P1 FSEL R0, R14, R0, !P3 ;  /* 0x000000000e001208 */ /* 0x000fe40005800000 */
[----:B------:R-:W-:Y:S02]  /*1900*/  @P1 FSEL R13, R15, R13, !P3 ;  /* 0x0000000d0f0d1208 */ /* 0x000fe40005800000 */
[----:B------:R-:W-:Y:S01]  /*1910*/  ISETP.GT.U32.AND P1, PT, R2, 0x80, PT ;  /* 0x000000800200780c */ /* 0x000fe20003f24070 */
[----:B------:R-:W-:-:S06]  /*1920*/  IMAD.MOV.U32 R12, RZ, RZ, R0 ;  /* 0x000000ffff0c7224 */ /* 0x000fcc00078e0000 */
[----:B-1----:R-:W-:-:S06]  /*1930*/  DSETP.GEU.AND P3, PT, R12, R8, PT ;  /* 0x000000080c00722a */ /* 0x002fcc0003f6e000 */
[----:B------:R-:W-:Y:S02]  /*1940*/  @P2 FSEL R0, R8, R0, !P3 ;  /* 0x0000000008002208 */ /* 0x000fe40005800000 */
[----:B------:R-:W-:Y:S02]  /*1950*/  @P2 FSEL R13, R9, R13, !P3 ;  /* 0x0000000d090d2208 */ /* 0x000fe40005800000 */
[----:B------:R-:W-:Y:S01]  /*1960*/  ISETP.GT.U32.AND P2, PT, R2, 0xa0, PT ;  /* 0x000000a00200780c */ /* 0x000fe20003f44070 */
[----:B------:R-:W-:Y:S01]  /*1970*/  IMAD.MOV.U32 R12, RZ, RZ, R0 ;  /* 0x000000ffff0c7224 */ /* 0x000fe200078e0000 */
[----:B------:R-:W1:Y:S05]  /*1980*/  LDS.64 R8, [UR4+0x40] ;  /* 0x00004004ff087984 */ /* 0x000e6a0008000a00 */
[----:B------:R-:W-:-:S06]  /*1990*/  DSETP.GEU.AND P3, PT, R12, R10, PT ;  /* 0x0000000a0c00722a */ /* 0x000fcc0003f6e000 */
[----:B------:R-:W-:Y:S02]  /*19a0*/  @P1 FSEL R0, R10, R0, !P3 ;  /* 0x000000000a001208 */ /* 0x000fe40005800000 */
[----:B------:R-:W-:Y:S02]  /*19b0*/  @P1 FSEL R13, R11, R13, !P3 ;  /* 0x0000000d0b0d1208 */ /* 0x000fe40005800000 */
[----:B------:R-:W-:Y:S01]  /*19c0*/  ISETP.GT.U32.AND P1, PT, R2, 0xc0, PT ;  /* 0x000000c00200780c */ /* 0x000fe20003f24070 */
[----:B------:R-:W-:Y:S02]  /*19d0*/  IMAD.MOV.U32 R10, RZ, RZ, R0 ;  /* 0x000000ffff0a7224 */ /* 0x000fe400078e0000 */
[----:B------:R-:W-:-:S06]  /*19e0*/  IMAD.MOV.U32 R11, RZ, RZ, R13 ;  /* 0x000000ffff0b7224 */ /* 0x000fcc00078e000d */
[----:B0-----:R-:W-:-:S06]  /*19f0*/  DSETP.GEU.AND P3, PT, R10, R4, PT ;  /* 0x000000040a00722a */ /* 0x001fcc0003f6e000 */
[----:B------:R-:W-:Y:S02]  /*1a00*/  @P2 FSEL R0, R4, R0, !P3 ;  /* 0x0000000004002208 */ /* 0x000fe40005800000 */
[----:B------:R-:W-:Y:S02]  /*1a10*/  @P2 FSEL R13, R5, R13, !P3 ;  /* 0x0000000d050d2208 */ /* 0x000fe40005800000 */
[----:B------:R-:W-:Y:S01]  /*1a20*/  ISETP.GT.U32.AND P2, PT, R2, 0xe0, PT ;  /* 0x000000e00200780c */ /* 0x000fe20003f44070 */
        /* <DEDUP_REMOVED lines=13> */
.L_x_174:
[----:B------:R-:W0:Y:S01]  /*1b00*/  S2R R0, SR_TID.X ;  /* 0x0000000000007919 */ /* 0x000e220000002100 */
[----:B------:R-:W1:Y:S02]  /*1b10*/  LDCU.64 UR14, c[0x0][0x380] ;  /* 0x00007000ff0e77ac */ /* 0x000e640008000a00 */
[----:B-1----:R-:W-:Y:S02]  /*1b20*/  IMAD.U32 R6, RZ, RZ, UR14 ;  /* 0x0000000eff067e24 */ /* 0x002fe4000f8e00ff */
[----:B------:R-:W-:Y:S02]  /*1b30*/  IMAD.U32 R7, RZ, RZ, UR15 ;  /* 0x0000000fff077e24 */ /* 0x000fe4000f8e00ff */
[----:B0-----:R-:W-:-:S04]  /*1b40*/  VIADD R25, R0, UR6 ;  /* 0x0000000600197c36 */ /* 0x001fc80008000000 */
[----:B------:R-:W-:-:S05]  /*1b50*/  IMAD.WIDE.U32 R24, R25, 0x8, R6 ;  /* 0x0000000819187825 */ /* 0x000fca00078e0006 */
        /* <DEDUP_REMOVED lines=8> */
[----:B------:R-:W-:Y:S01]  /*1be0*/  ISETP.GE.U32.AND P1, PT, R2, UR4, PT ;  /* 0x0000000402007c0c */ /* 0x000fe2000bf26070 */
        /* <DEDUP_REMOVED lines=22> */
[----:B------:R-:W-:Y:S01]  /*1d50*/  ULEA UR11, UR13, UR6, 0xb ;  /* 0x000000060d0b7291 */ /* 0x000fe2000f8e58ff */
[----:B------:R-:W-:Y:S01]  /*1d60*/  VIADD R3, R4, 0xfffff800 ;  /* 0xfffff80004037836 */ /* 0x000fe20000000000 */
[----:B------:R-:W-:Y:S01]  /*1d70*/  LOP3.LUT R5, RZ, R0, RZ, 0x33, !PT ;  /* 0x00000000ff057212 */ /* 0x000fe200078e33ff */
[----:B------:R-:W-:-:S03]  /*1d80*/  UIADD3 UR5, UPT, UPT, UR4, UR6, URZ ;  /* 0x0000000604057290 */ /* 0x000fc6000fffe0ff */
[----:B------:R-:W-:Y:S02]  /*1d90*/  ISETP.LT.U32.AND P0, PT, R3, UR11, PT ;  /* 0x0000000b03007c0c */ /* 0x000fe4000bf01070 */
[----:B------:R-:W-:Y:S01]  /*1da0*/  IADD3 R5, PT, PT, R4, -UR4, R5 ;  /* 0x8000000404057c10 */ /* 0x000fe2000fffe005 */
[----:B------:R-:W-:Y:S01]  /*1db0*/  IMAD.U32 R25, RZ, RZ, UR5 ;  /* 0x00000005ff197e24 */ /* 0x000fe2000f8e00ff */
[----:B------:R-:W-:-:S03]  /*1dc0*/  UMOV UR4, URZ ;  /* 0x000000ff00047c82 */ /* 0x000fc60008000000 */
[----:B------:R-:W-:Y:S01]  /*1dd0*/  VIADD R2, R5, -UR6 ;  /* 0x8000000605027c36 */ /* 0x000fe20008000000 */
[----:B------:R-:W-:Y:S01]  /*1de0*/  UMOV UR6, UR5 ;  /* 0x0000000500067c82 */ /* 0x000fe20008000000 */
[----:B------:R-:W-:-:S04]  /*1df0*/  IADD3 R25, PT, PT, R25, 0x800, R0 ;  /* 0x0000080019197810 */ /* 0x000fc80007ffe000 */
[----:B------:R-:W-:Y:S05]  /*1e00*/  @P0 BRA `(.L_x_191) ;  /* 0x0000000000c40947 */ /* 0x000fea0003800000 */
[----:B------:R-:W0:Y:S01]  /*1e10*/  LDC.64 R6, c[0x0][0x380] ;  /* 0x0000e000ff067b82 */ /* 0x000e220000000a00 */
[----:B------:R-:W1:Y:S01]  /*1e20*/  LDCU.64 UR12, c[0x0][0x3a8] ;  /* 0x00007500ff0c77ac */ /* 0x000e620008000a00 */
[----:B------:R-:W-:Y:S01]  /*1e30*/  NOP ;  /* 0x0000000000007918 */ /* 0x000fe20000000000 */
.L_x_192:
[----:B------:R-:W-:-:S04]  /*1e40*/  VIADD R19, R0, UR11 ;  /* 0x0000000b00137c36 */ /* 0x000fc80008000000 */
[----:B0-----:R-:W-:-:S05]  /*1e50*/  IMAD.WIDE.U32 R18, R19, 0x8, R6 ;  /* 0x0000000813127825 */ /* 0x001fca00078e0006 */
        /* <DEDUP_REMOVED lines=26> */
[----:B-1----:R-:W-:-:S04]  /*2000*/  USHF.L.U32 UR7, UR13, 0xb, URZ ;  /* 0x0000000b0d077899 */ /* 0x002fc800080006ff */
[----:B------:R-:W-:Y:S02]  /*2010*/  UIADD3 UR6, UPT, UPT, UR7, UR6, URZ ;  /* 0x0000000607067290 */ /* 0x000fe4000fffe0ff */
[----:B------:R-:W-:Y:S02]  /*2020*/  VIADD R2, R2, -UR7 ;  /* 0x8000000702027c36 */ /* 0x000fe40008000000 */
[----:B------:R-:W-:Y:S01]  /*2030*/  VIADD R25, R25, UR7 ;  /* 0x0000000719197c36 */ /* 0x000fe20008000000 */
[----:B--2---:R-:W-:-:S06]  /*2040*/  DSETP.GEU.AND P0, PT, R4, R20, PT ;  /* 0x000000140400722a */ /* 0x004fcc0003f0e000 */
[----:B------:R-:W-:Y:S01]  /*2050*/  FSEL R8, R20, R4, !P0 ;  /* 0x0000000414087208 */ /* 0x000fe20004000000 */
[----:B------:R-:W-:Y:S01]  /*2060*/  IMAD.U32 R4, RZ, RZ, UR12 ;  /* 0x0000000cff047e24 */ /* 0x000fe2000f8e00ff */
[----:B------:R-:W-:-:S03]  /*2070*/  FSEL R9, R21, R5, !P0 ;  /* 0x0000000515097208 */ /* 0x000fc60004000000 */
[----:B------:R-:W-:-:S05]  /*2080*/  VIADD R5, R4, -UR11 ;  /* 0x8000000b04057c36 */ /* 0x000fca0008000000 */
[----:B------:R-:W-:Y:S01]  /*2090*/  ISETP.GE.U32.AND P1, PT, R5, UR7, PT ;  /* 0x0000000705007c0c */ /* 0x000fe2000bf26070 */
[----:B------:R-:W-:-:S06]  /*20a0*/  DSETP.GEU.AND P0, PT, R8, R22, PT ;  /* 0x000000160800722a */ /* 0x000fcc0003f0e000 */
[----:B------:R-:W-:Y:S02]  /*20b0*/  FSEL R14, R22, R8, !P0 ;  /* 0x00000008160e7208 */ /* 0x000fe40004000000 */
[----:B------:R-:W-:-:S04]  /*20c0*/  FSEL R15, R23, R9, !P0 ;  /* 0x00000009170f7208 */ /* 0x000fc80004000000 */
[----:B------:R-:W-:Y:S05]  /*20d0*/  @!P1 BRA `(.L_x_190) ;  /* 0x0000000c00a09947 */ /* 0x000fea0003800000 */
[----:B------:R-:W-:Y:S02]  /*20e0*/  ULEA UR11, UR13, UR11, 0xb ;  /* 0x0000000b0d0b7291 */ /* 0x000fe4000f8e58ff */
[----:B------:R-:W-:-:S04]  /*20f0*/  UIADD3 UR4, UPT, UPT, UR4, 0x1, URZ ;  /* 0x0000000104047890 */ /* 0x000fc8000fffe0ff */
[----:B------:R-:W-:-:S13]  /*2100*/  ISETP.LT.U32.AND P0, PT, R3, UR11, PT ;  /* 0x0000000b03007c0c */ /* 0x000fda000bf01070 */
[----:B------:R-:W-:Y:S05]  /*2110*/  @!P0 BRA `(.L_x_192) ;  /* 0xfffffffc00488947 */ /* 0x000fea000383ffff */
.L_x_191:
[----:B------:R-:W-:Y:S01]  /*2120*/  VIADD R3, R4, -UR11 ;  /* 0x8000000b04037c36 */ /* 0x000fe20008000000 */
[----:B------:R-:W-:Y:S04]  /*2130*/  BSSY.RECONVERGENT B1, `(.L_x_190) ;  /* 0x00000e2000017945 */ /* 0x000fe80003800200 */
[----:B------:R-:W-:-:S04]  /*2140*/  ISETP.GE.AND P0, PT, R0, R3, PT ;  /* 0x000000030000720c */ /* 0x000fc80003f06270 */
[----:B------:R-:W-:-:S13]  /*2150*/  ISETP.LE.U32.OR P0, PT, R4, UR11, P0 ;  /* 0x0000000b04007c0c */ /* 0x000fda0008703470 */
[----:B------:R-:W-:Y:S05]  /*2160*/  @P0 BRA `(.L_x_193) ;  /* 0x0000000c00780947 */ /* 0x000fea0003800000 */
[----:B------:R-:W-:Y:S01]  /*2170*/  UIMAD UR7, UR4, UR13, URZ ;  /* 0x0000000d040772a4 */ /* 0x000fe2000f8e02ff */
[----:B------:R-:W-:Y:S01]  /*2180*/  LOP3.LUT R3, RZ, R0, RZ, 0x33, !PT ;  /* 0x00000000ff037212 */ /* 0x000fe200078e33ff */
[----:B------:R-:W-:Y:S03]  /*2190*/  BSSY.RECONVERGENT B2, `(.L_x_194) ;  /* 0x0000074000027945 */ /* 0x000fe60003800200 */
[----:B------:R-:W-:Y:S01]  /*21a0*/  IADD3 R4, PT, PT, R4, -UR5, R3 ;  /* 0x8000000504047c10 */ /* 0x000fe2000fffe003 */
[----:B------:R-:W-:-:S04]  /*21b0*/  IMAD.U32 R3, RZ, RZ, UR7 ;  /* 0x00000007ff037e24 */ /* 0x000fc8000f8e00ff */
[----:B------:R-:W-:Y:S02]  /*21c0*/  IMAD R4, R3, -0x800, R4 ;  /* 0xfffff80003047824 */ /* 0x000fe400078e0204 */
[----:B------:R-:W-:-:S03]  /*21d0*/  IMAD.MOV.U32 R3, RZ, RZ, R0 ;  /* 0x000000ffff037224 */ /* 0x000fc600078e0000 */
[C---:B------:R-:W-:Y:S02]  /*21e0*/  ISETP.GE.U32.AND P0, PT, R4.reuse, 0xf00, PT ;  /* 0x00000f000400780c */ /* 0x040fe40003f06070 */
[----:B------:R-:W-:-:S04]  /*21f0*/  LEA.HI R4, R4, 0x1, RZ, 0x18 ;  /* 0x0000000104047811 */ /* 0x000fc800078fc0ff */
[----:B------:R-:W-:-:S07]  /*2200*/  LOP3.LUT R5, R4, 0xf, RZ, 0xc0, !PT ;  /* 0x0000000f04057812 */ /* 0x000fce00078ec0ff */
[----:B------:R-:W-:Y:S05]  /*2210*/  @!P0 BRA `(.L_x_195) ;  /* 0x0000000400ac8947 */ /* 0x000fea0003800000 */
[----:B------:R-:W-:Y:S01]  /*2220*/  LEA.HI R3, R2, 0x1, RZ, 0x18 ;  /* 0x0000000102037811 */ /* 0x000fe200078fc0ff */
[----:B------:R-:W-:Y:S03]  /*2230*/  BSSY.RECONVERGENT B3, `(.L_x_196) ;  /* 0x0000068000037945 */ /* 0x000fe60003800200 */
[----:B------:R-:W-:Y:S02]  /*2240*/  LOP3.LUT R24, R3, 0x1fffff0, RZ, 0xc0, !PT ;  /* 0x01fffff003187812 */ /* 0x000fe400078ec0ff */
[----:B------:R-:W-:-:S03]  /*2250*/  LOP3.LUT R3, R0, 0x800, RZ, 0xfc, !PT ;  /* 0x0000080000037812 */ /* 0x000fc600078efcff */
[----:B------:R-:W-:-:S07]  /*2260*/  IMAD.MOV R24, RZ, RZ, -R24 ;  /* 0x000000ffff187224 */ /* 0x000fce00078e0a18 */
.L_x_197:
[----:B------:R-:W-:-:S04]  /*2270*/  VIADD R9, R25, 0xfffff800 ;  /* 0xfffff80019097836 */ /* 0x000fc80000000000 */
[----:B------:R-:W-:-:S06]  /*2280*/  IMAD.WIDE.U32 R8, R9, 0x8, R6 ;  /* 0x0000000809087825 */ /* 0x000fcc00078e0006 */
[----:B------:R-:W2:Y:S01]  /*2290*/  LDG.E.64 R8, desc[UR8][R8.64] ;  /* 0x0000000808087981 */ /* 0x000ea2000c1e1b00 */
[----:B------:R-:W-:-:S04]  /*22a0*/  VIADD R23, R25, 0xfffff900 ;  /* 0xfffff90019177836 */ /* 0x000fc80000000000 */
        /* <DEDUP_REMOVED lines=8> */
[----:B------:R-:W5:Y:S02]  /*2330*/  LDG.E.64 R18, desc[UR8][R18.64] ;  /* 0x0000000812127981 */ /* 0x000f64000c1e1b00 */
[----:B------:R-:W-:-:S04]  /*2340*/  IMAD.WIDE.U32 R16, R17, 0x8, R6 ;  /* 0x0000000811107825 */ /* 0x000fc800078e0006 */
[----:B------:R-:W-:Y:S02]  /*2350*/  VIADD R13, R25, 0xfffffd00 ;  /* 0xfffffd00190d7836 */ /* 0x000fe40000000000 */
[----:B------:R-:W5:Y:S02]  /*2360*/  LDG.E.64 R16, desc[UR8][R16.64] ;  /* 0x0000000810107981 */ /* 0x000f64000c1e1b00 */
[----:B------:R-:W-:-:S04]  /*2370*/  IMAD.WIDE.U32 R12, R13, 0x8, R6 ;  /* 0x000000080d0c7825 */ /* 0x000fc800078e0006 */
[----:B------:R-:W-:Y:S02]  /*2380*/  VIADD R11, R25, 0xfffffe00 ;  /* 0xfffffe00190b7836 */ /* 0x000fe40000000000 */
[----:B------:R-:W5:Y:S02]  /*2390*/  LDG.E.64 R12, desc[UR8][R12.64] ;  /* 0x000000080c0c7981 */ /* 0x000f64000c1e1b00 */
[----:B------:R-:W-:-:S06]  /*23a0*/  IMAD.WIDE.U32 R10, R11, 0x8, R6 ;  /* 0x000000080b0a7825 */ /* 0x000fcc00078e0006 */
[----:B------:R-:W5:Y:S01]  /*23b0*/  LDG.E.64 R10, desc[UR8][R10.64] ;  /* 0x000000080a0a7981 */ /* 0x000f62000c1e1b00 */
[----:B--2---:R-:W-:-:S06]  /*23c0*/  DSETP.GEU.AND P0, PT, R14, R8, PT ;  /* 0x000000080e00722a */ /* 0x004fcc0003f0e000 */
[----:B------:R-:W-:Y:S01]  /*23d0*/  FSEL R15, R9, R15, !P0 ;  /* 0x0000000f090f7208 */ /* 0x000fe20004000000 */
[----:B------:R-:W-:Y:S01]  /*23e0*/  VIADD R9, R25, 0xffffff00 ;  /* 0xffffff0019097836 */ /* 0x000fe20000000000 */
[----:B------:R-:W-:-:S03]  /*23f0*/  FSEL R14, R8, R14, !P0 ;  /* 0x0000000e080e7208 */ /* 0x000fc60004000000 */
[----:B------:R-:W-:-:S03]  /*2400*/  IMAD.WIDE.U32 R8, R9, 0x8, R6 ;  /* 0x0000000809087825 */ /* 0x000fc600078e0006 */
[----:B---3--:R-:W-:-:S03]  /*2410*/  DSETP.GEU.AND P0, PT, R14, R22, PT ;  /* 0x000000160e00722a */ /* 0x008fc60003f0e000 */
[----:B------:R-:W2:Y:S03]  /*2420*/  LDG.E.64 R8, desc[UR8][R8.64] ;  /* 0x0000000808087981 */ /* 0x000ea6000c1e1b00 */
[----:B------:R-:W-:Y:S02]  /*2430*/  FSEL R14, R22, R14, !P0 ;  /* 0x0000000e160e7208 */ /* 0x000fe40004000000 */
[----:B------:R-:W-:Y:S01]  /*2440*/  FSEL R15, R23, R15, !P0 ;  /* 0x0000000f170f7208 */ /* 0x000fe20004000000 */
[----:B------:R-:W-:-:S06]  /*2450*/  IMAD.WIDE.U32 R22, R25, 0x8, R6 ;  /* 0x0000000819167825 */ /* 0x000fcc00078e0006 */
[----:B------:R-:W3:Y:S01]  /*2460*/  LDG.E.64 R22, desc[UR8][R22.64] ;  /* 0x0000000816167981 */ /* 0x000ee2000c1e1b00 */
[----:B----4-:R-:W-:-:S06]  /*2470*/  DSETP.GEU.AND P0, PT, R14, R20, PT ;  /* 0x000000140e00722a */ /* 0x010fcc0003f0e000 */
[----:B------:R-:W-:Y:S02]  /*2480*/  FSEL R14, R20, R14, !P0 ;  /* 0x0000000e140e7208 */ /* 0x000fe40004000000 */
[----:B------:R-:W-:Y:S01]  /*2490*/  FSEL R15, R21, R15, !P0 ;  /* 0x0000000f150f7208 */ /* 0x000fe20004000000 */
[----:B------:R-:W-:-:S04]  /*24a0*/  VIADD R21, R25, 0x100 ;  /* 0x0000010019157836 */ /* 0x000fc80000000000 */
[----:B------:R-:W-:Y:S01]  /*24b0*/  IMAD.WIDE.U32 R20, R21, 0x8, R6 ;  /* 0x0000000815147825 */ /* 0x000fe200078e0006 */
[----:B-----5:R-:W-:-:S05]  /*24c0*/  DSETP.GEU.AND P0, PT, R14, R18, PT ;  /* 0x000000120e00722a */ /* 0x020fca0003f0e000 */
[----:B------:R-:W4:Y:S01]  /*24d0*/  LDG.E.64 R20, desc[UR8][R20.64] ;  /* 0x0000000814147981 */ /* 0x000f22000c1e1b00 */
[----:B------:R-:W-:Y:S02]  /*24e0*/  FSEL R14, R18, R14, !P0 ;  /* 0x0000000e120e7208 */ /* 0x000fe40004000000 */
[----:B------:R-:W-:Y:S01]  /*24f0*/  FSEL R15, R19, R15, !P0 ;  /* 0x0000000f130f7208 */ /* 0x000fe20004000000 */
[----:B------:R-:W-:-:S04]  /*2500*/  VIADD R19, R25, 0x200 ;  /* 0x0000020019137836 */ /* 0x000fc80000000000 */
[----:B------:R-:W-:Y:S01]  /*2510*/  IMAD.WIDE.U32 R18, R19, 0x8, R6 ;  /* 0x0000000813127825 */ /* 0x000fe200078e0006 */
[----:B------:R-:W-:-:S05]  /*2520*/  DSETP.GEU.AND P0, PT, R14, R16, PT ;  /* 0x000000100e00722a */ /* 0x000fca0003f0e000 */
[----:B------:R-:W5:Y:S01]  /*2530*/  LDG.E.64 R18, desc[UR8][R18.64] ;  /* 0x0000000812127981 */ /* 0x000f62000c1e1b00 */
        /* <DEDUP_REMOVED lines=15> */
[----:B------:R-:W-:-:S06]  /*2630*/  IMAD.WIDE.U32 R12, R13, 0x8, R6 ;  /* 0x000000080d0c7825 */ /* 0x000fcc00078e0006 */
[----:B------:R-:W5:Y:S01]  /*2640*/  LDG.E.64 R12, desc[UR8][R12.64] ;  /* 0x000000080c0c7981 */ /* 0x000f62000c1e1b00 */
        /* <DEDUP_REMOVED lines=39> */
.L_x_196:
[----:B------:R-:W-:-:S07]  /*28c0*/  VIADD R3, R3, 0xfffff800 ;  /* 0xfffff80003037836 */ /* 0x000fce0000000000 */
.L_x_195:
[----:B------:R-:W-:Y:S05]  /*28d0*/  BSYNC.RECONVERGENT B2 ;  /* 0x0000000000027941 */ /* 0x000fea0003800200 */
.L_x_194:
[----:B------:R-:W-:-:S13]  /*28e0*/  ISETP.NE.AND P0, PT, R5, RZ, PT ;  /* 0x000000ff0500720c */ /* 0x000fda0003f05270 */
[----:B------:R-:W-:Y:S05]  /*28f0*/  @!P0 BRA `(.L_x_193) ;  /* 0x0000000400948947 */ /* 0x000fea0003800000 */
[----:B------:R-:W-:Y:S01]  /*2900*/  ISETP.GE.U32.AND P1, PT, R5, 0x8, PT ;  /* 0x000000080500780c */ /* 0x000fe20003f26070 */
[----:B------:R-:W-:Y:S01]  /*2910*/  BSSY.RECONVERGENT B2, `(.L_x_198) ;  /* 0x0000035000027945 */ /* 0x000fe20003800200 */
[----:B------:R-:W-:-:S04]  /*2920*/  LOP3.LUT R26, R4, 0x7, RZ, 0xc0, !PT ;  /* 0x00000007041a7812 */ /* 0x000fc800078ec0ff */
[----:B------:R-:W-:-:S07]  /*2930*/  ISETP.NE.AND P0, PT, R26, RZ, PT ;  /* 0x000000ff1a00720c */ /* 0x000fce0003f05270 */
[----:B------:R-:W-:Y:S06]  /*2940*/  @!P1 BRA `(.L_x_199) ;  /* 0x0000000000c49947 */ /* 0x000fec0003800000 */
[----:B------:R-:W-:-:S04]  /*2950*/  VIADD R5, R3, UR11 ;  /* 0x0000000b03057c36 */ /* 0x000fc80008000000 */
[----:B------:R-:W-:-:S04]  /*2960*/  IMAD.WIDE.U32 R8, R5, 0x8, R6 ;  /* 0x0000000805087825 */ /* 0x000fc800078e0006 */
[----:B------:R-:W-:Y:S02]  /*2970*/  VIADD R11, R5, 0x100 ;  /* 0x00000100050b7836 */ /* 0x000fe40000000000 */
[----:B------:R-:W2:Y:S02]  /*2980*/  LDG.E.64 R8, desc[UR8][R8.64] ;  /* 0x0000000808087981 */ /* 0x000ea4000c1e1b00 */
        /* <DEDUP_REMOVED lines=45> */
.L_x_199:
[----:B------:R-:W-:Y:S05]  /*2c60*/  BSYNC.RECONVERGENT B2 ;  /* 0x0000000000027941 */ /* 0x000fea0003800200 */
.L_x_198:
[----:B------:R-:W-:Y:S05]  /*2c70*/  @!P0 BRA `(.L_x_193) ;  /* 0x0000000000b48947 */ /* 0x000fea0003800000 */
[----:B------:R-:W-:Y:S01]  /*2c80*/  ISETP.GE.U32.AND P1, PT, R26, 0x4, PT ;  /* 0x000000041a00780c */ /* 0x000fe20003f26070 */
[----:B------:R-:W-:Y:S01]  /*2c90*/  BSSY.RECONVERGENT B2, `(.L_x_200) ;  /* 0x000001c000027945 */ /* 0x000fe20003800200 */
[----:B------:R-:W-:-:S11]  /*2ca0*/  LOP3.LUT P0, RZ, R4, 0x3, RZ, 0xc0, !PT ;  /* 0x0000000304ff7812 */ /* 0x000fd6000780c0ff */
[----:B------:R-:W-:Y:S05]  /*2cb0*/  @!P1 BRA `(.L_x_201) ;  /* 0x0000000000649947 */ /* 0x000fea0003800000 */
        /* <DEDUP_REMOVED lines=25> */
.L_x_201:
[----:B------:R-:W-:Y:S05]  /*2e50*/  BSYNC.RECONVERGENT B2 ;  /* 0x0000000000027941 */ /* 0x000fea0003800200 */
.L_x_200:
[----:B------:R-:W-:Y:S05]  /*2e60*/  @!P0 BRA `(.L_x_193) ;  /* 0x0000000000388947 */ /* 0x000fea0003800000 */
[----:B------:R-:W-:Y:S01]  /*2e70*/  LOP3.LUT R2, R2, 0xffff, RZ, 0xc0, !PT ;  /* 0x0000ffff02027812 */ /* 0x000fe200078ec0ff */
[----:B------:R-:W-:-:S03]  /*2e80*/  VIADD R5, R3, UR6 ;  /* 0x0000000603057c36 */ /* 0x000fc60008000000 */
[----:B------:R-:W-:-:S04]  /*2e90*/  LEA.HI R2, R2, 0x1, RZ, 0x18 ;  /* 0x0000000102027811 */ /* 0x000fc800078fc0ff */
[----:B------:R-:W-:-:S05]  /*2ea0*/  LOP3.LUT R2, R2, 0x3, RZ, 0xc0, !PT ;  /* 0x0000000302027812 */ /* 0x000fca00078ec0ff */
[----:B------:R-:W-:-:S07]  /*2eb0*/  IMAD.MOV R4, RZ, RZ, -R2 ;  /* 0x000000ffff047224 */ /* 0x000fce00078e0a02 */
.L_x_202:
[----:B------:R-:W-:-:S06]  /*2ec0*/  IMAD.WIDE.U32 R2, R5, 0x8, R6 ;  /* 0x0000000805027825 */ /* 0x000fcc00078e0006 */
[----:B------:R-:W2:Y:S01]  /*2ed0*/  LDG.E.64 R2, desc[UR8][R2.64] ;  /* 0x0000000802027981 */ /* 0x000ea2000c1e1b00 */
[----:B------:R-:W-:Y:S02]  /*2ee0*/  VIADD R4, R4, 0x1 ;  /* 0x0000000104047836 */ /* 0x000fe40000000000 */
[----:B------:R-:W-:Y:S01]  /*2ef0*/  VIADD R5, R5, 0x100 ;  /* 0x0000010005057836 */ /* 0x000fe20000000000 */
[----:B--2---:R-:W-:-:S06]  /*2f00*/  DSETP.GEU.AND P0, PT, R14, R2, PT ;  /* 0x000000020e00722a */ /* 0x004fcc0003f0e000 */
[----:B------:R-:W-:Y:S02]  /*2f10*/  FSEL R14, R2, R14, !P0 ;  /* 0x0000000e020e7208 */ /* 0x000fe40004000000 */
[----:B------:R-:W-:Y:S02]  /*2f20*/  FSEL R15, R3, R15, !P0 ;  /* 0x0000000f030f7208 */ /* 0x000fe40004000000 */
[----:B------:R-:W-:-:S13]  /*2f30*/  ISETP.NE.AND P0, PT, R4, RZ, PT ;  /* 0x000000ff0400720c */ /* 0x000fda0003f05270 */
[----:B------:R-:W-:Y:S05]  /*2f40*/  @P0 BRA `(.L_x_202) ;  /* 0xfffffffc00dc0947 */ /* 0x000fea000383ffff */
.L_x_193:
[----:B------:R-:W-:Y:S05]  /*2f50*/  BSYNC.RECONVERGENT B1 ;  /* 0x0000000000017941 */ /* 0x000fea0003800200 */
.L_x_190:
        /* <DEDUP_REMOVED lines=43> */
[----:B------:R-:W-:-:S03]  /*3210*/  FSEL R3, R3, R5, P1 ;  /* 0x0000000503037208 */ /* 0x000fc60000800000 */
[----:B0-----:R-:W-:Y:S02]  /*3220*/  IMAD.MOV.U32 R4, RZ, RZ, R2 ;  /* 0x000000ffff047224 */ /* 0x001fe400078e0002 */
[----:B------:R-:W-:Y:S01]  /*3230*/  IMAD.MOV.U32 R5, RZ, RZ, R3 ;  /* 0x000000ffff057224 */ /* 0x000fe200078e0003 */
[----:B------:R-:W-:Y:S06]  /*3240*/  BAR.SYNC.DEFER_BLOCKING 0x0 ;  /* 0x0000000000007b1d */ /* 0x000fec0000010000 */
[----:B------:R-:W-:Y:S05]  /*3250*/  @P0 BRA `(.L_x_189) ;  /* 0x0000000000700947 */ /* 0x000fea0003800000 */
[----:B------:R-:W0:Y:S01]  /*3260*/  S2UR UR5, SR_CgaCtaId ;  /* 0x00000000000579c3 */ /* 0x000e220000008800 */
[----:B------:R-:W-:Y:S02]  /*3270*/  UMOV UR4, 0x400 ;  /* 0x0000040000047882 */ /* 0x000fe40000000000 */
[----:B0-----:R-:W-:-:S09]  /*3280*/  ULEA UR4, UR5, UR4, 0x18 ;  /* 0x0000000405047291 */ /* 0x001fd2000f8ec0ff */
[----:B------:R-:W0:Y:S04]  /*3290*/  LDS.128 R12, [UR4+0x10] ;  /* 0x00001004ff0c7984 */ /* 0x000e280008000c00 */
        /* <DEDUP_REMOVED lines=24> */
.L_x_189:
[----:B------:R-:W-:Y:S05]  /*3420*/  BSYNC.RECONVERGENT B0 ;  /* 0x0000000000007941 */ /* 0x000fea0003800200 */
.L_x_173:
[----:B------:R-:W-:Y:S05]  /*3430*/  @P0 EXIT ;  /* 0x000000000000094d */ /* 0x000fea0003800000 */
[----:B------:R-:W1:Y:S02]  /*3440*/  LDCU.64 UR4, c[0x0][0x388] ;  /* 0x00007100ff0477ac */ /* 0x000e640008000a00 */
[----:B-1----:R-:W-:-:S06]  /*3450*/  UIMAD.WIDE.U32 UR4, UR10, 0x8, UR4 ;  /* 0x000000080a0478a5 */ /* 0x002fcc000f8e0004 */
[----:B------:R-:W-:Y:S02]  /*3460*/  IMAD.U32 R2, RZ, RZ, UR4 ;  /* 0x00000004ff027e24 */ /* 0x000fe4000f8e00ff */
[----:B------:R-:W-:-:S05]  /*3470*/  IMAD.U32 R3, RZ, RZ, UR5 ;  /* 0x00000005ff037e24 */ /* 0x000fca000f8e00ff */
[----:B------:R-:W-:Y:S01]  /*3480*/  STG.E.64 desc[UR8][R2.64], R4 ;  /* 0x0000000402007986 */ /* 0x000fe2000c101b08 */
[----:B------:R-:W-:Y:S05]  /*3490*/  EXIT ;  /* 0x000000000000794d */ /* 0x000fea0003800000 */
.L_x_203:
        /* <DEDUP_REMOVED lines=14> */
.L_x_249:


//--------------------- .text._ZN3cub18CUB_300001_SM_10006detail6reduce28DeviceReduceSingleTileKernelINS2_10policy_hubIdjN4cuda3__47maximumIdEEE10Policy1000EN6thrust24THRUST_300001_SM_1000_NS10device_ptrIdEEPfjS8_fdNS5_3std3__410__identityEEEvT0_T1_T2_T3_T4_T6_ --------------------------
	.section	.text._ZN3cub18CUB_300001_SM_10006detail6reduce28DeviceReduceSingleTileKernelINS2_10policy_hubIdjN4cuda3__47maximumIdEEE10Policy1000EN6thrust24THRUST_300001_SM_1000_NS10device_ptrIdEEPfjS8_fdNS5_3std3__410__identityEEEvT0_T1_T2_T3_T4_T6_,"ax",@progbits
	.align	128
        .global         _ZN3cub18CUB_300001_SM_10006detail6reduce28DeviceReduceSingleTileKernelINS2_10policy_hubIdjN4cuda3__47maximumIdEEE10Policy1000EN6thrust24THRUST_300001_SM_1000_NS10device_ptrIdEEPfjS8_fdNS5_3std3__410__identityEEEvT0_T1_T2_T3_T4_T6_
        .type           _ZN3cub18CUB_300001_SM_10006detail6reduce28DeviceReduceSingleTileKernelINS2_10policy_hubIdjN4cuda3__47maximumIdEEE10Policy1000EN6thrust24THRUST_300001_SM_1000_NS10device_ptrIdEEPfjS8_fdNS5_3std3__410__identityEEEvT0_T1_T2_T3_T4_T6_,@function
        .size           _ZN3cub18CUB_300001_SM_10006detail6reduce28DeviceReduceSingleTileKernelINS2_10policy_hubIdjN4cuda3__47maximumIdEEE10Policy1000EN6thrust24THRUST_300001_SM_1000_NS10device_ptrIdEEPfjS8_fdNS5_3std3__410__identityEEEvT0_T1_T2_T3_T4_T6_,(.L_x_250 - _ZN3cub18CUB_300001_SM_10006detail6reduce28DeviceReduceSingleTileKernelINS2_10policy_hubIdjN4cuda3__47maximumIdEEE10Policy1000EN6thrust24THRUST_300001_SM_1000_NS10device_ptrIdEEPfjS8_fdNS5_3std3__410__identityEEEvT0_T1_T2_T3_T4_T6_)
        .other          _ZN3cub18CUB_300001_SM_10006detail6reduce28DeviceReduceSingleTileKernelINS2_10policy_hubIdjN4cuda3__47maximumIdEEE10Policy1000EN6thrust24THRUST_300001_SM_1000_NS10device_ptrIdEEPfjS8_fdNS5_3std3__410__identityEEEvT0_T1_T2_T3_T4_T6_,@"STO_CUDA_ENTRY STV_DEFAULT"
_ZN3cub18CUB_300001_SM_10006detail6reduce28DeviceReduceSingleTileKernelINS2_10policy_hubIdjN4cuda3__47maximumIdEEE10Policy1000EN6thrust24THRUST_300001_SM_1000_NS10device_ptrIdEEPfjS8_fdNS5_3std3__410__identityEEEvT0_T1_T2_T3_T4_T6_:
.text._ZN3cub18CUB_300001_SM_10006detail6reduce28DeviceReduceSingleTileKernelINS2_10policy_hubIdjN4cuda3__47maximumIdEEE10Policy1000EN6thrust24THRUST_300001_SM_1000_NS10device_ptrIdEEPfjS8_fdNS5_3std3__410__identityEEEvT0_T1_T2_T3_T4_T6_:
        /* <DEDUP_REMOVED lines=13> */
.L_x_204:
[----:B------:R-:W-:Y:S01]  /*00d0*/  ISETP.GT.U32.AND P0, PT, R2, 0x7ff, PT ;  /* 0x000007ff0200780c */ /* 0x000fe20003f04070 */
[----:B------:R-:W-:-:S12]  /*00e0*/  BSSY.RECONVERGENT B0, `(.L_x_205) ;  /* 0x00002f1000007945 */ /* 0x000fd80003800200 */
        /* <DEDUP_REMOVED lines=11> */
.L_x_208:
[----:B------:R-:W-:Y:S05]  /*01a0*/  BSYNC.RECONVERGENT B1 ;  /* 0x0000000000017941 */ /* 0x000fea0003800200 */
.L_x_207:
        /* <DEDUP_REMOVED lines=17> */
.L_x_213:
        /* <DEDUP_REMOVED lines=70> */
.L_x_212:
[----:B------:R-:W-:Y:S05]  /*0720*/  BSYNC.RECONVERGENT B2 ;  /* 0x0000000000027941 */ /* 0x000fea0003800200 */
.L_x_211:
[----:B------:R-:W-:Y:S05]  /*0730*/  @!P0 BRA `(.L_x_210) ;  /* 0x0000000400508947 */ /* 0x000fea0003800000 */
[----:B------:R-:W-:Y:S01]  /*0740*/  ISETP.GE.U32.AND P1, PT, R42, 0x8, PT ;  /* 0x000000082a00780c */ /* 0x000fe20003f26070 */
[----:B------:R-:W-:Y:S01]  /*0750*/  BSSY.RECONVERGENT B2, `(.L_x_214) ;  /* 0x0000027000027945 */ /* 0x000fe20003800200 */
[----:B------:R-:W-:-:S04]  /*0760*/  LOP3.LUT R22, R40, 0x7, RZ, 0xc0, !PT ;  /* 0x0000000728167812 */ /* 0x000fc800078ec0ff */
[----:B------:R-:W-:-:S07]  /*0770*/  ISETP.NE.AND P0, PT, R22, RZ, PT ;  /* 0x000000ff1600720c */ /* 0x000fce0003f05270 */
[----:B------:R-:W-:Y:S06]  /*0780*/  @!P1 BRA `(.L_x_215) ;  /* 0x00000000008c9947 */ /* 0x000fec0003800000 */
[----:B------:R-:W0:Y:S02]  /*0790*/  LDC.64 R4, c[0x0][0x380] ;  /* 0x0000e000ff047b82 */ /* 0x000e240000000a00 */
[----:B0-----:R-:W-:-:S05]  /*07a0*/  IMAD.WIDE.U32 R20, R41, 0x8, R4 ;  /* 0x0000000829147825 */ /* 0x001fca00078e0004 */
        /* <DEDUP_REMOVED lines=33> */
.L_x_215:
[----:B------:R-:W-:Y:S05]  /*09c0*/  BSYNC.RECONVERGENT B2 ;  /* 0x0000000000027941 */ /* 0x000fea0003800200 */
.L_x_214:
        /* <DEDUP_REMOVED lines=25> */
.L_x_217:
[----:B------:R-:W-:Y:S05]  /*0b60*/  BSYNC.RECONVERGENT B2 ;  /* 0x0000000000027941 */ /* 0x000fea0003800200 */
.L_x_216:
[----:B------:R-:W-:Y:S05]  /*0b70*/  @!P0 BRA `(.L_x_210) ;  /* 0x0000000000408947 */ /* 0x000fea0003800000 */
[----:B------:R-:W0:Y:S01]  /*0b80*/  LDC.64 R4, c[0x0][0x380] ;  /* 0x0000e000ff047b82 */ /* 0x000e220000000a00 */
[----:B------:R-:W-:Y:S02]  /*0b90*/  IMAD.MOV R0, RZ, RZ, -R0 ;  /* 0x000000ffff007224 */ /* 0x000fe400078e0a00 */
[----:B0-----:R-:W-:-:S04]  /*0ba0*/  IMAD.WIDE.U32 R4, R41, 0x8, R4 ;  /* 0x0000000829047825 */ /* 0x001fc800078e0004 */
[----:B------:R-:W-:Y:S02]  /*0bb0*/  IMAD.MOV.U32 R6, RZ, RZ, R4 ;  /* 0x000000ffff067224 */ /* 0x000fe400078e0004 */
[----:B------:R-:W-:-:S07]  /*0bc0*/  IMAD.MOV.U32 R7, RZ, RZ, R5 ;  /* 0x000000ffff077224 */ /* 0x000fce00078e0005 */
.L_x_218:
[----:B------:R-:W-:Y:S02]  /*0bd0*/  IMAD.MOV.U32 R4, RZ, RZ, R6 ;  /* 0x000000ffff047224 */ /* 0x000fe400078e0006 */
[----:B------:R-:W-:-:S06]  /*0be0*/  IMAD.MOV.U32 R5, RZ, RZ, R7 ;  /* 0x000000ffff057224 */ /* 0x000fcc00078e0007 */
[----:B------:R-:W2:Y:S01]  /*0bf0*/  LDG.E.64 R4, desc[UR6][R4.64] ;  /* 0x0000000604047981 */ /* 0x000ea2000c1e1b00 */
[----:B------:R-:W-:Y:S01]  /*0c00*/  VIADD R0, R0, 0x1 ;  /* 0x0000000100007836 */ /* 0x000fe20000000000 */
[----:B------:R-:W-:-:S04]  /*0c10*/  IADD3 R6, P2, PT, R6, 0x800, RZ ;  /* 0x0000080006067810 */ /* 0x000fc80007f5e0ff */
[----:B------:R-:W-:Y:S01]  /*0c20*/  ISETP.NE.AND P1, PT, R0, RZ, PT ;  /* 0x000000ff0000720c */ /* 0x000fe20003f25270 */
[----:B------:R-:W-:Y:S01]  /*0c30*/  IMAD.X R7, RZ, RZ, R7, P2 ;  /* 0x000000ffff077224 */ /* 0x000fe200010e0607 */
[----:B--2--5:R-:W-:-:S06]  /*0c40*/  DSETP.GEU.AND P0, PT, R36, R4, PT ;  /* 0x000000042400722a */ /* 0x024fcc0003f0e000 */
[----:B------:R-:W-:Y:S02]  /*0c50*/  FSEL R36, R4, R36, !P0 ;  /* 0x0000002404247208 */ /* 0x000fe40004000000 */
[----:B------:R-:W-:-:S03]  /*0c60*/  FSEL R37, R5, R37, !P0 ;  /* 0x0000002505257208 */ /* 0x000fc60004000000 */
[----:B------:R-:W-:Y:S05]  /*0c70*/  @P1 BRA `(.L_x_218) ;  /* 0xfffffffc00d41947 */ /* 0x000fea000383ffff */
.L_x_210:
[----:B------:R-:W-:Y:S05]  /*0c80*/  BSYNC.RECONVERGENT B1 ;  /* 0x0000000000017941 */ /* 0x000fea0003800200 */
.L_x_209:
        /* <DEDUP_REMOVED lines=85> */
.L_x_219:
        /* <DEDUP_REMOVED lines=18> */
[----:B------:R-:W-:-:S03]  /*1300*/  VIADD R0, R8, 0x4 ;  /* 0x0000000408007836 */ /* 0x000fc60000000000 */
[----:B------:R-:W0:Y:S02]  /*1310*/  SHFL.DOWN PT, R5, R7, 0x2, R9 ;  /* 0x0840000007057989 */ /* 0x000e2400000e0009 */
[----:B0-----:R-:W-:-:S06]  /*1320*/  DSETP.GEU.AND P1, PT, R6, R4, PT ;  /* 0x000000040600722a */ /* 0x001fcc0003f2e000 */
[----:B------:R-:W-:Y:S02]  /*1330*/  @!P0 FSEL R6, R4, R6, !P1 ;  /* 0x0000000604068208 */ /* 0x000fe40004800000 */
[----:B------:R-:W-:Y:S02]  /*1340*/  @!P0 FSEL R7, R5, R7, !P1 ;  /* 0x0000000705078208 */ /* 0x000fe40004800000 */
        /* <DEDUP_REMOVED lines=9> */
[C---:B------:R-:W-:Y:S01]  /*13e0*/  ISETP.NE.AND P0, PT, R8.reuse, RZ, PT ;  /* 0x000000ff0800720c */ /* 0x040fe20003f05270 */
[----:B------:R-:W-:Y:S02]  /*13f0*/  VIADD R0, R8, 0x10 ;  /* 0x0000001008007836 */ /* 0x000fe40000000000 */
[----:B------:R-:W0:Y:S10]  /*1400*/  SHFL.DOWN PT, R5, R7, 0x8, R9 ;  /* 0x0900000007057989 */ /* 0x000e3400000e0009 */
[----:B------:R-:W1:Y:S01]  /*1410*/  @!P0 S2R R11, SR_CgaCtaId ;  /* 0x00000000000b8919 */ /* 0x000e620000008800 */
[----:B------:R-:W-:Y:S01]  /*1420*/  @!P0 MOV R8, 0x400 ;  /* 0x0000040000088802 */ /* 0x000fe20000000f00 */
[----:B0-----:R-:W-:-:S06]  /*1430*/  DSETP.GEU.AND P2, PT, R6, R4, PT ;  /* 0x000000040600722a */ /* 0x001fcc0003f4e000 */
[----:B------:R-:W-:Y:S02]  /*1440*/  @!P1 FSEL R6, R4, R6, !P2 ;  /* 0x0000000604069208 */ /* 0x000fe40005000000 */
[----:B------:R-:W-:Y:S02]  /*1450*/  @!P1 FSEL R7, R5, R7, !P2 ;  /* 0x0000000705079208 */ /* 0x000fe40005000000 */
[----:B------:R-:W-:Y:S01]  /*1460*/  ISETP.GT.AND P1, PT, R0, R9, PT ;  /* 0x000000090000720c */ /* 0x000fe20003f24270 */
[----:B------:R-:W-:Y:S01]  /*1470*/  SHFL.DOWN PT, R4, R6, 0x10, R9 ;  /* 0x0a00000006047989 */ /* 0x000fe200000e0009 */
[----:B------:R-:W-:-:S03]  /*1480*/  @!P0 SHF.R.U32.HI R0, RZ, 0x2, R3 ;  /* 0x00000002ff008819 */ /* 0x000fc60000011603 */
[----:B------:R-:W0:Y:S01]  /*1490*/  SHFL.DOWN PT, R5, R7, 0x10, R9 ;  /* 0x0a00000007057989 */ /* 0x000e2200000e0009 */
[----:B------:R-:W-:Y:S02]  /*14a0*/  @!P0 LOP3.LUT R0, R0, 0xf8, RZ, 0xc0, !PT ;  /* 0x000000f800008812 */ /* 0x000fe400078ec0ff */
[----:B-1----:R-:W-:-:S05]  /*14b0*/  @!P0 LEA R11, R11, R8, 0x18 ;  /* 0x000000080b0b8211 */ /* 0x002fca00078ec0ff */
[----:B------:R-:W-:Y:S01]  /*14c0*/  @!P0 IMAD.IADD R11, R0, 0x1, R11 ;  /* 0x00000001000b8824 */ /* 0x000fe200078e020b */
[----:B0-----:R-:W-:-:S06]  /*14d0*/  DSETP.GEU.AND P2, PT, R6, R4, PT ;  /* 0x000000040600722a */ /* 0x001fcc0003f4e000 */
[----:B------:R-:W-:Y:S02]  /*14e0*/  @!P1 FSEL R6, R4, R6, !P2 ;  /* 0x0000000604069208 */ /* 0x000fe40005000000 */
[----:B------:R-:W-:-:S03]  /*14f0*/  @!P1 FSEL R7, R5, R7, !P2 ;  /* 0x0000000705079208 */ /* 0x000fc60005000000 */
[----:B------:R-:W-:Y:S02]  /*1500*/  IMAD.MOV.U32 R4, RZ, RZ, R6 ;  /* 0x000000ffff047224 */ /* 0x000fe400078e0006 */
        /* <DEDUP_REMOVED lines=14> */
[C---:B------:R-:W-:Y:S02]  /*15f0*/  ISETP.GT.U32.AND P1, PT, R2.reuse, 0x40, PT ;  /* 0x000000400200780c */ /* 0x040fe40003f24070 */
[----:B------:R-:W-:Y:S02]  /*1600*/  FSEL R12, R3, R4, P2 ;  /* 0x00000004030c7208 */ /* 0x000fe40001000000 */
[----:B------:R-:W-:Y:S02]  /*1610*/  FSEL R13, R13, R5, P2 ;  /* 0x000000050d0d7208 */ /* 0x000fe40001000000 */
[----:B------:R-:W0:Y:S01]  /*1620*/  LDS.128 R4, [UR4+0x30] ;  /* 0x00003004ff047984 */ /* 0x000e220008000c00 */
[----:B------:R-:W-:-:S03]  /*1630*/  ISETP.GT.U32.AND P2, PT, R2, 0x60, PT ;  /* 0x000000600200780c */ /* 0x000fc60003f44070 */
[----:B------:R-:W-:-:S06]  /*1640*/  DSETP.GEU.AND P3, PT, R12, R14, PT ;  /* 0x0000000e0c00722a */ /* 0x000fcc0003f6e000 */
[----:B------:R-:W-:Y:S02]  /*1650*/  @P1 FSEL R12, R14, R12, !P3 ;  /* 0x0000000c0e0c1208 */ /* 0x000fe40005800000 */
[----:B------:R-:W-:Y:S02]  /*1660*/  @P1 FSEL R13, R15, R13, !P3 ;  /* 0x0000000d0f0d1208 */ /* 0x000fe40005800000 */
[----:B------:R-:W-:-:S04]  /*1670*/  ISETP.GT.U32.AND P1, PT, R2, 0x80, PT ;  /* 0x000000800200780c */ /* 0x000fc80003f24070 */
[----:B-1----:R-:W-:-:S06]  /*1680*/  DSETP.GEU.AND P3, PT, R12, R8, PT ;  /* 0x000000080c00722a */ /* 0x002fcc0003f6e000 */
[----:B------:R-:W-:Y:S02]  /*1690*/  @P2 FSEL R12, R8, R12, !P3 ;  /* 0x0000000c080c2208 */ /* 0x000fe40005800000 */
[----:B------:R-:W-:Y:S02]  /*16a0*/  @P2 FSEL R13, R9, R13, !P3 ;  /* 0x0000000d090d2208 */ /* 0x000fe40005800000 */
[----:B------:R-:W-:Y:S01]  /*16b0*/  ISETP.GT.U32.AND P2, PT, R2, 0xa0, PT ;  /* 0x000000a00200780c */ /* 0x000fe20003f44070 */
[----:B------:R-:W1:Y:S03]  /*16c0*/  LDS.64 R8, [UR4+0x40] ;  /* 0x00004004ff087984 */ /* 0x000e660008000a00 */
        /* <DEDUP_REMOVED lines=23> */
.L_x_206:
[----:B------:R-:W0:Y:S01]  /*1840*/  S2R R0, SR_TID.X ;  /* 0x0000000000007919 */ /* 0x000e220000002100 */
[----:B------:R-:W1:Y:S02]  /*1850*/  LDCU.64 UR4, c[0x0][0x380] ;  /* 0x00007000ff0477ac */ /* 0x000e640008000a00 */
[----:B-1----:R-:W-:Y:S02]  /*1860*/  IMAD.U32 R6, RZ, RZ, UR4 ;  /* 0x00000004ff067e24 */ /* 0x002fe4000f8e00ff */
[----:B------:R-:W-:Y:S02]  /*1870*/  IMAD.U32 R7, RZ, RZ, UR5 ;  /* 0x00000005ff077e24 */ /* 0x000fe4000f8e00ff */
        /* <DEDUP_REMOVED lines=9> */
[----:B------:R-:W-:Y:S01]  /*1910*/  VIADD R24, R2, 0xfffff800 ;  /* 0xfffff80002187836 */ /* 0x000fe20000000000 */
[----:B------:R-:W-:-:S04]  /*1920*/  UMOV UR4, 0x800 ;  /* 0x0000080000047882 */ /* 0x000fc80000000000 */
[----:B------:R-:W-:Y:S01]  /*1930*/  ISETP.GE.U32.AND P1, PT, R24, 0x800, PT ;  /* 0x000008001800780c */ /* 0x000fe20003f26070 */
        /* <DEDUP_REMOVED lines=23> */
[----:B------:R-:W-:-:S07]  /*1ab0*/  UMOV UR4, 0x800 ;  /* 0x0000080000047882 */ /* 0x000fce0000000000 */
[----:B------:R-:W1:Y:S02]  /*1ac0*/  LDC.64 R6, c[0x0][0x380] ;  /* 0x0000e000ff067b82 */ /* 0x000e640000000a00 */
.L_x_223:
[----:B------:R-:W-:-:S04]  /*1ad0*/  VIADD R3, R0, UR4 ;  /* 0x0000000400037c36 */ /* 0x000fc80008000000 */
[----:B-1----:R-:W-:-:S05]  /*1ae0*/  IMAD.WIDE.U32 R2, R3, 0x8, R6 ;  /* 0x0000000803027825 */ /* 0x002fca00078e0006 */
[----:B------:R-:W2:Y:S04]  /*1af0*/  LDG.E.64 R10, desc[UR6][R2.64] ;  /* 0x00000006020a7981 */ /* 0x000ea8000c1e1b00 */
[----:B------:R-:W3:Y:S04]  /*1b00*/  LDG.E.64 R12, desc[UR6][R2.64+0x800] ;  /* 0x00080006020c7981 */ /* 0x000ee8000c1e1b00 */
[----:B------:R-:W4:Y:S04]  /*1b10*/  LDG.E.64 R14, desc[UR6][R2.64+0x1000] ;  /* 0x00100006020e7981 */ /* 0x000f28000c1e1b00 */
[----:B------:R-:W5:Y:S04]  /*1b20*/  LDG.E.64 R16, desc[UR6][R2.64+0x1800] ;  /* 0x0018000602107981 */ /* 0x000f68000c1e1b00 */
[----:B------:R-:W5:Y:S04]  /*1b30*/  LDG.E.64 R18, desc[UR6][R2.64+0x2000] ;  /* 0x0020000602127981 */ /* 0x000f68000c1e1b00 */
[----:B------:R-:W5:Y:S04]  /*1b40*/  LDG.E.64 R20, desc[UR6][R2.64+0x2800] ;  /* 0x0028000602147981 */ /* 0x000f68000c1e1b00 */
[----:B------:R-:W5:Y:S04]  /*1b50*/  LDG.E.64 R22, desc[UR6][R2.64+0x3000] ;  /* 0x0030000602167981 */ /* 0x000f68000c1e1b00 */
[----:B------:R1:W5:Y:S01]  /*1b60*/  LDG.E.64 R4, desc[UR6][R2.64+0x3800] ;  /* 0x0038000602047981 */ /* 0x000362000c1e1b00 */
        /* <DEDUP_REMOVED lines=10> */
[----:B-1----:R-:W-:Y:S02]  /*1c10*/  FSEL R2, R16, R8, !P0 ;  /* 0x0000000810027208 */ /* 0x002fe40004000000 */
        /* <DEDUP_REMOVED lines=10> */
[----:B------:R-:W-:-:S03]  /*1cc0*/  FSEL R9, R23, R3, !P0 ;  /* 0x0000000317097208 */ /* 0x000fc60004000000 */
[----:B------:R-:W-:-:S03]  /*1cd0*/  VIADD R3, R2, -UR4 ;  /* 0x8000000402037c36 */ /* 0x000fc60008000000 */
[----:B------:R-:W-:Y:S02]  /*1ce0*/  DSETP.GEU.AND P0, PT, R8, R4, PT ;  /* 0x000000040800722a */ /* 0x000fe40003f0e000 */
[----:B------:R-:W-:-:S04]  /*1cf0*/  ISETP.GE.U32.AND P1, PT, R3, 0x800, PT ;  /* 0x000008000300780c */ /* 0x000fc80003f26070 */
[----:B------:R-:W-:Y:S02]  /*1d00*/  FSEL R8, R4, R8, !P0 ;  /* 0x0000000804087208 */ /* 0x000fe40004000000 */
[----:B------:R-:W-:-:S07]  /*1d10*/  FSEL R9, R5, R9, !P0 ;  /* 0x0000000905097208 */ /* 0x000fce0004000000 */
[----:B------:R-:W-:Y:S05]  /*1d20*/  @!P1 BRA `(.L_x_222) ;  /* 0x0000000c00889947 */ /* 0x000fea0003800000 */
[----:B------:R-:W-:-:S06]  /*1d30*/  UIADD3 UR4, UPT, UPT, UR4, 0x800, URZ ;  /* 0x0000080004047890 */ /* 0x000fcc000fffe0ff */
[----:B------:R-:W-:-:S13]  /*1d40*/  ISETP.LT.U32.AND P0, PT, R24, UR4, PT ;  /* 0x0000000418007c0c */ /* 0x000fda000bf01070 */
[----:B------:R-:W-:Y:S05]  /*1d50*/  @!P0 BRA `(.L_x_223) ;  /* 0xfffffffc005c8947 */ /* 0x000fea000383ffff */
.L_x_221:
[----:B------:R-:W-:Y:S01]  /*1d60*/  VIADD R3, R2, -UR4 ;  /* 0x8000000402037c36 */ /* 0x000fe20008000000 */
[----:B------:R-:W-:Y:S04]  /*1d70*/  BSSY.RECONVERGENT B1, `(.L_x_222) ;  /* 0x00000dd000017945 */ /* 0x000fe80003800200 */
[----:B------:R-:W-:-:S04]  /*1d80*/  ISETP.GE.AND P0, PT, R0, R3, PT ;  /* 0x000000030000720c */ /* 0x000fc80003f06270 */
[----:B------:R-:W-:-:S13]  /*1d90*/  ISETP.LE.U32.OR P0, PT, R2, UR4, P0 ;  /* 0x0000000402007c0c */ /* 0x000fda0008703470 */
[----:B------:R-:W-:Y:S05]  /*1da0*/  @P0 BRA `(.L_x_224) ;  /* 0x0000000c00640947 */ /* 0x000fea0003800000 */
[----:B------:R-:W-:Y:S01]  /*1db0*/  LOP3.LUT R3, RZ, R0, RZ, 0x33, !PT ;  /* 0x00000000ff037212 */ /* 0x000fe200078e33ff */
[----:B------:R-:W-:Y:S01]  /*1dc0*/  BSSY.RECONVERGENT B2, `(.L_x_225) ;  /* 0x0000072000027945 */ /* 0x000fe20003800200 */
[----:B------:R-:W-:Y:S02]  /*1dd0*/  IMAD.MOV.U32 R5, RZ, RZ, R0 ;  /* 0x000000ffff057224 */ /* 0x000fe400078e0000 */
[----:B------:R-:W-:-:S04]  /*1de0*/  IADD3 R2, PT, PT, R2, -UR4, R3 ;  /* 0x8000000402027c10 */ /* 0x000fc8000fffe003 */
[C---:B------:R-:W-:Y:S02]  /*1df0*/  ISETP.GE.U32.AND P0, PT, R2.reuse, 0xf00, PT ;  /* 0x00000f000200780c */ /* 0x040fe40003f06070 */
[----:B------:R-:W-:-:S04]  /*1e00*/  LEA.HI R2, R2, 0x1, RZ, 0x18 ;  /* 0x0000000102027811 */ /* 0x000fc800078fc0ff */
[----:B------:R-:W-:-:S07]  /*1e10*/  LOP3.LUT R3, R2, 0xf, RZ, 0xc0, !PT ;  /* 0x0000000f02037812 */ /* 0x000fce00078ec0ff */
[----:B------:R-:W-:Y:S05]  /*1e20*/  @!P0 BRA `(.L_x_226) ;  /* 0x0000000400ac8947 */ /* 0x000fea0003800000 */
[----:B------:R-:W-:Y:S01]  /*1e30*/  LOP3.LUT R42, R2, 0x1fffff0, RZ, 0xc0, !PT ;  /* 0x01fffff0022a7812 */ /* 0x000fe200078ec0ff */
[----:B------:R-:W-:Y:S01]  /*1e40*/  BSSY.RECONVERGENT B3, `(.L_x_227) ;  /* 0x0000068000037945 */ /* 0x000fe20003800200 */
[C---:B------:R-:W-:Y:S01]  /*1e50*/  LOP3.LUT R5, R0.reuse, 0x800, RZ, 0xfc, !PT ;  /* 0x0000080000057812 */ /* 0x040fe200078efcff */
[----:B------:R-:W-:Y:S02]  /*1e60*/  VIADD R4, R0, UR4 ;  /* 0x0000000400047c36 */ /* 0x000fe40008000000 */
[----:B------:R-:W-:-:S07]  /*1e70*/  IMAD.MOV R42, RZ, RZ, -R42 ;  /* 0x000000ffff2a7224 */ /* 0x000fce00078e0a2a */
.L_x_228:
        /* <DEDUP_REMOVED lines=47> */
[----:B------:R-:W-:Y:S02]  /*2170*/  VIADD R42, R42, 0x10 ;  /* 0x000000102a2a7836 */ /* 0x000fe40000000000 */
[----:B------:R-:W-:Y:S02]  /*2180*/  VIADD R5, R5, 0x1000 ;  /* 0x0000100005057836 */ /* 0x000fe40000000000 */
[----:B------:R-:W-:Y:S01]  /*2190*/  VIADD R4, R4, 0x1000 ;  /* 0x0000100004047836 */ /* 0x000fe20000000000 */
[----:B------:R-:W-:Y:S01]  /*21a0*/  ISETP.NE.AND P1, PT, R42, RZ, PT ;  /* 0x000000ff2a00720c */ /* 0x000fe20003f25270 */
        /* <DEDUP_REMOVED lines=49> */
[----:B------:R-:W-:Y:S05]  /*24c0*/  BSYNC.RECONVERGENT B3 ;  /* 0x0000000000037941 */ /* 0x000fea0003800200 */
.L_x_227:
[----:B------:R-:W-:-:S07]  /*24d0*/  VIADD R5, R5, 0xfffff800 ;  /* 0xfffff80005057836 */ /* 0x000fce0000000000 */
.L_x_226:
[----:B------:R-:W-:Y:S05]  /*24e0*/  BSYNC.RECONVERGENT B2 ;  /* 0x0000000000027941 */ /* 0x000fea0003800200 */
.L_x_225:
        /* <DEDUP_REMOVED lines=56> */
.L_x_230:
[----:B------:R-:W-:Y:S05]  /*2870*/  BSYNC.RECONVERGENT B2 ;  /* 0x0000000000027941 */ /* 0x000fea0003800200 */
.L_x_229:
        /* <DEDUP_REMOVED lines=31> */
.L_x_232:
[----:B------:R-:W-:Y:S05]  /*2a70*/  BSYNC.RECONVERGENT B2 ;  /* 0x0000000000027941 */ /* 0x000fea0003800200 */
.L_x_231:
[----:B------:R-:W-:Y:S05]  /*2a80*/  @!P0 BRA `(.L_x_224) ;  /* 0x00000000002c8947 */ /* 0x000fea0003800000 */
[----:B------:R-:W-:Y:S02]  /*2a90*/  VIADD R5, R5, UR4 ;  /* 0x0000000405057c36 */ /* 0x000fe40008000000 */
[----:B------:R-:W-:-:S07]  /*2aa0*/  IMAD.MOV R4, RZ, RZ, -R16 ;  /* 0x000000ffff047224 */ /* 0x000fce00078e0a10 */
.L_x_233:
[----:B------:R-:W-:-:S06]  /*2ab0*/  IMAD.WIDE.U32 R2, R5, 0x8, R6 ;  /* 0x0000000805027825 */ /* 0x000fcc00078e0006 */
[----:B------:R-:W2:Y:S01]  /*2ac0*/  LDG.E.64 R2, desc[UR6][R2.64] ;  /* 0x0000000602027981 */ /* 0x000ea2000c1e1b00 */
[----:B------:R-:W-:Y:S02]  /*2ad0*/  VIADD R4, R4, 0x1 ;  /* 0x0000000104047836 */ /* 0x000fe40000000000 */
[----:B------:R-:W-:-:S03]  /*2ae0*/  VIADD R5, R5, 0x100 ;  /* 0x0000010005057836 */ /* 0x000fc60000000000 */
[----:B------:R-:W-:Y:S01]  /*2af0*/  ISETP.NE.AND P1, PT, R4, RZ, PT ;  /* 0x000000ff0400720c */ /* 0x000fe20003f25270 */
[----:B--2---:R-:W-:-:S06]  /*2b00*/  DSETP.GEU.AND P0, PT, R8, R2, PT ;  /* 0x000000020800722a */ /* 0x004fcc0003f0e000 */
[----:B------:R-:W-:Y:S02]  /*2b10*/  FSEL R8, R2, R8, !P0 ;  /* 0x0000000802087208 */ /* 0x000fe40004000000 */
[----:B------:R-:W-:-:S04]  /*2b20*/  FSEL R9, R3, R9, !P0 ;  /* 0x0000000903097208 */ /* 0x000fc80004000000 */
[----:B------:R-:W-:Y:S05]  /*2b30*/  @P1 BRA `(.L_x_233) ;  /* 0xfffffffc00dc1947 */ /* 0x000fea000383ffff */
.L_x_224:
[----:B------:R-:W-:Y:S05]  /*2b40*/  BSYNC.RECONVERGENT B1 ;  /* 0x0000000000017941 */ /* 0x000fea0003800200 */
.L_x_222:
        /* <DEDUP_REMOVED lines=50> */
[----:B------:R-:W2:Y:S01]  /*2e70*/  LDS.128 R12, [UR4+0x20] ;  /* 0x00002004ff0c7984 */ /* 0x000ea20008000c00 */
[----:B0-----:R-:W-:-:S06]  /*2e80*/  DSETP.GEU.AND P1, PT, R4, R8, PT ;  /* 0x000000080400722a */ /* 0x001fcc0003f2e000 */
[----:B-1----:R-:W-:Y:S02]  /*2e90*/  FSEL R2, R8, R4, !P1 ;  /* 0x0000000408027208 */ /* 0x002fe40004800000 */
        /* <DEDUP_REMOVED lines=21> */
.L_x_220:
[----:B------:R-:W-:Y:S05]  /*2ff0*/  BSYNC.RECONVERGENT B0 ;  /* 0x0000000000007941 */ /* 0x000fea0003800200 */
.L_x_205:
[----:B------:R-:W-:Y:S05]  /*3000*/  @P0 EXIT ;  /* 0x000000000000094d */ /* 0x000fea0003800000 */
[----:B01----:R-:W0:Y:S02]  /*3010*/  LDC R7, c[0x0][0x398] ;  /* 0x0000e600ff077b82 */ /* 0x003e240000000800 */
[----:B0-----:R-:W0:Y:S02]  /*3020*/  F2F.F64.F32 R2, R7 ;  /* 0x0000000700027310 */ /* 0x001e240000201800 */
[----:B0-----:R-:W-:-:S04]  /*3030*/  DSETP.GT.AND P0, PT, R4, R2, PT ;  /* 0x000000020400722a */ /* 0x001fc80003f04000 */
[----:B------:R-:W0:Y:S10]  /*3040*/  LDC.64 R2, c[0x0][0x388] ;  /* 0x0000e200ff027b82 */ /* 0x000e340000000a00 */
[----:B------:R-:W0:Y:S02]  /*3050*/  @P0 F2F.F32.F64 R7, R4 ;  /* 0x0000000400070310 */ /* 0x000e240000301000 */
[----:B0-----:R-:W-:Y:S01]  /*3060*/  STG.E desc[UR6][R2.64], R7 ;  /* 0x0000000702007986 */ /* 0x001fe2000c101906 */
[----:B------:R-:W-:Y:S05]  /*3070*/  EXIT ;  /* 0x000000000000794d */ /* 0x000fea0003800000 */
.L_x_234:
        /* <DEDUP_REMOVED lines=16> */
.L_x_250:


//--------------------- .text._ZN3cub18CUB_300001_SM_10006detail11EmptyKernelIvEEvv --------------------------
	.section	.text._ZN3cub18CUB_300001_SM_10006detail11EmptyKernelIvEEvv,"ax",@progbits
	.align	128
        .global         _ZN3cub18CUB_300001_SM_10006detail11EmptyKernelIvEEvv
        .type           _ZN3cub18CUB_300001_SM_10006detail11EmptyKernelIvEEvv,@function
        .size           _ZN3cub18CUB_300001_SM_10006detail11EmptyKernelIvEEvv,(.L_x_251 - _ZN3cub18CUB_300001_SM_10006detail11EmptyKernelIvEEvv)
        .other          _ZN3cub18CUB_300001_SM_10006detail11EmptyKernelIvEEvv,@"STO_CUDA_ENTRY STV_DEFAULT"
_ZN3cub18CUB_300001_SM_10006detail11EmptyKernelIvEEvv:
.text._ZN3cub18CUB_300001_SM_10006detail11EmptyKernelIvEEvv:
[----:B------:R-:W-:Y:S01]  /*0000*/  LDC R1, c[0x0][0x37c] ;  /* 0x0000df00ff017b82 */ /* 0x000fe20000000800 */
[----:B------:R-:W-:Y:S05]  /*0010*/  EXIT ;  /* 0x000000000000794d */ /* 0x000fea0003800000 */
.L_x_235:
        /* <DEDUP_REMOVED lines=14> */
.L_x_251:


//--------------------- .text._Z18writeBorder_kernelPdiiS_i --------------------------
	.section	.text._Z18writeBorder_kernelPdiiS_i,"ax",@progbits
	.align	128
        .global         _Z18writeBorder_kernelPdiiS_i
        .type           _Z18writeBorder_kernelPdiiS_i,@function
        .size           _Z18writeBorder_kernelPdiiS_i,(.L_x_252 - _Z18writeBorder_kernelPdiiS_i)
        .other          _Z18writeBorder_kernelPdiiS_i,@"STO_CUDA_ENTRY STV_DEFAULT"
_Z18writeBorder_kernelPdiiS_i:
.text._Z18writeBorder_kernelPdiiS_i:
[----:B------:R-:W-:Y:S01]  /*0000*/  LDC R1, c[0x0][0x37c] ;  /* 0x0000df00ff017b82 */ /* 0x000fe20000000800 */
[----:B------:R-:W0:Y:S07]  /*0010*/  S2R R3, SR_TID.X ;  /* 0x0000000000037919 */ /* 0x000e2e0000002100 */
[----:B------:R-:W0:Y:S01]  /*0020*/  S2UR UR4, SR_CTAID.X ;  /* 0x00000000000479c3 */ /* 0x000e220000002500 */
[----:B------:R-:W1:Y:S01]  /*0030*/  LDCU.64 UR8, c[0x0][0x388] ;  /* 0x00007100ff0877ac */ /* 0x000e620008000a00 */
[----:B------:R-:W2:Y:S06]  /*0040*/  S2R R2, SR_TID.Y ;  /* 0x0000000000027919 */ /* 0x000eac0000002200 */
[----:B------:R-:W0:Y:S08]  /*0050*/  LDC R0, c[0x0][0x360] ;  /* 0x0000d800ff007b82 */ /* 0x000e300000000800 */
[----:B------:R-:W2:Y:S01]  /*0060*/  S2UR UR6, SR_CTAID.Y ;  /* 0x00000000000679c3 */ /* 0x000ea20000002600 */
[----:B-1----:R-:W-:-:S07]  /*0070*/  UIADD3 UR5, UPT, UPT, UR9, -0x2, URZ ;  /* 0xfffffffe09057890 */ /* 0x002fce000fffe0ff */
[----:B------:R-:W2:Y:S01]  /*0080*/  LDC R7, c[0x0][0x364] ;  /* 0x0000d900ff077b82 */ /* 0x000ea20000000800 */
[----:B0-----:R-:W-:Y:S01]  /*0090*/  IMAD R0, R0, UR4, R3 ;  /* 0x0000000400007c24 */ /* 0x001fe2000f8e0203 */
[----:B------:R-:W-:-:S04]  /*00a0*/  UIADD3 UR4, UPT, UPT, UR8, -0x2, URZ ;  /* 0xfffffffe08047890 */ /* 0x000fc8000fffe0ff */
[----:B------:R-:W-:Y:S01]  /*00b0*/  ISETP.GT.AND P0, PT, R0, UR5, PT ;  /* 0x0000000500007c0c */ /* 0x000fe2000bf04270 */
[----:B--2---:R-:W-:-:S05]  /*00c0*/  IMAD R7, R7, UR6, R2 ;  /* 0x0000000607077c24 */ /* 0x004fca000f8e0202 */
[----:B------:R-:W-:-:S04]  /*00d0*/  ISETP.GT.OR P0, PT, R7, UR4, P0 ;  /* 0x0000000407007c0c */ /* 0x000fc80008704670 */
[----:B------:R-:W-:-:S13]  /*00e0*/  ISETP.LT.OR P0, PT, R0, 0x1, P0 ;  /* 0x000000010000780c */ /* 0x000fda0000701670 */
[----:B------:R-:W-:Y:S05]  /*00f0*/  @P0 EXIT ;  /* 0x000000000000094d */ /* 0x000fea0003800000 */
[----:B------:R-:W0:Y:S01]  /*0100*/  LDC.64 R2, c[0x0][0x390] ;  /* 0x0000e400ff027b82 */ /* 0x000e220000000a00 */
[----:B------:R-:W1:Y:S01]  /*0110*/  LDCU.64 UR4, c[0x0][0x358] ;  /* 0x00006b00ff0477ac */ /* 0x000e620008000a00 */
[----:B------:R-:W-:-:S06]  /*0120*/  IMAD R5, R7, UR9, R0 ;  /* 0x0000000907057c24 */ /* 0x000fcc000f8e0200 */
[----:B------:R-:W2:Y:S01]  /*0130*/  LDC R6, c[0x0][0x398] ;  /* 0x0000e600ff067b82 */ /* 0x000ea20000000800 */
[----:B0-----:R-:W-:-:S07]  /*0140*/  IMAD.WIDE R2, R5, 0x8, R2 ;  /* 0x0000000805027825 */ /* 0x001fce00078e0202 */
[----:B------:R-:W0:Y:S01]  /*0150*/  LDC.64 R4, c[0x0][0x380] ;  /* 0x0000e000ff047b82 */ /* 0x000e220000000a00 */
[----:B-1----:R-:W3:Y:S01]  /*0160*/  LDG.E.64 R2, desc[UR4][R2.64] ;  /* 0x0000000402027981 */ /* 0x002ee2000c1e1b00 */
[----:B--2---:R-:W-:-:S04]  /*0170*/  IMAD R7, R6, UR8, R7 ;  /* 0x0000000806077c24 */ /* 0x004fc8000f8e0207 */
[----:B------:R-:W-:-:S04]  /*0180*/  IMAD R7, R7, UR9, R0 ;  /* 0x0000000907077c24 */ /* 0x000fc8000f8e0200 */
[----:B0-----:R-:W-:-:S05]  /*0190*/  IMAD.WIDE R4, R7, 0x8, R4 ;  /* 0x0000000807047825 */ /* 0x001fca00078e0204 */
[----:B---3--:R-:W-:Y:S01]  /*01a0*/  STG.E.64 desc[UR4][R4.64], R2 ;  /* 0x0000000204007986 */ /* 0x008fe2000c101b04 */
[----:B------:R-:W-:Y:S05]  /*01b0*/  EXIT ;  /* 0x000000000000794d */ /* 0x000fea0003800000 */
.L_x_236:
        /* <DEDUP_REMOVED lines=12> */
.L_x_252:


//--------------------- .text._Z10jac_kernelPdiiiS_S_b --------------------------
	.section	.text._Z10jac_kernelPdiiiS_S_b,"ax",@progbits
	.align	128
        .global         _Z10jac_kernelPdiiiS_S_b
        .type           _Z10jac_kernelPdiiiS_S_b,@function
        .size           _Z10jac_kernelPdiiiS_S_b,(.L_x_244 - _Z10jac_kernelPdiiiS_S_b)
        .other          _Z10jac_kernelPdiiiS_S_b,@"STO_CUDA_ENTRY STV_DEFAULT"
_Z10jac_kernelPdiiiS_S_b:
.text._Z10jac_kernelPdiiiS_S_b:
[----:B------:R-:W-:Y:S01]  /*0000*/  LDC R1, c[0x0][0x37c] ;  /* 0x0000df00ff017b82 */ /* 0x000fe20000000800 */
[----:B------:R-:W0:Y:S07]  /*0010*/  S2R R3, SR_TID.Y ;  /* 0x0000000000037919 */ /* 0x000e2e0000002200 */
[----:B------:R-:W1:Y:S01]  /*0020*/  LDC R5, c[0x0][0x360] ;  /* 0x0000d800ff057b82 */ /* 0x000e620000000800 */
[----:B------:R-:W2:Y:S01]  /*0030*/  S2R R9, SR_TID.Z ;  /* 0x0000000000097919 */ /* 0x000ea20000002300 */
[----:B------:R-:W1:Y:S06]  /*0040*/  S2R R4, SR_TID.X ;  /* 0x0000000000047919 */ /* 0x000e6c0000002100 */
[----:B------:R-:W0:Y:S08]  /*0050*/  S2UR UR5, SR_CTAID.Y ;  /* 0x00000000000579c3 */ /* 0x000e300000002600 */
[----:B------:R-:W0:Y:S08]  /*0060*/  LDC R0, c[0x0][0x364] ;  /* 0x0000d900ff007b82 */ /* 0x000e300000000800 */
[----:B------:R-:W2:Y:S08]  /*0070*/  S2UR UR6, SR_CTAID.Z ;  /* 0x00000000000679c3 */ /* 0x000eb00000002700 */
[----:B------:R-:W2:Y:S08]  /*0080*/  LDC R2, c[0x0][0x368] ;  /* 0x0000da00ff027b82 */ /* 0x000eb00000000800 */
[----:B------:R-:W3:Y:S01]  /*0090*/  LDC.64 R6, c[0x0][0x388] ;  /* 0x0000e200ff067b82 */ /* 0x000ee20000000a00 */
[----:B0-----:R-:W-:Y:S01]  /*00a0*/  IMAD R0, R0, UR5, R3 ;  /* 0x0000000500007c24 */ /* 0x001fe2000f8e0203 */
[----:B------:R-:W0:Y:S04]  /*00b0*/  LDCU UR5, c[0x0][0x390] ;  /* 0x00007200ff0577ac */ /* 0x000e280008000800 */
[----:B------:R-:W-:-:S02]  /*00c0*/  ISETP.NE.AND P0, PT, R0, RZ, PT ;  /* 0x000000ff0000720c */ /* 0x000fc40003f05270 */
[----:B------:R-:W1:Y:S01]  /*00d0*/  S2UR UR4, SR_CTAID.X ;  /* 0x00000000000479c3 */ /* 0x000e620000002500 */
[----:B--2---:R-:W-:Y:S01]  /*00e0*/  IMAD R2, R2, UR6, R9 ;  /* 0x0000000602027c24 */ /* 0x004fe2000f8e0209 */
[----:B0-----:R-:W-:-:S04]  /*00f0*/  UIADD3 UR6, UPT, UPT, UR5, -0x2, URZ ;  /* 0xfffffffe05067890 */ /* 0x001fc8000fffe0ff */
[----:B------:R-:W-:Y:S01]  /*0100*/  ISETP.EQ.OR P0, PT, R2, RZ, !P0 ;  /* 0x000000ff0200720c */ /* 0x000fe20004702670 */
[----:B---3--:R-:W-:Y:S02]  /*0110*/  VIADD R3, R6, 0xfffffffe ;  /* 0xfffffffe06037836 */ /* 0x008fe40000000000 */
[----:B------:R-:W-:-:S03]  /*0120*/  VIADD R9, R7, 0xfffffffe ;  /* 0xfffffffe07097836 */ /* 0x000fc60000000000 */
[----:B------:R-:W-:Y:S01]  /*0130*/  ISETP.GT.OR P0, PT, R2, R3, P0 ;  /* 0x000000030200720c */ /* 0x000fe20000704670 */
[----:B-1----:R-:W-:-:S03]  /*0140*/  IMAD R5, R5, UR4, R4 ;  /* 0x0000000405057c24 */ /* 0x002fc6000f8e0204 */
[----:B------:R-:W-:-:S04]  /*0150*/  ISETP.LE.AND P0, PT, R0, R9, !P0 ;  /* 0x000000090000720c */ /* 0x000fc80004703270 */
[----:B------:R-:W-:-:S04]  /*0160*/  ISETP.LT.OR P0, PT, R5, 0x1, !P0 ;  /* 0x000000010500780c */ /* 0x000fc80004701670 */
[----:B------:R-:W-:-:S13]  /*0170*/  ISETP.GT.OR P0, PT, R5, UR6, P0 ;  /* 0x0000000605007c0c */ /* 0x000fda0008704670 */
[----:B------:R-:W-:Y:S05]  /*0180*/  @P0 EXIT ;  /* 0x000000000000094d */ /* 0x000fea0003800000 */
[----:B------:R-:W0:Y:S01]  /*0190*/  LDC.64 R8, c[0x0][0x380] ;  /* 0x0000e000ff087b82 */ /* 0x000e220000000a00 */
[----:B------:R-:W-:Y:S01]  /*01a0*/  VIADD R4, R2, 0xffffffff ;  /* 0xffffffff02047836 */ /* 0x000fe20000000000 */
[----:B------:R-:W1:Y:S01]  /*01b0*/  LDCU.64 UR8, c[0x0][0x358] ;  /* 0x00006b00ff0877ac */ /* 0x000e620008000a00 */
[----:B------:R-:W-:Y:S02]  /*01c0*/  VIADD R25, R0, 0xffffffff ;  /* 0xffffffff00197836 */ /* 0x000fe40000000000 */
[----:B------:R-:W-:Y:S01]  /*01d0*/  IMAD R6, R4, R7, RZ ;  /* 0x0000000704067224 */ /* 0x000fe200078e02ff */
[----:B------:R-:W2:Y:S03]  /*01e0*/  LDCU.64 UR10, c[0x0][0x380] ;  /* 0x00007000ff0a77ac */ /* 0x000ea60008000a00 */
[--C-:B------:R-:W-:Y:S02]  /*01f0*/  IMAD R10, R7, 0x2, R6.reuse ;  /* 0x00000002070a7824 */ /* 0x100fe400078e0206 */
[----:B------:R-:W-:-:S02]  /*0200*/  IMAD.IADD R6, R0, 0x1, R6 ;  /* 0x0000000100067824 */ /* 0x000fc400078e0206 */
[----:B------:R-:W-:Y:S01]  /*0210*/  IMAD.IADD R7, R10, 0x1, -R7 ;  /* 0x000000010a077824 */ /* 0x000fe200078e0a07 */
[----:B------:R-:W-:Y:S01]  /*0220*/  IADD3 R12, PT, PT, R0, R10, RZ ;  /* 0x0000000a000c7210 */ /* 0x000fe20007ffe0ff */
[----:B------:R-:W-:Y:S02]  /*0230*/  IMAD R23, R6, UR5, R5 ;  /* 0x0000000506177c24 */ /* 0x000fe4000f8e0205 */
[----:B------:R-:W-:Y:S02]  /*0240*/  IMAD.IADD R6, R7, 0x1, R25 ;  /* 0x0000000107067824 */ /* 0x000fe400078e0219 */
[----:B------:R-:W-:Y:S02]  /*0250*/  IMAD R19, R12, UR5, R5 ;  /* 0x000000050c137c24 */ /* 0x000fe4000f8e0205 */
[----:B0-----:R-:W-:-:S04]  /*0260*/  IMAD.WIDE R22, R23, 0x8, R8 ;  /* 0x0000000817167825 */ /* 0x001fc800078e0208 */
[----:B------:R-:W-:Y:S02]  /*0270*/  IMAD.WIDE R18, R19, 0x8, R8 ;  /* 0x0000000813127825 */ /* 0x000fe400078e0208 */
[----:B-1----:R-:W3:Y:S02]  /*0280*/  LDG.E.64 R22, desc[UR8][R22.64] ;  /* 0x0000000816167981 */ /* 0x002ee4000c1e1b00 */
[----:B------:R-:W-:Y:S02]  /*0290*/  IMAD.IADD R11, R0, 0x1, R7 ;  /* 0x00000001000b7824 */ /* 0x000fe400078e0207 */
[----:B------:R-:W3:Y:S01]  /*02a0*/  LDG.E.64 R18, desc[UR8][R18.64] ;  /* 0x0000000812127981 */ /* 0x000ee2000c1e1b00 */
[C---:B------:R-:W-:Y:S02]  /*02b0*/  IMAD R7, R6.reuse, UR5, R5 ;  /* 0x0000000506077c24 */ /* 0x040fe4000f8e0205 */
[----:B------:R-:W-:Y:S02]  /*02c0*/  VIADD R10, R6, 0x2 ;  /* 0x00000002060a7836 */ /* 0x000fe40000000000 */
[----:B------:R-:W-:-:S04]  /*02d0*/  IMAD.WIDE R6, R7, 0x8, R8 ;  /* 0x0000000807067825 */ /* 0x000fc800078e0208 */
[----:B------:R-:W-:Y:S01]  /*02e0*/  IMAD R14, R11, UR5, RZ ;  /* 0x000000050b0e7c24 */ /* 0x000fe2000f8e02ff */
[----:B------:R-:W4:Y:S01]  /*02f0*/  LDG.E.64 R20, desc[UR8][R6.64] ;  /* 0x0000000806147981 */ /* 0x000f22000c1e1b00 */
[----:B------:R-:W-:-:S03]  /*0300*/  IMAD R13, R10, UR5, R5 ;  /* 0x000000050a0d7c24 */ /* 0x000fc6000f8e0205 */
[----:B------:R-:W-:Y:S01]  /*0310*/  IADD3 R10, P0, PT, R5, R14, RZ ;  /* 0x0000000e050a7210 */ /* 0x000fe20007f1e0ff */
[----:B------:R-:W-:-:S03]  /*0320*/  IMAD.WIDE R12, R13, 0x8, R8 ;  /* 0x000000080d0c7825 */ /* 0x000fc600078e0208 */
[----:B------:R-:W-:Y:S02]  /*0330*/  LEA.HI.X.SX32 R9, R14, RZ, 0x1, P0 ;  /* 0x000000ff0e097211 */ /* 0x000fe400000f0eff */
[C---:B--2---:R-:W-:Y:S01]  /*0340*/  LEA R26, P0, R10.reuse, UR10, 0x3 ;  /* 0x0000000a0a1a7c11 */ /* 0x044fe2000f8018ff */
[----:B------:R-:W2:Y:S03]  /*0350*/  LDG.E.64 R12, desc[UR8][R12.64] ;  /* 0x000000080c0c7981 */ /* 0x000ea6000c1e1b00 */
[----:B------:R-:W-:-:S05]  /*0360*/  LEA.HI.X R27, R10, UR11, R9, 0x3, P0 ;  /* 0x0000000b0a1b7c11 */ /* 0x000fca00080f1c09 */
[----:B------:R-:W5:Y:S04]  /*0370*/  LDG.E.64 R10, desc[UR8][R26.64+-0x8] ;  /* 0xfffff8081a0a7981 */ /* 0x000f68000c1e1b00 */
[----:B------:R-:W5:Y:S01]  /*0380*/  LDG.E.64 R8, desc[UR8][R26.64+0x8] ;  /* 0x000008081a087981 */ /* 0x000f62000c1e1b00 */
[----:B------:R-:W0:Y:S01]  /*0390*/  MUFU.RCP64H R17, 6 ;  /* 0x4018000000117908 */ /* 0x000e220000001800 */
[----:B------:R-:W-:Y:S02]  /*03a0*/  HFMA2 R14, -RZ, RZ, 0, 0 ;  /* 0x00000000ff0e7431 */ /* 0x000fe400000001ff */
[----:B------:R-:W-:Y:S02]  /*03b0*/  IMAD.MOV.U32 R15, RZ, RZ, 0x40180000 ;  /* 0x40180000ff0f7424 */ /* 0x000fe400078e00ff */
[----:B------:R-:W-:Y:S01]  /*03c0*/  IMAD.MOV.U32 R16, RZ, RZ, 0x1 ;  /* 0x00000001ff107424 */ /* 0x000fe200078e00ff */
[----:B------:R-:W-:Y:S01]  /*03d0*/  BSSY.RECONVERGENT B0, `(.L_x_237) ;  /* 0x0000014000007945 */ /* 0x000fe20003800200 */
[----:B---3--:R-:W-:-:S04]  /*03e0*/  DADD R18, R22, R18 ;  /* 0x0000000016127229 */ /* 0x008fc80000000012 */
[----:B0-----:R-:W-:-:S08]  /*03f0*/  DFMA R22, R16, -R14, 1 ;  /* 0x3ff000001016742b */ /* 0x001fd0000000080e */
[----:B------:R-:W-:Y:S02]  /*0400*/  DFMA R22, R22, R22, R22 ;  /* 0x000000161616722b */ /* 0x000fe40000000016 */
[----:B----4-:R-:W-:-:S06]  /*0410*/  DADD R18, R18, R20 ;  /* 0x0000000012127229 */ /* 0x010fcc0000000014 */
[----:B------:R-:W-:Y:S02]  /*0420*/  DFMA R22, R16, R22, R16 ;  /* 0x000000161016722b */ /* 0x000fe40000000010 */
[----:B--2---:R-:W-:-:S06]  /*0430*/  DADD R12, R18, R12 ;  /* 0x00000000120c7229 */ /* 0x004fcc000000000c */
[----:B------:R-:W-:Y:S02]  /*0440*/  DFMA R14, R22, -R14, 1 ;  /* 0x3ff00000160e742b */ /* 0x000fe4000000080e */
[----:B-----5:R-:W-:-:S06]  /*0450*/  DADD R10, R12, R10 ;  /* 0x000000000c0a7229 */ /* 0x020fcc000000000a */
[----:B------:R-:W-:Y:S02]  /*0460*/  DFMA R14, R22, R14, R22 ;  /* 0x0000000e160e722b */ /* 0x000fe40000000016 */
[----:B------:R-:W-:-:S08]  /*0470*/  DADD R10, R10, R8 ;  /* 0x000000000a0a7229 */ /* 0x000fd00000000008 */
[----:B------:R-:W-:-:S08]  /*0480*/  DMUL R8, R10, R14 ;  /* 0x0000000e0a087228 */ /* 0x000fd00000000000 */
[----:B------:R-:W-:-:S08]  /*0490*/  DFMA R12, R8, -6, R10 ;  /* 0xc0180000080c782b */ /* 0x000fd0000000000a */
[----:B------:R-:W-:Y:S01]  /*04a0*/  DFMA R8, R14, R12, R8 ;  /* 0x0000000c0e08722b */ /* 0x000fe20000000008 */
[----:B------:R-:W-:-:S09]  /*04b0*/  FSETP.GEU.AND P1, PT, |R11|, 6.5827683646048100446e-37, PT ;  /* 0x036000000b00780b */ /* 0x000fd20003f2e200 */
[----:B------:R-:W-:-:S05]  /*04c0*/  FFMA R12, RZ, 2.375, R9 ;  /* 0x40180000ff0c7823 */ /* 0x000fca0000000009 */
[----:B------:R-:W-:-:S13]  /*04d0*/  FSETP.GT.AND P0, PT, |R12|, 1.469367938527859385e-39, PT ;  /* 0x001000000c00780b */ /* 0x000fda0003f04200 */
[----:B------:R-:W-:Y:S05]  /*04e0*/  @P0 BRA P1, `(.L_x_238) ;  /* 0x0000000000080947 */ /* 0x000fea0000800000 */
[----:B------:R-:W-:-:S07]  /*04f0*/  MOV R22, 0x510 ;  /* 0x0000051000167802 */ /* 0x000fce0000000f00 */
[----:B------:R-:W-:Y:S05]  /*0500*/  CALL.REL.NOINC `($__internal_0_$__cuda_sm20_div_rn_f64_full) ;  /* 0x00000000008c7944 */ /* 0x000fea0003c00000 */
.L_x_238:
[----:B------:R-:W-:Y:S05]  /*0510*/  BSYNC.RECONVERGENT B0 ;  /* 0x0000000000007941 */ /* 0x000fea0003800200 */
.L_x_237:
[----:B------:R-:W0:Y:S01]  /*0520*/  LDC R11, c[0x0][0x390] ;  /* 0x0000e400ff0b7b82 */ /* 0x000e220000000800 */
[----:B------:R-:W1:Y:S01]  /*0530*/  LDCU.U8 UR4, c[0x0][0x3a8] ;  /* 0x00007500ff0477ac */ /* 0x000e620008000000 */
[----:B------:R-:W-:Y:S01]  /*0540*/  ISETP.NE.AND P0, PT, R2, R3, PT ;  /* 0x000000030200720c */ /* 0x000fe20003f05270 */
[----:B------:R-:W2:Y:S01]  /*0550*/  LDCU UR5, c[0x0][0x38c] ;  /* 0x00007180ff0577ac */ /* 0x000ea20008000800 */
[----:B------:R-:W3:Y:S01]  /*0560*/  LDCU.64 UR10, c[0x0][0x398] ;  /* 0x00007300ff0a77ac */ /* 0x000ee20008000a00 */
[----:B0-----:R-:W-:-:S05]  /*0570*/  IMAD.WIDE R6, R11, 0x8, R6 ;  /* 0x000000080b067825 */ /* 0x001fca00078e0206 */
[----:B------:R-:W4:Y:S01]  /*0580*/  LDG.E.64 R12, desc[UR8][R6.64] ;  /* 0x00000008060c7981 */ /* 0x000f22000c1e1b00 */
[----:B-1----:R-:W-:Y:S02]  /*0590*/  UPRMT UR4, UR4, 0x8880, URZ ;  /* 0x0000888004047896 */ /* 0x002fe400080000ff */
[----:B--2---:R-:W-:-:S04]  /*05a0*/  UIADD3 UR5, UPT, UPT, UR5, -0x2, URZ ;  /* 0xfffffffe05057890 */ /* 0x004fc8000fffe0ff */
[----:B------:R-:W-:Y:S02]  /*05b0*/  ISETP.EQ.OR P0, PT, RZ, UR4, P0 ;  /* 0x00000004ff007c0c */ /* 0x000fe40008702670 */
[----:B------:R-:W-:-:S04]  /*05c0*/  IMAD R4, R4, UR5, R25 ;  /* 0x0000000504047c24 */ /* 0x000fc8000f8e0219 */
[----:B------:R-:W-:-:S05]  /*05d0*/  IMAD R4, R4, UR6, RZ ;  /* 0x0000000604047c24 */ /* 0x000fca000f8e02ff */
[----:B------:R-:W-:Y:S02]  /*05e0*/  IADD3 R10, P1, PT, R5, R4, RZ ;  /* 0x00000004050a7210 */ /* 0x000fe40007f3e0ff */
[----:B------:R-:W-:Y:S02]  /*05f0*/  @!P0 IMAD R3, R0, R11, R5 ;  /* 0x0000000b00038224 */ /* 0x000fe400078e0205 */
[----:B------:R-:W-:Y:S02]  /*0600*/  LEA.HI.X.SX32 R19, R4, RZ, 0x1, P1 ;  /* 0x000000ff04137211 */ /* 0x000fe400008f0eff */
[----:B---3--:R-:W-:-:S04]  /*0610*/  LEA R18, P1, R10, UR10, 0x3 ;  /* 0x0000000a0a127c11 */ /* 0x008fc8000f8218ff */
[----:B------:R-:W-:Y:S01]  /*0620*/  LEA.HI.X R19, R10, UR11, R19, 0x3, P1 ;  /* 0x0000000b0a137c11 */ /* 0x000fe200088f1c13 */
[----:B----4-:R-:W-:Y:S01]  /*0630*/  DADD R14, R12, -R8 ;  /* 0x000000000c0e7229 */ /* 0x010fe20000000808 */
[----:B------:R-:W0:Y:S09]  /*0640*/  @!P0 LDC.64 R12, c[0x0][0x3a0] ;  /* 0x0000e800ff0c8b82 */ /* 0x000e320000000a00 */
[----:B------:R-:W1:Y:S08]  /*0650*/  F2F.F32.F64 R14, R14 ;  /* 0x0000000e000e7310 */ /* 0x000e700000301000 */
[----:B-1----:R-:W1:Y:S01]  /*0660*/  F2F.F64.F32 R16, |R14| ;  /* 0x4000000e00107310 */ /* 0x002e620000201800 */
[----:B0-----:R-:W-:Y:S01]  /*0670*/  @!P0 IMAD.WIDE R12, R3, 0x8, R12 ;  /* 0x00000008030c8825 */ /* 0x001fe200078e020c */
[----:B-1----:R0:W-:Y:S04]  /*0680*/  STG.E.64 desc[UR8][R18.64+-0x8], R16 ;  /* 0xfffff81012007986 */ /* 0x0021e8000c101b08 */
[----:B------:R0:W-:Y:S04]  /*0690*/  STG.E.64 desc[UR8][R6.64], R8 ;  /* 0x0000000806007986 */ /* 0x0001e8000c101b08 */
[----:B------:R0:W-:Y:S01]  /*06a0*/  @!P0 STG.E.64 desc[UR8][R12.64], R8 ;  /* 0x000000080c008986 */ /* 0x0001e2000c101b08 */
[----:B------:R-:W-:Y:S05]  /*06b0*/  @!P0 EXIT ;  /* 0x000000000000894d */ /* 0x000fea0003800000 */
[----:B------:R-:W-:-:S04]  /*06c0*/  ISETP.NE.AND P0, PT, RZ, UR4, PT ;  /* 0x00000004ff007c0c */ /* 0x000fc8000bf05270 */
[----:B------:R-:W-:-:S13]  /*06d0*/  ISETP.NE.OR P0, PT, R2, 0x1, P0 ;  /* 0x000000010200780c */ /* 0x000fda0000705670 */
[----:B------:R-:W-:Y:S05]  /*06e0*/  @P0 EXIT ;  /* 0x000000000000094d */ /* 0x000fea0003800000 */
[----:B------:R-:W1:Y:S01]  /*06f0*/  LDC.64 R2, c[0x0][0x3a0] ;  /* 0x0000e800ff027b82 */ /* 0x000e620000000a00 */
[----:B------:R-:W-:-:S04]  /*0700*/  IMAD R5, R0, R11, R5 ;  /* 0x0000000b00057224 */ /* 0x000fc800078e0205 */
[----:B-1----:R-:W-:-:S05]  /*0710*/  IMAD.WIDE R2, R5, 0x8, R2 ;  /* 0x0000000805027825 */ /* 0x002fca00078e0202 */
[----:B------:R-:W-:Y:S01]  /*0720*/  STG.E.64 desc[UR8][R2.64], R8 ;  /* 0x0000000802007986 */ /* 0x000fe2000c101b08 */
[----:B------:R-:W-:Y:S05]  /*0730*/  EXIT ;  /* 0x000000000000794d */ /* 0x000fea0003800000 */
        .weak           $__internal_0_$__cuda_sm20_div_rn_f64_full
        .type           $__internal_0_$__cuda_sm20_div_rn_f64_full,@function
        .size           $__internal_0_$__cuda_sm20_div_rn_f64_full,(.L_x_244 - $__internal_0_$__cuda_sm20_div_rn_f64_full)
$__internal_0_$__cuda_sm20_div_rn_f64_full:
[----:B------:R-:W-:Y:S01]  /*0740*/  IMAD.MOV.U32 R9, RZ, RZ, 0x3ff80000 ;  /* 0x3ff80000ff097424 */ /* 0x000fe200078e00ff */
[----:B------:R-:W-:Y:S01]  /*0750*/  MOV R14, 0x1 ;  /* 0x00000001000e7802 */ /* 0x000fe20000000f00 */
[----:B------:R-:W-:Y:S01]  /*0760*/  IMAD.MOV.U32 R8, RZ, RZ, 0x0 ;  /* 0x00000000ff087424 */ /* 0x000fe200078e00ff */
[C---:B------:R-:W-:Y:S01]  /*0770*/  FSETP.GEU.AND P1, PT, |R11|.reuse, 1.469367938527859385e-39, PT ;  /* 0x001000000b00780b */ /* 0x040fe20003f2e200 */
[----:B------:R-:W0:Y:S01]  /*0780*/  MUFU.RCP64H R15, R9 ;  /* 0x00000009000f7308 */ /* 0x000e220000001800 */
[----:B------:R-:W-:Y:S01]  /*0790*/  LOP3.LUT R20, R11, 0x7ff00000, RZ, 0xc0, !PT ;  /* 0x7ff000000b147812 */ /* 0x000fe200078ec0ff */
[----:B------:R-:W-:Y:S01]  /*07a0*/  IMAD.MOV.U32 R21, RZ, RZ, 0x1ca00000 ;  /* 0x1ca00000ff157424 */ /* 0x000fe200078e00ff */
[----:B------:R-:W-:Y:S01]  /*07b0*/  BSSY.RECONVERGENT B1, `(.L_x_239) ;  /* 0x0000044000017945 */ /* 0x000fe20003800200 */
[----:B------:R-:W-:Y:S01]  /*07c0*/  IMAD.MOV.U32 R23, RZ, RZ, 0x40100000 ;  /* 0x40100000ff177424 */ /* 0x000fe200078e00ff */
[----:B------:R-:W-:Y:S01]  /*07d0*/  ISETP.GE.U32.AND P0, PT, R20, 0x40100000, PT ;  /* 0x401000001400780c */ /* 0x000fe20003f06070 */
[----:B------:R-:W-:-:S03]  /*07e0*/  IMAD.MOV.U32 R24, RZ, RZ, R20 ;  /* 0x000000ffff187224 */ /* 0x000fc600078e0014 */
[----:B------:R-:W-:-:S04]  /*07f0*/  SEL R21, R21, 0x63400000, !P0 ;  /* 0x6340000015157807 */ /* 0x000fc80004000000 */
[----:B------:R-:W-:Y:S01]  /*0800*/  @!P1 LOP3.LUT R18, R21, 0x80000000, R11, 0xf8, !PT ;  /* 0x8000000015129812 */ /* 0x000fe200078ef80b */
[----:B0-----:R-:W-:-:S03]  /*0810*/  DFMA R12, R14, -R8, 1 ;  /* 0x3ff000000e0c742b */ /* 0x001fc60000000808 */
[----:B------:R-:W-:Y:S01]  /*0820*/  @!P1 LOP3.LUT R19, R18, 0x100000, RZ, 0xfc, !PT ;  /* 0x0010000012139812 */ /* 0x000fe200078efcff */
[----:B------:R-:W-:-:S04]  /*0830*/  @!P1 IMAD.MOV.U32 R18, RZ, RZ, RZ ;  /* 0x000000ffff129224 */ /* 0x000fc800078e00ff */
[----:B------:R-:W-:-:S08]  /*0840*/  DFMA R12, R12, R12, R12 ;  /* 0x0000000c0c0c722b */ /* 0x000fd0000000000c */
[----:B------:R-:W-:Y:S01]  /*0850*/  DFMA R14, R14, R12, R14 ;  /* 0x0000000c0e0e722b */ /* 0x000fe2000000000e */
[----:B------:R-:W-:Y:S01]  /*0860*/  LOP3.LUT R13, R21, 0x800fffff, R11, 0xf8, !PT ;  /* 0x800fffff150d7812 */ /* 0x000fe200078ef80b */
[----:B------:R-:W-:-:S06]  /*0870*/  IMAD.MOV.U32 R12, RZ, RZ, R10 ;  /* 0x000000ffff0c7224 */ /* 0x000fcc00078e000a */
[----:B------:R-:W-:Y:S02]  /*0880*/  DFMA R16, R14, -R8, 1 ;  /* 0x3ff000000e10742b */ /* 0x000fe40000000808 */
[----:B------:R-:W-:-:S06]  /*0890*/  @!P1 DFMA R12, R12, 2, -R18 ;  /* 0x400000000c0c982b */ /* 0x000fcc0000000812 */
[----:B------:R-:W-:-:S04]  /*08a0*/  DFMA R16, R14, R16, R14 ;  /* 0x000000100e10722b */ /* 0x000fc8000000000e */
[----:B------:R-:W-:-:S04]  /*08b0*/  @!P1 LOP3.LUT R24, R13, 0x7ff00000, RZ, 0xc0, !PT ;  /* 0x7ff000000d189812 */ /* 0x000fc800078ec0ff */
[----:B------:R-:W-:Y:S01]  /*08c0*/  IADD3 R26, PT, PT, R24, -0x1, RZ ;  /* 0xffffffff181a7810 */ /* 0x000fe20007ffe0ff */
[----:B------:R-:W-:-:S03]  /*08d0*/  DMUL R14, R16, R12 ;  /* 0x0000000c100e7228 */ /* 0x000fc60000000000 */
[----:B------:R-:W-:Y:S01]  /*08e0*/  ISETP.GT.U32.AND P0, PT, R26, 0x7feffffe, PT ;  /* 0x7feffffe1a00780c */ /* 0x000fe20003f04070 */
[----:B------:R-:W-:-:S04]  /*08f0*/  VIADD R26, R23, 0xffffffff ;  /* 0xffffffff171a7836 */ /* 0x000fc80000000000 */
[----:B------:R-:W-:Y:S01]  /*0900*/  DFMA R18, R14, -R8, R12 ;  /* 0x800000080e12722b */ /* 0x000fe2000000000c */
[----:B------:R-:W-:-:S07]  /*0910*/  ISETP.GT.U32.OR P0, PT, R26, 0x7feffffe, P0 ;  /* 0x7feffffe1a00780c */ /* 0x000fce0000704470 */
[----:B------:R-:W-:-:S06]  /*0920*/  DFMA R18, R16, R18, R14 ;  /* 0x000000121012722b */ /* 0x000fcc000000000e */
[----:B------:R-:W-:Y:S05]  /*0930*/  @P0 BRA `(.L_x_240) ;  /* 0x0000000000680947 */ /* 0x000fea0003800000 */
[----:B------:R-:W-:Y:S02]  /*0940*/  IMAD.MOV.U32 R11, RZ, RZ, 0x40100000 ;  /* 0x40100000ff0b7424 */ /* 0x000fe400078e00ff */
[----:B------:R-:W-:-:S03]  /*0950*/  IMAD.MOV.U32 R10, RZ, RZ, RZ ;  /* 0x000000ffff0a7224 */ /* 0x000fc600078e00ff */
[----:B------:R-:W-:-:S04]  /*0960*/  VIADDMNMX R20, R20, -R11, 0xb9600000, !PT ;  /* 0xb960000014147446 */ /* 0x000fc8000780090b */
[----:B------:R-:W-:-:S05]  /*0970*/  VIMNMX R20, PT, PT, R20, 0x46a00000, PT ;  /* 0x46a0000014147848 */ /* 0x000fca0003fe0100 */
[----:B------:R-:W-:-:S05]  /*0980*/  IMAD.IADD R21, R20, 0x1, -R21 ;  /* 0x0000000114157824 */ /* 0x000fca00078e0a15 */
[----:B------:R-:W-:-:S06]  /*0990*/  IADD3 R11, PT, PT, R21, 0x7fe00000, RZ ;  /* 0x7fe00000150b7810 */ /* 0x000fcc0007ffe0ff */
[----:B------:R-:W-:-:S10]  /*09a0*/  DMUL R14, R18, R10 ;  /* 0x0000000a120e7228 */ /* 0x000fd40000000000 */
[----:B------:R-:W-:-:S13]  /*09b0*/  FSETP.GTU.AND P0, PT, |R15|, 1.469367938527859385e-39, PT ;  /* 0x001000000f00780b */ /* 0x000fda0003f0c200 */
[----:B------:R-:W-:Y:S05]  /*09c0*/  @P0 BRA `(.L_x_241) ;  /* 0x0000000000880947 */ /* 0x000fea0003800000 */
[----:B------:R-:W-:Y:S01]  /*09d0*/  DFMA R8, R18, -R8, R12 ;  /* 0x800000081208722b */ /* 0x000fe2000000000c */
[----:B------:R-:W-:-:S09]  /*09e0*/  IMAD.MOV.U32 R10, RZ, RZ, RZ ;  /* 0x000000ffff0a7224 */ /* 0x000fd200078e00ff */
[C---:B------:R-:W-:Y:S02]  /*09f0*/  FSETP.NEU.AND P0, PT, R9.reuse, RZ, PT ;  /* 0x000000ff0900720b */ /* 0x040fe40003f0d000 */
[----:B------:R-:W-:-:S04]  /*0a00*/  LOP3.LUT R8, R9, 0x40180000, RZ, 0x3c, !PT ;  /* 0x4018000009087812 */ /* 0x000fc800078e3cff */
[----:B------:R-:W-:-:S04]  /*0a10*/  LOP3.LUT R13, R8, 0x80000000, RZ, 0xc0, !PT ;  /* 0x80000000080d7812 */ /* 0x000fc800078ec0ff */
[----:B------:R-:W-:-:S03]  /*0a20*/  LOP3.LUT R11, R13, R11, RZ, 0xfc, !PT ;  /* 0x0000000b0d0b7212 */ /* 0x000fc600078efcff */
[----:B------:R-:W-:Y:S05]  /*0a30*/  @!P0 BRA `(.L_x_241) ;  /* 0x00000000006c8947 */ /* 0x000fea0003800000 */
[----:B------:R-:W-:Y:S01]  /*0a40*/  IMAD.MOV R9, RZ, RZ, -R21 ;  /* 0x000000ffff097224 */ /* 0x000fe200078e0a15 */
[----:B------:R-:W-:Y:S01]  /*0a50*/  DMUL.RP R10, R18, R10 ;  /* 0x0000000a120a7228 */ /* 0x000fe20000008000 */
[----:B------:R-:W-:Y:S01]  /*0a60*/  IMAD.MOV.U32 R8, RZ, RZ, RZ ;  /* 0x000000ffff087224 */ /* 0x000fe200078e00ff */
[----:B------:R-:W-:-:S05]  /*0a70*/  IADD3 R21, PT, PT, -R21, -0x43300000, RZ ;  /* 0xbcd0000015157810 */ /* 0x000fca0007ffe1ff */
[----:B------:R-:W-:-:S03]  /*0a80*/  DFMA R8, R14, -R8, R18 ;  /* 0x800000080e08722b */ /* 0x000fc60000000012 */
[----:B------:R-:W-:-:S07]  /*0a90*/  LOP3.LUT R13, R11, R13, RZ, 0x3c, !PT ;  /* 0x0000000d0b0d7212 */ /* 0x000fce00078e3cff */
[----:B------:R-:W-:-:S04]  /*0aa0*/  FSETP.NEU.AND P0, PT, |R9|, R21, PT ;  /* 0x000000150900720b */ /* 0x000fc80003f0d200 */
[----:B------:R-:W-:Y:S02]  /*0ab0*/  FSEL R14, R10, R14, !P0 ;  /* 0x0000000e0a0e7208 */ /* 0x000fe40004000000 */
[----:B------:R-:W-:Y:S01]  /*0ac0*/  FSEL R15, R13, R15, !P0 ;  /* 0x0000000f0d0f7208 */ /* 0x000fe20004000000 */
[----:B------:R-:W-:Y:S06]  /*0ad0*/  BRA `(.L_x_241) ;  /* 0x0000000000447947 */ /* 0x000fec0003800000 */
.L_x_240:
[----:B------:R-:W-:-:S14]  /*0ae0*/  DSETP.NAN.AND P0, PT, R10, R10, PT ;  /* 0x0000000a0a00722a */ /* 0x000fdc0003f08000 */
[----:B------:R-:W-:Y:S05]  /*0af0*/  @P0 BRA `(.L_x_242) ;  /* 0x0000000000340947 */ /* 0x000fea0003800000 */
[----:B------:R-:W-:Y:S01]  /*0b00*/  ISETP.NE.AND P0, PT, R24, R23, PT ;  /* 0x000000171800720c */ /* 0x000fe20003f05270 */
[----:B------:R-:W-:Y:S01]  /*0b10*/  IMAD.MOV.U32 R15, RZ, RZ, -0x80000 ;  /* 0xfff80000ff0f7424 */ /* 0x000fe200078e00ff */
[----:B------:R-:W-:-:S11]  /*0b20*/  MOV R14, 0x0 ;  /* 0x00000000000e7802 */ /* 0x000fd60000000f00 */
[----:B------:R-:W-:Y:S05]  /*0b30*/  @!P0 BRA `(.L_x_241) ;  /* 0x00000000002c8947 */ /* 0x000fea0003800000 */
[----:B------:R-:W-:Y:S02]  /*0b40*/  ISETP.NE.AND P0, PT, R24, 0x7ff00000, PT ;  /* 0x7ff000001800780c */ /* 0x000fe40003f05270 */
[----:B------:R-:W-:Y:S02]  /*0b50*/  LOP3.LUT R10, R11, 0x40180000, RZ, 0x3c, !PT ;  /* 0x401800000b0a7812 */ /* 0x000fe400078e3cff */
[----:B------:R-:W-:Y:S02]  /*0b60*/  ISETP.EQ.OR P0, PT, R23, RZ, !P0 ;  /* 0x000000ff1700720c */ /* 0x000fe40004702670 */
[----:B------:R-:W-:-:S11]  /*0b70*/  LOP3.LUT R15, R10, 0x80000000, RZ, 0xc0, !PT ;  /* 0x800000000a0f7812 */ /* 0x000fd600078ec0ff */
[----:B------:R-:W-:Y:S01]  /*0b80*/  @P0 LOP3.LUT R8, R15, 0x7ff00000, RZ, 0xfc, !PT ;  /* 0x7ff000000f080812 */ /* 0x000fe200078efcff */
[----:B------:R-:W-:Y:S02]  /*0b90*/  @!P0 IMAD.MOV.U32 R14, RZ, RZ, RZ ;  /* 0x000000ffff0e8224 */ /* 0x000fe400078e00ff */
[----:B------:R-:W-:Y:S02]  /*0ba0*/  @P0 IMAD.MOV.U32 R14, RZ, RZ, RZ ;  /* 0x000000ffff0e0224 */ /* 0x000fe400078e00ff */
[----:B------:R-:W-:Y:S01]  /*0bb0*/  @P0 IMAD.MOV.U32 R15, RZ, RZ, R8 ;  /* 0x000000ffff0f0224 */ /* 0x000fe200078e0008 */
[----:B------:R-:W-:Y:S06]  /*0bc0*/  BRA `(.L_x_241) ;  /* 0x0000000000087947 */ /* 0x000fec0003800000 */
.L_x_242:
[----:B------:R-:W-:Y:S02]  /*0bd0*/  LOP3.LUT R15, R11, 0x80000, RZ, 0xfc, !PT ;  /* 0x000800000b0f7812 */ /* 0x000fe400078efcff */
[----:B------:R-:W-:-:S07]  /*0be0*/  MOV R14, R10 ;  /* 0x0000000a000e7202 */ /* 0x000fce0000000f00 */
.L_x_241:
[----:B------:R-:W-:Y:S05]  /*0bf0*/  BSYNC.RECONVERGENT B1 ;  /* 0x0000000000017941 */ /* 0x000fea0003800200 */
.L_x_239:
[----:B------:R-:W-:Y:S02]  /*0c00*/  IMAD.MOV.U32 R23, RZ, RZ, 0x0 ;  /* 0x00000000ff177424 */ /* 0x000fe400078e00ff */
[----:B------:R-:W-:Y:S02]  /*0c10*/  IMAD.MOV.U32 R8, RZ, RZ, R14 ;  /* 0x000000ffff087224 */ /* 0x000fe400078e000e */
[----:B------:R-:W-:Y:S01]  /*0c20*/  IMAD.MOV.U32 R9, RZ, RZ, R15 ;  /* 0x000000ffff097224 */ /* 0x000fe200078e000f */
[----:B------:R-:W-:Y:S06]  /*0c30*/  RET.REL.NODEC R22 `(_Z10jac_kernelPdiiiS_S_b) ;  /* 0xfffffff016f07950 */ /* 0x000fec0003c3ffff */
.L_x_243:
        /* <DEDUP_REMOVED lines=12> */
.L_x_244:


//--------------------- .nv.shared._ZN3cub18CUB_300001_SM_10006detail6reduce28DeviceReduceSingleTileKernelINS2_10policy_hubIdyN4cuda3__47maximumIdEEE10Policy1000EPdPfiS8_fdNS5_3std3__410__identityEEEvT0_T1_T2_T3_T4_T6_ --------------------------
	.section	.nv.shared._ZN3cub18CUB_300001_SM_10006detail6reduce28DeviceReduceSingleTileKernelINS2_10policy_hubIdyN4cuda3__47maximumIdEEE10Policy1000EPdPfiS8_fdNS5_3std3__410__identityEEEvT0_T1_T2_T3_T4_T6_,"aw",@nobits
	.sectionflags	@""
	.align	8
.nv.shared._ZN3cub18CUB_300001_SM_10006detail6reduce28DeviceReduceSingleTileKernelINS2_10policy_hubIdyN4cuda3__47maximumIdEEE10Policy1000EPdPfiS8_fdNS5_3std3__410__identityEEEvT0_T1_T2_T3_T4_T6_:
	.zero		1104


//--------------------- .nv.shared.reserved.0     --------------------------
	.section	.nv.shared.reserved.0,"aw",@nobits
	.weak		__nv_reservedSMEM_offset_0_alias
	.size		__nv_reservedSMEM_offset_0_alias, 0, 64
	.other		__nv_reservedSMEM_offset_0_alias,@"STO_CUDA_RESERVED_SHARED STV_DEFAULT"
__nv_reservedSMEM_offset_0_alias:
	.zero		0
	.zero		64


//--------------------- .nv.global                --------------------------
	.section	.nv.global,"aw",@nobits
.nv.global:
	.type		_ZN31_INTERNAL_22c33ecd_4_k_cu_TRACE6thrust24THRUST_300001_SM_1000_NS3seqE,@object
	.size		_ZN31_INTERNAL_22c33ecd_4_k_cu_TRACE6thrust24THRUST_300001_SM_1000_NS3seqE,(_ZN31_INTERNAL_22c33ecd_4_k_cu_TRACE4cuda3std3__48in_placeE - _ZN31_INTERNAL_22c33ecd_4_k_cu_TRACE6thrust24THRUST_300001_SM_1000_NS3seqE)
_ZN31_INTERNAL_22c33ecd_4_k_cu_TRACE6thrust24THRUST_300001_SM_1000_NS3seqE:
	.zero		1
	.type		_ZN31_INTERNAL_22c33ecd_4_k_cu_TRACE4cuda3std3__48in_placeE,@object
	.size		_ZN31_INTERNAL_22c33ecd_4_k_cu_TRACE4cuda3std3__48in_placeE,(_ZN31_INTERNAL_22c33ecd_4_k_cu_TRACE4cuda3std6ranges3__45__cpo4sizeE - _ZN31_INTERNAL_22c33ecd_4_k_cu_TRACE4cuda3std3__48in_placeE)
_ZN31_INTERNAL_22c33ecd_4_k_cu_TRACE4cuda3std3__48in_placeE:
	.zero		1
	.type		_ZN31_INTERNAL_22c33ecd_4_k_cu_TRACE4cuda3std6ranges3__45__cpo4sizeE,@object
	.size		_ZN31_INTERNAL_22c33ecd_4_k_cu_TRACE4cuda3std6ranges3__45__cpo4sizeE,(_ZN31_INTERNAL_22c33ecd_4_k_cu_TRACE6thrust24THRUST_300001_SM_1000_NS12placeholders2_3E - _ZN31_INTERNAL_22c33ecd_4_k_cu_TRACE4cuda3std6ranges3__45__cpo4sizeE)
_ZN31_INTERNAL_22c33ecd_4_k_cu_TRACE4cuda3std6ranges3__45__cpo4sizeE:
	.zero		1
	.type		_ZN31_INTERNAL_22c33ecd_4_k_cu_TRACE6thrust24THRUST_300001_SM_1000_NS12placeholders2_3E,@object
	.size		_ZN31_INTERNAL_22c33ecd_4_k_cu_TRACE6thrust24THRUST_300001_SM_1000_NS12placeholders2_3E,(_ZN31_INTERNAL_22c33ecd_4_k_cu_TRACE4cuda3std3__45__cpo6cbeginE - _ZN31_INTERNAL_22c33ecd_4_k_cu_TRACE6thrust24THRUST_300001_SM_1000_NS12placeholders2_3E)
_ZN31_INTERNAL_22c33ecd_4_k_cu_TRACE6thrust24THRUST_300001_SM_1000_NS12placeholders2_3E:
	.zero		1
	.type		_ZN31_INTERNAL_22c33ecd_4_k_cu_TRACE4cuda3std3__45__cpo6cbeginE,@object
	.size		_ZN31_INTERNAL_22c33ecd_4_k_cu_TRACE4cuda3std3__45__cpo6cbeginE,(_ZN31_INTERNAL_22c33ecd_4_k_cu_TRACE4cuda3std6ranges3__45__cpo6cbeginE - _ZN31_INTERNAL_22c33ecd_4_k_cu_TRACE4cuda3std3__45__cpo6cbeginE)
_ZN31_INTERNAL_22c33ecd_4_k_cu_TRACE4cuda3std3__45__cpo6cbeginE:
	.zero		1
	.type		_ZN31_INTERNAL_22c33ecd_4_k_cu_TRACE4cuda3std6ranges3__45__cpo6cbeginE,@object
	.size		_ZN31_INTERNAL_22c33ecd_4_k_cu_TRACE4cuda3std6ranges3__45__cpo6cbeginE,(_ZN31_INTERNAL_22c33ecd_4_k_cu_TRACE6thrust24THRUST_300001_SM_1000_NS12placeholders2_7E - _ZN31_INTERNAL_22c33ecd_4_k_cu_TRACE4cuda3std6ranges3__45__cpo6cbeginE)
_ZN31_INTERNAL_22c33ecd_4_k_cu_TRACE4cuda3std6ranges3__45__cpo6cbeginE:
	.zero		1
	.type		_ZN31_INTERNAL_22c33ecd_4_k_cu_TRACE6thrust24THRUST_300001_SM_1000_NS12placeholders2_7E,@object
	.size		_ZN31_INTERNAL_22c33ecd_4_k_cu_TRACE6thrust24THRUST_300001_SM_1000_NS12placeholders2_7E,(_ZN31_INTERNAL_22c33ecd_4_k_cu_TRACE4cuda3std3__45__cpo7crbeginE - _ZN31_INTERNAL_22c33ecd_4_k_cu_TRACE6thrust24THRUST_300001_SM_1000_NS12placeholders2_7E)
_ZN31_INTERNAL_22c33ecd_4_k_cu_TRACE6thrust24THRUST_300001_SM_1000_NS12placeholders2_7E:
	.zero		1
	.type		_ZN31_INTERNAL_22c33ecd_4_k_cu_TRACE4cuda3std3__45__cpo7crbeginE,@object
	.size		_ZN31_INTERNAL_22c33ecd_4_k_cu_TRACE4cuda3std3__45__cpo7crbeginE,(_ZN31_INTERNAL_22c33ecd_4_k_cu_TRACE4cuda3std6ranges3__45__cpo4nextE - _ZN31_INTERNAL_22c33ecd_4_k_cu_TRACE4cuda3std3__45__cpo7crbeginE)
_ZN31_INTERNAL_22c33ecd_4_k_cu_TRACE4cuda3std3__45__cpo7crbeginE:
	.zero		1
	.type		_ZN31_INTERNAL_22c33ecd_4_k_cu_TRACE4cuda3std6ranges3__45__cpo4nextE,@object
	.size		_ZN31_INTERNAL_22c33ecd_4_k_cu_TRACE4cuda3std6ranges3__45__cpo4nextE,(_ZN31_INTERNAL_22c33ecd_4_k_cu_TRACE4cuda3std6ranges3__45__cpo4swapE - _ZN31_INTERNAL_22c33ecd_4_k_cu_TRACE4cuda3std6ranges3__45__cpo4nextE)
_ZN31_INTERNAL_22c33ecd_4_k_cu_TRACE4cuda3std6ranges3__45__cpo4nextE:
	.zero		1
	.type		_ZN31_INTERNAL_22c33ecd_4_k_cu_TRACE4cuda3std6ranges3__45__cpo4swapE,@object
	.size		_ZN31_INTERNAL_22c33ecd_4_k_cu_TRACE4cuda3std6ranges3__45__cpo4swapE,(_ZN31_INTERNAL_22c33ecd_4_k_cu_TRACE6thrust24THRUST_300001_SM_1000_NS8cuda_cub10par_nosyncE - _ZN31_INTERNAL_22c33ecd_4_k_cu_TRACE4cuda3std6ranges3__45__cpo4swapE)
_ZN31_INTERNAL_22c33ecd_4_k_cu_TRACE4cuda3std6ranges3__45__cpo4swapE:
	.zero		1
	.type		_ZN31_INTERNAL_22c33ecd_4_k_cu_TRACE6thrust24THRUST_300001_SM_1000_NS8cuda_cub10par_nosyncE,@object
	.size		_ZN31_INTERNAL_22c33ecd_4_k_cu_TRACE6thrust24THRUST_300001_SM_1000_NS8cuda_cub10par_nosyncE,(_ZN31_INTERNAL_22c33ecd_4_k_cu_TRACE6thrust24THRUST_300001_SM_1000_NS12placeholders2_9E - _ZN31_INTERNAL_22c33ecd_4_k_cu_TRACE6thrust24THRUST_300001_SM_1000_NS8cuda_cub10par_nosyncE)
_ZN31_INTERNAL_22c33ecd_4_k_cu_TRACE6thrust24THRUST_300001_SM_1000_NS8cuda_cub10par_nosyncE:
	.zero		1
	.type		_ZN31_INTERNAL_22c33ecd_4_k_cu_TRACE6thrust24THRUST_300001_SM_1000_NS12placeholders2_9E,@object
	.size		_ZN31_INTERNAL_22c33ecd_4_k_cu_TRACE6thrust24THRUST_300001_SM_1000_NS12placeholders2_9E,(_ZN31_INTERNAL_22c33ecd_4_k_cu_TRACE4cuda3std3__433_GLOBAL__N__22c33ecd_4_k_cu_TRACE6ignoreE - _ZN31_INTERNAL_22c33ecd_4_k_cu_TRACE6thrust24THRUST_300001_SM_1000_NS12placeholders2_9E)
_ZN31_INTERNAL_22c33ecd_4_k_cu_TRACE6thrust24THRUST_300001_SM_1000_NS12placeholders2_9E:
	.zero		1
	.type		_ZN31_INTERNAL_22c33ecd_4_k_cu_TRACE4cuda3std3__433_GLOBAL__N__22c33ecd_4_k_cu_TRACE6ignoreE,@object
	.size		_ZN31_INTERNAL_22c33ecd_4_k_cu_TRACE4cuda3std3__433_GLOBAL__N__22c33ecd_4_k_cu_TRACE6ignoreE,(_ZN31_INTERNAL_22c33ecd_4_k_cu_TRACE4cuda3std6ranges3__45__cpo4dataE - _ZN31_INTERNAL_22c33ecd_4_k_cu_TRACE4cuda3std3__433_GLOBAL__N__22c33ecd_4_k_cu_TRACE6ignoreE)
_ZN31_INTERNAL_22c33ecd_4_k_cu_TRACE4cuda3std3__433_GLOBAL__N__22c33ecd_4_k_cu_TRACE6ignoreE:
	.zero		1
	.type		_ZN31_INTERNAL_22c33ecd_4_k_cu_TRACE4cuda3std6ranges3__45__cpo4dataE,@object
	.size		_ZN31_INTERNAL_22c33ecd_4_k_cu_TRACE4cuda3std6ranges3__45__cpo4dataE,(_ZN31_INTERNAL_22c33ecd_4_k_cu_TRACE6thrust24THRUST_300001_SM_1000_NS12placeholders2_1E - _ZN31_INTERNAL_22c33ecd_4_k_cu_TRACE4cuda3std6ranges3__45__cpo4dataE)
_ZN31_INTERNAL_22c33ecd_4_k_cu_TRACE4cuda3std6ranges3__45__cpo4dataE:
	.zero		1
	.type		_ZN31_INTERNAL_22c33ecd_4_k_cu_TRACE6thrust24THRUST_300001_SM_1000_NS12placeholders2_1E,@object
	.size		_ZN31_INTERNAL_22c33ecd_4_k_cu_TRACE6thrust24THRUST_300001_SM_1000_NS12placeholders2_1E,(_ZN31_INTERNAL_22c33ecd_4_k_cu_TRACE4cuda3std3__45__cpo5beginE - _ZN31_INTERNAL_22c33ecd_4_k_cu_TRACE6thrust24THRUST_300001_SM_1000_NS12placeholders2_1E)
_ZN31_INTERNAL_22c33ecd_4_k_cu_TRACE6thrust24THRUST_300001_SM_1000_NS12placeholders2_1E:
	.zero		1
	.type		_ZN31_INTERNAL_22c33ecd_4_k_cu_TRACE4cuda3std3__45__cpo5beginE,@object
	.size		_ZN31_INTERNAL_22c33ecd_4_k_cu_TRACE4cuda3std3__45__cpo5beginE,(_ZN31_INTERNAL_22c33ecd_4_k_cu_TRACE4cuda3std6ranges3__45__cpo5beginE - _ZN31_INTERNAL_22c33ecd_4_k_cu_TRACE4cuda3std3__45__cpo5beginE)
_ZN31_INTERNAL_22c33ecd_4_k_cu_TRACE4cuda3std3__45__cpo5beginE:
	.zero		1
	.type		_ZN31_INTERNAL_22c33ecd_4_k_cu_TRACE4cuda3std6ranges3__45__cpo5beginE,@object
	.size		_ZN31_INTERNAL_22c33ecd_4_k_cu_TRACE4cuda3std6ranges3__45__cpo5beginE,(_ZN31_INTERNAL_22c33ecd_4_k_cu_TRACE6thrust24THRUST_300001_SM_1000_NS12placeholders2_5E - _ZN31_INTERNAL_22c33ecd_4_k_cu_TRACE4cuda3std6ranges3__45__cpo5beginE)
_ZN31_INTERNAL_22c33ecd_4_k_cu_TRACE4cuda3std6ranges3__45__cpo5beginE:
	.zero		1
	.type		_ZN31_INTERNAL_22c33ecd_4_k_cu_TRACE6thrust24THRUST_300001_SM_1000_NS12placeholders2_5E,@object
	.size		_ZN31_INTERNAL_22c33ecd_4_k_cu_TRACE6thrust24THRUST_300001_SM_1000_NS12placeholders2_5E,(_ZN31_INTERNAL_22c33ecd_4_k_cu_TRACE4cuda3std3__45__cpo6rbeginE - _ZN31_INTERNAL_22c33ecd_4_k_cu_TRACE6thrust24THRUST_300001_SM_1000_NS12placeholders2_5E)
_ZN31_INTERNAL_22c33ecd_4_k_cu_TRACE6thrust24THRUST_300001_SM_1000_NS12placeholders2_5E:
	.zero		1
	.type		_ZN31_INTERNAL_22c33ecd_4_k_cu_TRACE4cuda3std3__45__cpo6rbeginE,@object
	.size		_ZN31_INTERNAL_22c33ecd_4_k_cu_TRACE4cuda3std3__45__cpo6rbeginE,(_ZN31_INTERNAL_22c33ecd_4_k_cu_TRACE4cuda3std6ranges3__45__cpo7advanceE - _ZN31_INTERNAL_22c33ecd_4_k_cu_TRACE4cuda3std3__45__cpo6rbeginE)
_ZN31_INTERNAL_22c33ecd_4_k_cu_TRACE4cuda3std3__45__cpo6rbeginE:
	.zero		1
	.type		_ZN31_INTERNAL_22c33ecd_4_k_cu_TRACE4cuda3std6ranges3__45__cpo7advanceE,@object
	.size		_ZN31_INTERNAL_22c33ecd_4_k_cu_TRACE4cuda3std6ranges3__45__cpo7advanceE,(_ZN31_INTERNAL_22c33ecd_4_k_cu_TRACE4cuda3std3__47nulloptE - _ZN31_INTERNAL_22c33ecd_4_k_cu_TRACE4cuda3std6ranges3__45__cpo7advanceE)
_ZN31_INTERNAL_22c33ecd_4_k_cu_TRACE4cuda3std6ranges3__45__cpo7advanceE:
	.zero		1
	.type		_ZN31_INTERNAL_22c33ecd_4_k_cu_TRACE4cuda3std3__47nulloptE,@object
	.size		_ZN31_INTERNAL_22c33ecd_4_k_cu_TRACE4cuda3std3__47nulloptE,(_ZN31_INTERNAL_22c33ecd_4_k_cu_TRACE4cuda3std6ranges3__45__cpo8distanceE - _ZN31_INTERNAL_22c33ecd_4_k_cu_TRACE4cuda3std3__47nulloptE)
_ZN31_INTERNAL_22c33ecd_4_k_cu_TRACE4cuda3std3__47nulloptE:
	.zero		1
	.type		_ZN31_INTERNAL_22c33ecd_4_k_cu_TRACE4cuda3std6ranges3__45__cpo8distanceE,@object
	.size		_ZN31_INTERNAL_22c33ecd_4_k_cu_TRACE4cuda3std6ranges3__45__cpo8distanceE,(_ZN31_INTERNAL_22c33ecd_4_k_cu_TRACE6thrust24THRUST_300001_SM_1000_NS12placeholders3_10E - _ZN31_INTERNAL_22c33ecd_4_k_cu_TRACE4cuda3std6ranges3__45__cpo8distanceE)
_ZN31_INTERNAL_22c33ecd_4_k_cu_TRACE4cuda3std6ranges3__45__cpo8distanceE:
	.zero		1
	.type		_ZN31_INTERNAL_22c33ecd_4_k_cu_TRACE6thrust24THRUST_300001_SM_1000_NS12placeholders3_10E,@object
	.size		_ZN31_INTERNAL_22c33ecd_4_k_cu_TRACE6thrust24THRUST_300001_SM_1000_NS12placeholders3_10E,(_ZN31_INTERNAL_22c33ecd_4_k_cu_TRACE4cuda3std3__419piecewise_constructE - _ZN31_INTERNAL_22c33ecd_4_k_cu_TRACE6thrust24THRUST_300001_SM_1000_NS12placeholders3_10E)
_ZN31_INTERNAL_22c33ecd_4_k_cu_TRACE6thrust24THRUST_300001_SM_1000_NS12placeholders3_10E:
	.zero		1
	.type		_ZN31_INTERNAL_22c33ecd_4_k_cu_TRACE4cuda3std3__419piecewise_constructE,@object
	.size		_ZN31_INTERNAL_22c33ecd_4_k_cu_TRACE4cuda3std3__419piecewise_constructE,(_ZN31_INTERNAL_22c33ecd_4_k_cu_TRACE4cuda3std6ranges3__45__cpo5cdataE - _ZN31_INTERNAL_22c33ecd_4_k_cu_TRACE4cuda3std3__419piecewise_constructE)
_ZN31_INTERNAL_22c33ecd_4_k_cu_TRACE4cuda3std3__419piecewise_constructE:
	.zero		1
	.type		_ZN31_INTERNAL_22c33ecd_4_k_cu_TRACE4cuda3std6ranges3__45__cpo5cdataE,@object
	.size		_ZN31_INTERNAL_22c33ecd_4_k_cu_TRACE4cuda3std6ranges3__45__cpo5cdataE,(_ZN31_INTERNAL_22c33ecd_4_k_cu_TRACE6thrust24THRUST_300001_SM_1000_NS12placeholders2_2E - _ZN31_INTERNAL_22c33ecd_4_k_cu_TRACE4cuda3std6ranges3__45__cpo5cdataE)
_ZN31_INTERNAL_22c33ecd_4_k_cu_TRACE4cuda3std6ranges3__45__cpo5cdataE:
	.zero		1
	.type		_ZN31_INTERNAL_22c33ecd_4_k_cu_TRACE6thrust24THRUST_300001_SM_1000_NS12placeholders2_2E,@object
	.size		_ZN31_INTERNAL_22c33ecd_4_k_cu_TRACE6thrust24THRUST_300001_SM_1000_NS12placeholders2_2E,(_ZN31_INTERNAL_22c33ecd_4_k_cu_TRACE4cuda3std3__45__cpo3endE - _ZN31_INTERNAL_22c33ecd_4_k_cu_TRACE6thrust24THRUST_300001_SM_1000_NS12placeholders2_2E)
_ZN31_INTERNAL_22c33ecd_4_k_cu_TRACE6thrust24THRUST_300001_SM_1000_NS12placeholders2_2E:
	.zero		1
	.type		_ZN31_INTERNAL_22c33ecd_4_k_cu_TRACE4cuda3std3__45__cpo3endE,@object
	.size		_ZN31_INTERNAL_22c33ecd_4_k_cu_TRACE4cuda3std3__45__cpo3endE,(_ZN31_INTERNAL_22c33ecd_4_k_cu_TRACE4cuda3std6ranges3__45__cpo3endE - _ZN31_INTERNAL_22c33ecd_4_k_cu_TRACE4cuda3std3__45__cpo3endE)
_ZN31_INTERNAL_22c33ecd_4_k_cu_TRACE4cuda3std3__45__cpo3endE:
	.zero		1
	.type		_ZN31_INTERNAL_22c33ecd_4_k_cu_TRACE4cuda3std6ranges3__45__cpo3endE,@object
	.size		_ZN31_INTERNAL_22c33ecd_4_k_cu_TRACE4cuda3std6ranges3__45__cpo3endE,(_ZN31_INTERNAL_22c33ecd_4_k_cu_TRACE6thrust24THRUST_300001_SM_1000_NS12placeholders2_6E - _ZN31_INTERNAL_22c33ecd_4_k_cu_TRACE4cuda3std6ranges3__45__cpo3endE)
_ZN31_INTERNAL_22c33ecd_4_k_cu_TRACE4cuda3std6ranges3__45__cpo3endE:
	.zero		1
	.type		_ZN31_INTERNAL_22c33ecd_4_k_cu_TRACE6thrust24THRUST_300001_SM_1000_NS12placeholders2_6E,@object
	.size		_ZN31_INTERNAL_22c33ecd_4_k_cu_TRACE6thrust24THRUST_300001_SM_1000_NS12placeholders2_6E,(_ZN31_INTERNAL_22c33ecd_4_k_cu_TRACE4cuda3std3__45__cpo4rendE - _ZN31_INTERNAL_22c33ecd_4_k_cu_TRACE6thrust24THRUST_300001_SM_1000_NS12placeholders2_6E)
_ZN31_INTERNAL_22c33ecd_4_k_cu_TRACE6thrust24THRUST_300001_SM_1000_NS12placeholders2_6E:
	.zero		1
	.type		_ZN31_INTERNAL_22c33ecd_4_k_cu_TRACE4cuda3std3__45__cpo4rendE,@object
	.size		_ZN31_INTERNAL_22c33ecd_4_k_cu_TRACE4cuda3std3__45__cpo4rendE,(_ZN31_INTERNAL_22c33ecd_4_k_cu_TRACE4cuda3std6ranges3__45__cpo9iter_swapE - _ZN31_INTERNAL_22c33ecd_4_k_cu_TRACE4cuda3std3__45__cpo4rendE)
_ZN31_INTERNAL_22c33ecd_4_k_cu_TRACE4cuda3std3__45__cpo4rendE:
	.zero		1
	.type		_ZN31_INTERNAL_22c33ecd_4_k_cu_TRACE4cuda3std6ranges3__45__cpo9iter_swapE,@object
	.size		_ZN31_INTERNAL_22c33ecd_4_k_cu_TRACE4cuda3std6ranges3__45__cpo9iter_swapE,(_ZN31_INTERNAL_22c33ecd_4_k_cu_TRACE4cuda3std3__48unexpectE - _ZN31_INTERNAL_22c33ecd_4_k_cu_TRACE4cuda3std6ranges3__45__cpo9iter_swapE)
_ZN31_INTERNAL_22c33ecd_4_k_cu_TRACE4cuda3std6ranges3__45__cpo9iter_swapE:
	.zero		1
	.type		_ZN31_INTERNAL_22c33ecd_4_k_cu_TRACE4cuda3std3__48unexpectE,@object
	.size		_ZN31_INTERNAL_22c33ecd_4_k_cu_TRACE4cuda3std3__48unexpectE,(_ZN31_INTERNAL_22c33ecd_4_k_cu_TRACE6thrust24THRUST_300001_SM_1000_NS8cuda_cub3parE - _ZN31_INTERNAL_22c33ecd_4_k_cu_TRACE4cuda3std3__48unexpectE)
_ZN31_INTERNAL_22c33ecd_4_k_cu_TRACE4cuda3std3__48unexpectE:
	.zero		1
	.type		_ZN31_INTERNAL_22c33ecd_4_k_cu_TRACE6thrust24THRUST_300001_SM_1000_NS8cuda_cub3parE,@object
	.size		_ZN31_INTERNAL_22c33ecd_4_k_cu_TRACE6thrust24THRUST_300001_SM_1000_NS8cuda_cub3parE,(_ZN31_INTERNAL_22c33ecd_4_k_cu_TRACE6thrust24THRUST_300001_SM_1000_NS12placeholders2_4E - _ZN31_INTERNAL_22c33ecd_4_k_cu_TRACE6thrust24THRUST_300001_SM_1000_NS8cuda_cub3parE)
_ZN31_INTERNAL_22c33ecd_4_k_cu_TRACE6thrust24THRUST_300001_SM_1000_NS8cuda_cub3parE:
	.zero		1
	.type		_ZN31_INTERNAL_22c33ecd_4_k_cu_TRACE6thrust24THRUST_300001_SM_1000_NS12placeholders2_4E,@object
	.size		_ZN31_INTERNAL_22c33ecd_4_k_cu_TRACE6thrust24THRUST_300001_SM_1000_NS12placeholders2_4E,(_ZN31_INTERNAL_22c33ecd_4_k_cu_TRACE4cuda3std3__45__cpo4cendE - _ZN31_INTERNAL_22c33ecd_4_k_cu_TRACE6thrust24THRUST_300001_SM_1000_NS12placeholders2_4E)
_ZN31_INTERNAL_22c33ecd_4_k_cu_TRACE6thrust24THRUST_300001_SM_1000_NS12placeholders2_4E:
	.zero		1
	.type		_ZN31_INTERNAL_22c33ecd_4_k_cu_TRACE4cuda3std3__45__cpo4cendE,@object
	.size		_ZN31_INTERNAL_22c33ecd_4_k_cu_TRACE4cuda3std3__45__cpo4cendE,(_ZN31_INTERNAL_22c33ecd_4_k_cu_TRACE4cuda3std6ranges3__45__cpo4cendE - _ZN31_INTERNAL_22c33ecd_4_k_cu_TRACE4cuda3std3__45__cpo4cendE)
_ZN31_INTERNAL_22c33ecd_4_k_cu_TRACE4cuda3std3__45__cpo4cendE:
	.zero		1
	.type		_ZN31_INTERNAL_22c33ecd_4_k_cu_TRACE4cuda3std6ranges3__45__cpo4cendE,@object
	.size		_ZN31_INTERNAL_22c33ecd_4_k_cu_TRACE4cuda3std6ranges3__45__cpo4cendE,(_ZN31_INTERNAL_22c33ecd_4_k_cu_TRACE4cuda3std3__420unreachable_sentinelE - _ZN31_INTERNAL_22c33ecd_4_k_cu_TRACE4cuda3std6ranges3__45__cpo4cendE)
_ZN31_INTERNAL_22c33ecd_4_k_cu_TRACE4cuda3std6ranges3__45__cpo4cendE:
	.zero		1
	.type		_ZN31_INTERNAL_22c33ecd_4_k_cu_TRACE4cuda3std3__420unreachable_sentinelE,@object
	.size		_ZN31_INTERNAL_22c33ecd_4_k_cu_TRACE4cuda3std3__420unreachable_sentinelE,(_ZN31_INTERNAL_22c33ecd_4_k_cu_TRACE4cuda3std6ranges3__45__cpo5ssizeE - _ZN31_INTERNAL_22c33ecd_4_k_cu_TRACE4cuda3std3__420unreachable_sentinelE)
_ZN31_INTERNAL_22c33ecd_4_k_cu_TRACE4cuda3std3__420unreachable_sentinelE:
	.zero		1
	.type		_ZN31_INTERNAL_22c33ecd_4_k_cu_TRACE4cuda3std6ranges3__45__cpo5ssizeE,@object
	.size		_ZN31_INTERNAL_22c33ecd_4_k_cu_TRACE4cuda3std6ranges3__45__cpo5ssizeE,(_ZN31_INTERNAL_22c33ecd_4_k_cu_TRACE6thrust24THRUST_300001_SM_1000_NS12placeholders2_8E - _ZN31_INTERNAL_22c33ecd_4_k_cu_TRACE4cuda3std6ranges3__45__cpo5ssizeE)
_ZN31_INTERNAL_22c33ecd_4_k_cu_TRACE4cuda3std6ranges3__45__cpo5ssizeE:
	.zero		1
	.type		_ZN31_INTERNAL_22c33ecd_4_k_cu_TRACE6thrust24THRUST_300001_SM_1000_NS12placeholders2_8E,@object
	.size		_ZN31_INTERNAL_22c33ecd_4_k_cu_TRACE6thrust24THRUST_300001_SM_1000_NS12placeholders2_8E,(_ZN31_INTERNAL_22c33ecd_4_k_cu_TRACE4cuda3std3__45__cpo5crendE - _ZN31_INTERNAL_22c33ecd_4_k_cu_TRACE6thrust24THRUST_300001_SM_1000_NS12placeholders2_8E)
_ZN31_INTERNAL_22c33ecd_4_k_cu_TRACE6thrust24THRUST_300001_SM_1000_NS12placeholders2_8E:
	.zero		1
	.type		_ZN31_INTERNAL_22c33ecd_4_k_cu_TRACE4cuda3std3__45__cpo5crendE,@object
	.size		_ZN31_INTERNAL_22c33ecd_4_k_cu_TRACE4cuda3std3__45__cpo5crendE,(_ZN31_INTERNAL_22c33ecd_4_k_cu_TRACE4cuda3std6ranges3__45__cpo4prevE - _ZN31_INTERNAL_22c33ecd_4_k_cu_TRACE4cuda3std3__45__cpo5crendE)
_ZN31_INTERNAL_22c33ecd_4_k_cu_TRACE4cuda3std3__45__cpo5crendE:
	.zero		1
	.type		_ZN31_INTERNAL_22c33ecd_4_k_cu_TRACE4cuda3std6ranges3__45__cpo4prevE,@object
	.size		_ZN31_INTERNAL_22c33ecd_4_k_cu_TRACE4cuda3std6ranges3__45__cpo4prevE,(_ZN31_INTERNAL_22c33ecd_4_k_cu_TRACE4cuda3std6ranges3__45__cpo9iter_moveE - _ZN31_INTERNAL_22c33ecd_4_k_cu_TRACE4cuda3std6ranges3__45__cpo4prevE)
_ZN31_INTERNAL_22c33ecd_4_k_cu_TRACE4cuda3std6ranges3__45__cpo4prevE:
	.zero		1
	.type		_ZN31_INTERNAL_22c33ecd_4_k_cu_TRACE4cuda3std6ranges3__45__cpo9iter_moveE,@object
	.size		_ZN31_INTERNAL_22c33ecd_4_k_cu_TRACE4cuda3std6ranges3__45__cpo9iter_moveE,(_ZN31_INTERNAL_22c33ecd_4_k_cu_TRACE6thrust24THRUST_300001_SM_1000_NS6system6detail10sequential3seqE - _ZN31_INTERNAL_22c33ecd_4_k_cu_TRACE4cuda3std6ranges3__45__cpo9iter_moveE)
_ZN31_INTERNAL_22c33ecd_4_k_cu_TRACE4cuda3std6ranges3__45__cpo9iter_moveE:
	.zero		1
	.type		_ZN31_INTERNAL_22c33ecd_4_k_cu_TRACE6thrust24THRUST_300001_SM_1000_NS6system6detail10sequential3seqE,@object
	.size		_ZN31_INTERNAL_22c33ecd_4_k_cu_TRACE6thrust24THRUST_300001_SM_1000_NS6system6detail10sequential3seqE,(.L_31 - _ZN31_INTERNAL_22c33ecd_4_k_cu_TRACE6thrust24THRUST_300001_SM_1000_NS6system6detail10sequential3seqE)
_ZN31_INTERNAL_22c33ecd_4_k_cu_TRACE6thrust24THRUST_300001_SM_1000_NS6system6detail10sequential3seqE:
	.zero		1
.L_31:


//--------------------- .nv.shared._ZN3cub18CUB_300001_SM_10006detail6reduce18DeviceReduceKernelINS2_10policy_hubIdyN4cuda3__47maximumIdEEE10Policy1000EN6thrust24THRUST_300001_SM_1000_NS10device_ptrIdEEyS8_dNS5_3std3__410__identityEEEvT0_PT3_T1_NS0_13GridEvenShareISL_EET2_T4_ --------------------------
	.section	.nv.shared._ZN3cub18CUB_300001_SM_10006detail6reduce18DeviceReduceKernelINS2_10policy_hubIdyN4cuda3__47maximumIdEEE10Policy1000EN6thrust24THRUST_300001_SM_1000_NS10device_ptrIdEEyS8_dNS5_3std3__410__identityEEEvT0_PT3_T1_NS0_13GridEvenShareISL_EET2_T4_,"aw",@nobits
	.sectionflags	@""
	.align	8
.nv.shared._ZN3cub18CUB_300001_SM_10006detail6reduce18DeviceReduceKernelINS2_10policy_hubIdyN4cuda3__47maximumIdEEE10Policy1000EN6thrust24THRUST_300001_SM_1000_NS10device_ptrIdEEyS8_dNS5_3std3__410__identityEEEvT0_PT3_T1_NS0_13GridEvenShareISL_EET2_T4_:
	.zero		1104


//--------------------- .nv.shared._ZN3cub18CUB_300001_SM_10006detail6reduce28DeviceReduceSingleTileKernelINS2_10policy_hubIdyN4cuda3__47maximumIdEEE10Policy1000EN6thrust24THRUST_300001_SM_1000_NS10device_ptrIdEEPfyS8_fdNS5_3std3__410__identityEEEvT0_T1_T2_T3_T4_T6_ --------------------------
	.section	.nv.shared._ZN3cub18CUB_300001_SM_10006detail6reduce28DeviceReduceSingleTileKernelINS2_10policy_hubIdyN4cuda3__47maximumIdEEE10Policy1000EN6thrust24THRUST_300001_SM_1000_NS10device_ptrIdEEPfyS8_fdNS5_3std3__410__identityEEEvT0_T1_T2_T3_T4_T6_,"aw",@nobits
	.sectionflags	@""
	.align	8
.nv.shared._ZN3cub18CUB_300001_SM_10006detail6reduce28DeviceReduceSingleTileKernelINS2_10policy_hubIdyN4cuda3__47maximumIdEEE10Policy1000EN6thrust24THRUST_300001_SM_1000_NS10device_ptrIdEEPfyS8_fdNS5_3std3__410__identityEEEvT0_T1_T2_T3_T4_T6_:
	.zero		1104


//--------------------- .nv.shared._ZN3cub18CUB_300001_SM_10006detail6reduce28DeviceReduceSingleTileKernelINS2_10policy_hubIdjN4cuda3__47maximumIdEEE10Policy1000EPdPfiS8_fdNS5_3std3__410__identityEEEvT0_T1_T2_T3_T4_T6_ --------------------------
	.section	.nv.shared._ZN3cub18CUB_300001_SM_10006detail6reduce28DeviceReduceSingleTileKernelINS2_10policy_hubIdjN4cuda3__47maximumIdEEE10Policy1000EPdPfiS8_fdNS5_3std3__410__identityEEEvT0_T1_T2_T3_T4_T6_,"aw",@nobits
	.sectionflags	@""
	.align	8
.nv.shared._ZN3cub18CUB_300001_SM_10006detail6reduce28DeviceReduceSingleTileKernelINS2_10policy_hubIdjN4cuda3__47maximumIdEEE10Policy1000EPdPfiS8_fdNS5_3std3__410__identityEEEvT0_T1_T2_T3_T4_T6_:
	.zero		1104


//--------------------- .nv.shared._ZN3cub18CUB_300001_SM_10006detail6reduce18DeviceReduceKernelINS2_10policy_hubIdjN4cuda3__47maximumIdEEE10Policy1000EN6thrust24THRUST_300001_SM_1000_NS10device_ptrIdEEjS8_dNS5_3std3__410__identityEEEvT0_PT3_T1_NS0_13GridEvenShareISL_EET2_T4_ --------------------------
	.section	.nv.shared._ZN3cub18CUB_300001_SM_10006detail6reduce18DeviceReduceKernelINS2_10policy_hubIdjN4cuda3__47maximumIdEEE10Policy1000EN6thrust24THRUST_300001_SM_1000_NS10device_ptrIdEEjS8_dNS5_3std3__410__identityEEEvT0_PT3_T1_NS0_13GridEvenShareISL_EET2_T4_,"aw",@nobits
	.sectionflags	@""
	.align	8
.nv.shared._ZN3cub18CUB_300001_SM_10006detail6reduce18DeviceReduceKernelINS2_10policy_hubIdjN4cuda3__47maximumIdEEE10Policy1000EN6thrust24THRUST_300001_SM_1000_NS10device_ptrIdEEjS8_dNS5_3std3__410__identityEEEvT0_PT3_T1_NS0_13GridEvenShareISL_EET2_T4_:
	.zero		1104


//--------------------- .nv.shared._ZN3cub18CUB_300001_SM_10006detail6reduce28DeviceReduceSingleTileKernelINS2_10policy_hubIdjN4cuda3__47maximumIdEEE10Policy1000EN6thrust24THRUST_300001_SM_1000_NS10device_ptrIdEEPfjS8_fdNS5_3std3__410__identityEEEvT0_T1_T2_T3_T4_T6_ --------------------------
	.section	.nv.shared._ZN3cub18CUB_300001_SM_10006detail6reduce28DeviceReduceSingleTileKernelINS2_10policy_hubIdjN4cuda3__47maximumIdEEE10Policy1000EN6thrust24THRUST_300001_SM_1000_NS10device_ptrIdEEPfjS8_fdNS5_3std3__410__identityEEEvT0_T1_T2_T3_T4_T6_,"aw",@nobits
	.sectionflags	@""
	.align	8
.nv.shared._ZN3cub18CUB_300001_SM_10006detail6reduce28DeviceReduceSingleTileKernelINS2_10policy_hubIdjN4cuda3__47maximumIdEEE10Policy1000EN6thrust24THRUST_300001_SM_1000_NS10device_ptrIdEEPfjS8_fdNS5_3std3__410__identityEEEvT0_T1_T2_T3_T4_T6_:
	.zero		1104


//--------------------- .nv.constant0._ZN3cub18CUB_300001_SM_10006detail6reduce28DeviceReduceSingleTileKernelINS2_10policy_hubIdyN4cuda3__47maximumIdEEE10Policy1000EPdPfiS8_fdNS5_3std3__410__identityEEEvT0_T1_T2_T3_T4_T6_ --------------------------
	.section	.nv.constant0._ZN3cub18CUB_300001_SM_10006detail6reduce28DeviceReduceSingleTileKernelINS2_10policy_hubIdyN4cuda3__47maximumIdEEE10Policy1000EPdPfiS8_fdNS5_3std3__410__identityEEEvT0_T1_T2_T3_T4_T6_,"a",@progbits
	.sectionflags	@""
	.align	4
.nv.constant0._ZN3cub18CUB_300001_SM_10006detail6reduce28DeviceReduceSingleTileKernelINS2_10policy_hubIdyN4cuda3__47maximumIdEEE10Policy1000EPdPfiS8_fdNS5_3std3__410__identityEEEvT0_T1_T2_T3_T4_T6_:
	.zero		925


//--------------------- .nv.constant0._ZN3cub18CUB_300001_SM_10006detail6reduce18DeviceReduceKernelINS2_10policy_hubIdyN4cuda3__47maximumIdEEE10Policy1000EN6thrust24THRUST_300001_SM_1000_NS10device_ptrIdEEyS8_dNS5_3std3__410__identityEEEvT0_PT3_T1_NS0_13GridEvenShareISL_EET2_T4_ --------------------------
	.section	.nv.constant0._ZN3cub18CUB_300001_SM_10006detail6reduce18DeviceReduceKernelINS2_10policy_hubIdyN4cuda3__47maximumIdEEE10Policy1000EN6thrust24THRUST_300001_SM_1000_NS10device_ptrIdEEyS8_dNS5_3std3__410__identityEEEvT0_PT3_T1_NS0_13GridEvenShareISL_EET2_T4_,"a",@progbits
	.sectionflags	@""
	.align	4
.nv.constant0._ZN3cub18CUB_300001_SM_10006detail6reduce18DeviceReduceKernelINS2_10policy_hubIdyN4cuda3__47maximumIdEEE10Policy1000EN6thrust24THRUST_300001_SM_1000_NS10device_ptrIdEEyS8_dNS5_3std3__410__identityEEEvT0_PT3_T1_NS0_13GridEvenShareISL_EET2_T4_:
	.zero		994


//--------------------- .nv.constant0._ZN3cub18CUB_300001_SM_10006detail6reduce28DeviceReduceSingleTileKernelINS2_10policy_hubIdyN4cuda3__47maximumIdEEE10Policy1000EN6thrust24THRUST_300001_SM_1000_NS10device_ptrIdEEPfyS8_fdNS5_3std3__410__identityEEEvT0_T1_T2_T3_T4_T6_ --------------------------
	.section	.nv.constant0._ZN3cub18CUB_300001_SM_10006detail6reduce28DeviceReduceSingleTileKernelINS2_10policy_hubIdyN4cuda3__47maximumIdEEE10Policy1000EN6thrust24THRUST_300001_SM_1000_NS10device_ptrIdEEPfyS8_fdNS5_3std3__410__identityEEEvT0_T1_T2_T3_T4_T6_,"a",@progbits
	.sectionflags	@""
	.align	4
.nv.constant0._ZN3cub18CUB_300001_SM_10006detail6reduce28DeviceReduceSingleTileKernelINS2_10policy_hubIdyN4cuda3__47maximumIdEEE10Policy1000EN6thrust24THRUST_300001_SM_1000_NS10device_ptrIdEEPfyS8_fdNS5_3std3__410__identityEEEvT0_T1_T2_T3_T4_T6_:
	.zero		929


//--------------------- .nv.constant0._ZN3cub18CUB_300001_SM_10006detail6reduce28DeviceReduceSingleTileKernelINS2_10policy_hubIdjN4cuda3__47maximumIdEEE10Policy1000EPdPfiS8_fdNS5_3std3__410__identityEEEvT0_T1_T2_T3_T4_T6_ --------------------------
	.section	.nv.constant0._ZN3cub18CUB_300001_SM_10006detail6reduce28DeviceReduceSingleTileKernelINS2_10policy_hubIdjN4cuda3__47maximumIdEEE10Policy1000EPdPfiS8_fdNS5_3std3__410__identityEEEvT0_T1_T2_T3_T4_T6_,"a",@progbits
	.sectionflags	@""
	.align	4
.nv.constant0._ZN3cub18CUB_300001_SM_10006detail6reduce28DeviceReduceSingleTileKernelINS2_10policy_hubIdjN4cuda3__47maximumIdEEE10Policy1000EPdPfiS8_fdNS5_3std3__410__identityEEEvT0_T1_T2_T3_T4_T6_:
	.zero		925


//--------------------- .nv.constant0._ZN3cub18CUB_300001_SM_10006detail6reduce18DeviceReduceKernelINS2_10policy_hubIdjN4cuda3__47maximumIdEEE10Policy1000EN6thrust24THRUST_300001_SM_1000_NS10device_ptrIdEEjS8_dNS5_3std3__410__identityEEEvT0_PT3_T1_NS0_13GridEvenShareISL_EET2_T4_ --------------------------
	.section	.nv.constant0._ZN3cub18CUB_300001_SM_10006detail6reduce18DeviceReduceKernelINS2_10policy_hubIdjN4cuda3__47maximumIdEEE10Policy1000EN6thrust24THRUST_300001_SM_1000_NS10device_ptrIdEEjS8_dNS5_3std3__410__identityEEEvT0_PT3_T1_NS0_13GridEvenShareISL_EET2_T4_,"a",@progbits
	.sectionflags	@""
	.align	4
.nv.constant0._ZN3cub18CUB_300001_SM_10006detail6reduce18DeviceReduceKernelINS2_10policy_hubIdjN4cuda3__47maximumIdEEE10Policy1000EN6thrust24THRUST_300001_SM_1000_NS10device_ptrIdEEjS8_dNS5_3std3__410__identityEEEvT0_PT3_T1_NS0_13GridEvenShareISL_EET2_T4_:
	.zero		958


//--------------------- .nv.constant0._ZN3cub18CUB_300001_SM_10006detail6reduce28DeviceReduceSingleTileKernelINS2_10policy_hubIdjN4cuda3__47maximumIdEEE10Policy1000EN6thrust24THRUST_300001_SM_1000_NS10device_ptrIdEEPfjS8_fdNS5_3std3__410__identityEEEvT0_T1_T2_T3_T4_T6_ --------------------------
	.section	.nv.constant0._ZN3cub18CUB_300001_SM_10006detail6reduce28DeviceReduceSingleTileKernelINS2_10policy_hubIdjN4cuda3__47maximumIdEEE10Policy1000EN6thrust24THRUST_300001_SM_1000_NS10device_ptrIdEEPfjS8_fdNS5_3std3__410__identityEEEvT0_T1_T2_T3_T4_T6_,"a",@progbits
	.sectionflags	@""
	.align	4
.nv.constant0._ZN3cub18CUB_300001_SM_10006detail6reduce28DeviceReduceSingleTileKernelINS2_10policy_hubIdjN4cuda3__47maximumIdEEE10Policy1000EN6thrust24THRUST_300001_SM_1000_NS10device_ptrIdEEPfjS8_fdNS5_3std3__410__identityEEEvT0_T1_T2_T3_T4_T6_:
	.zero		925


//--------------------- .nv.constant0._ZN3cub18CUB_300001_SM_10006detail11EmptyKernelIvEEvv --------------------------
	.section	.nv.constant0._ZN3cub18CUB_300001_SM_10006detail11EmptyKernelIvEEvv,"a",@progbits
	.sectionflags	@""
	.align	4
.nv.constant0._ZN3cub18CUB_300001_SM_10006detail11EmptyKernelIvEEvv:
	.zero		896


//--------------------- .nv.constant0._Z18writeBorder_kernelPdiiS_i --------------------------
	.section	.nv.constant0._Z18writeBorder_kernelPdiiS_i,"a",@progbits
	.sectionflags	@""
	.align	4
.nv.constant0._Z18writeBorder_kernelPdiiS_i:
	.zero		924


//--------------------- .nv.constant0._Z10jac_kernelPdiiiS_S_b --------------------------
	.section	.nv.constant0._Z10jac_kernelPdiiiS_S_b,"a",@progbits
	.sectionflags	@""
	.align	4
.nv.constant0._Z10jac_kernelPdiiiS_S_b:
	.zero		937


//--------------------- SYMBOLS --------------------------

	.type		.nv.reservedSmem.offset0,@object
	.size		.nv.reservedSmem.offset0,0x4
	.type		.nv.reservedSmem.cap,@object
	.size		.nv.reservedSmem.cap,0x4
